	.target	sm_100a

	.elftype	@"ET_EXEC"


//--------------------- .note.nv.tkinfo           --------------------------
	.section	.note.nv.tkinfo,"",@"SHT_NOTE"
	.sectionflags	@"SHF_NOTE_NV_TKINFO"
	.tkinfo
        /*0018*/ 	.word	0x00000002
        /*0030*/ 	.string	""
        /*0030*/ 	.string	"ptxas"
        /*0030*/ 	.string	"Cuda compilation tools, release 13.0, V13.0.88"
        /*0030*/ 	.string	"Build cuda_13.0.r13.0/compiler.36424714_0"
        /*0030*/ 	.string	"-arch sm_100a -m 64 "



//--------------------- .note.nv.cuinfo           --------------------------
	.section	.note.nv.cuinfo,"",@"SHT_NOTE"
	.sectionflags	@"SHF_NOTE_NV_CUINFO"
        /*0018*/ 	.short	0x0002
        /*001a*/ 	.short	0x0064
        /*001c*/ 	.short	0x0082
	.zero		2


//--------------------- .nv.info                  --------------------------
	.section	.nv.info,"",@"SHT_CUDA_INFO"
	.align	4


	//----- nvinfo : EIATTR_REGCOUNT
	.align		4
        /*0000*/ 	.byte	0x04, 0x2f
        /*0002*/ 	.short	(.L_1 - .L_0)
	.align		4
.L_0:
        /*0004*/ 	.word	index@(_ZN18transformer_engine45fused_topk_with_score_function_forward_kernelIffEEvPKT_iiibiifiPKT0_PS1_PbS7_)
        /*0008*/ 	.word	0x00000038


	//----- nvinfo : EIATTR_FRAME_SIZE
	.align		4
.L_1:
        /*000c*/ 	.byte	0x04, 0x11
        /*000e*/ 	.short	(.L_3 - .L_2)
	.align		4
.L_2:
        /*0010*/ 	.word	index@($__internal_29_$__cuda_sm3x_div_rn_noftz_f32_slowpath)
        /*0014*/ 	.word	0x00000028


	//----- nvinfo : EIATTR_FRAME_SIZE
	.align		4
.L_3:
        /*0018*/ 	.byte	0x04, 0x11
        /*001a*/ 	.short	(.L_5 - .L_4)
	.align		4
.L_4:
        /*001c*/ 	.word	index@($__internal_28_$__cuda_sm20_rcp_rn_f32_slowpath)
        /*0020*/ 	.word	0x00000028


	//----- nvinfo : EIATTR_FRAME_SIZE
	.align		4
.L_5:
        /*0024*/ 	.byte	0x04, 0x11
        /*0026*/ 	.short	(.L_7 - .L_6)
	.align		4
.L_6:
        /*0028*/ 	.word	index@($__internal_27_$__cuda_sm20_div_rn_f64_full)
        /*002c*/ 	.word	0x00000028


	//----- nvinfo : EIATTR_FRAME_SIZE
	.align		4
.L_7:
        /*0030*/ 	.byte	0x04, 0x11
        /*0032*/ 	.short	(.L_9 - .L_8)
	.align		4
.L_8:
        /*0034*/ 	.word	index@(_ZN18transformer_engine45fused_topk_with_score_function_forward_kernelIffEEvPKT_iiibiifiPKT0_PS1_PbS7_)
        /*0038*/ 	.word	0x00000028


	//----- nvinfo : EIATTR_REGCOUNT
	.align		4
.L_9:
        /*003c*/ 	.byte	0x04, 0x2f
        /*003e*/ 	.short	(.L_11 - .L_10)
	.align		4
.L_10:
        /*0040*/ 	.word	index@(_ZN18transformer_engine45fused_topk_with_score_function_forward_kernelIf6__halfEEvPKT_iiibiifiPKT0_PS2_PbS8_)
        /*0044*/ 	.word	0x00000038


	//----- nvinfo : EIATTR_FRAME_SIZE
	.align		4
.L_11:
        /*0048*/ 	.byte	0x04, 0x11
        /*004a*/ 	.short	(.L_13 - .L_12)
	.align		4
.L_12:
        /*004c*/ 	.word	index@($__internal_26_$__cuda_sm3x_div_rn_noftz_f32_slowpath)
        /*0050*/ 	.word	0x00000028


	//----- nvinfo : EIATTR_FRAME_SIZE
	.align		4
.L_13:
        /*0054*/ 	.byte	0x04, 0x11
        /*0056*/ 	.short	(.L_15 - .L_14)
	.align		4
.L_14:
        /*0058*/ 	.word	index@($__internal_25_$__cuda_sm20_rcp_rn_f32_slowpath)
        /*005c*/ 	.word	0x00000028


	//----- nvinfo : EIATTR_FRAME_SIZE
	.align		4
.L_15:
        /*0060*/ 	.byte	0x04, 0x11
        /*0062*/ 	.short	(.L_17 - .L_16)
	.align		4
.L_16:
        /*0064*/ 	.word	index@($__internal_24_$__cuda_sm20_div_rn_f64_full)
        /*0068*/ 	.word	0x00000028


	//----- nvinfo : EIATTR_FRAME_SIZE
	.align		4
.L_17:
        /*006c*/ 	.byte	0x04, 0x11
        /*006e*/ 	.short	(.L_19 - .L_18)
	.align		4
.L_18:
        /*0070*/ 	.word	index@(_ZN18transformer_engine45fused_topk_with_score_function_forward_kernelIf6__halfEEvPKT_iiibiifiPKT0_PS2_PbS8_)
        /*0074*/ 	.word	0x00000028


	//----- nvinfo : EIATTR_REGCOUNT
	.align		4
.L_19:
        /*0078*/ 	.byte	0x04, 0x2f
        /*007a*/ 	.short	(.L_21 - .L_20)
	.align		4
.L_20:
        /*007c*/ 	.word	index@(_ZN18transformer_engine45fused_topk_with_score_function_forward_kernelIf13__nv_bfloat16EEvPKT_iiibiifiPKT0_PS2_PbS8_)
        /*0080*/ 	.word	0x00000038


	//----- nvinfo : EIATTR_FRAME_SIZE
	.align		4
.L_21:
        /*0084*/ 	.byte	0x04, 0x11
        /*0086*/ 	.short	(.L_23 - .L_22)
	.align		4
.L_22:
        /*0088*/ 	.word	index@($__internal_23_$__cuda_sm3x_div_rn_noftz_f32_slowpath)
        /*008c*/ 	.word	0x00000028


	//----- nvinfo : EIATTR_FRAME_SIZE
	.align		4
.L_23:
        /*0090*/ 	.byte	0x04, 0x11
        /*0092*/ 	.short	(.L_25 - .L_24)
	.align		4
.L_24:
        /*0094*/ 	.word	index@($__internal_22_$__cuda_sm20_rcp_rn_f32_slowpath)
        /*0098*/ 	.word	0x00000028


	//----- nvinfo : EIATTR_FRAME_SIZE
	.align		4
.L_25:
        /*009c*/ 	.byte	0x04, 0x11
        /*009e*/ 	.short	(.L_27 - .L_26)
	.align		4
.L_26:
        /*00a0*/ 	.word	index@($__internal_21_$__cuda_sm20_div_rn_f64_full)
        /*00a4*/ 	.word	0x00000028


	//----- nvinfo : EIATTR_FRAME_SIZE
	.align		4
.L_27:
        /*00a8*/ 	.byte	0x04, 0x11
        /*00aa*/ 	.short	(.L_29 - .L_28)
	.align		4
.L_28:
        /*00ac*/ 	.word	index@(_ZN18transformer_engine45fused_topk_with_score_function_forward_kernelIf13__nv_bfloat16EEvPKT_iiibiifiPKT0_PS2_PbS8_)
        /*00b0*/ 	.word	0x00000028


	//----- nvinfo : EIATTR_REGCOUNT
	.align		4
.L_29:
        /*00b4*/ 	.byte	0x04, 0x2f
        /*00b6*/ 	.short	(.L_31 - .L_30)
	.align		4
.L_30:
        /*00b8*/ 	.word	index@(_ZN18transformer_engine45fused_topk_with_score_function_forward_kernelI6__halffEEvPKT_iiibiifiPKT0_PS2_PbS8_)
        /*00bc*/ 	.word	0x00000040


	//----- nvinfo : EIATTR_FRAME_SIZE
	.align		4
.L_31:
        /*00c0*/ 	.byte	0x04, 0x11
        /*00c2*/ 	.short	(.L_33 - .L_32)
	.align		4
.L_32:
        /*00c4*/ 	.word	index@($__internal_20_$__cuda_sm3x_div_rn_noftz_f32_slowpath)
        /*00c8*/ 	.word	0x00000028


	//----- nvinfo : EIATTR_FRAME_SIZE
	.align		4
.L_33:
        /*00cc*/ 	.byte	0x04, 0x11
        /*00ce*/ 	.short	(.L_35 - .L_34)
	.align		4
.L_34:
        /*00d0*/ 	.word	index@($__internal_19_$__cuda_sm20_rcp_rn_f32_slowpath)
        /*00d4*/ 	.word	0x00000028


	//----- nvinfo : EIATTR_FRAME_SIZE
	.align		4
.L_35:
        /*00d8*/ 	.byte	0x04, 0x11
        /*00da*/ 	.short	(.L_37 - .L_36)
	.align		4
.L_36:
        /*00dc*/ 	.word	index@($__internal_18_$__cuda_sm20_div_rn_f64_full)
        /*00e0*/ 	.word	0x00000028


	//----- nvinfo : EIATTR_FRAME_SIZE
	.align		4
.L_37:
        /*00e4*/ 	.byte	0x04, 0x11
        /*00e6*/ 	.short	(.L_39 - .L_38)
	.align		4
.L_38:
        /*00e8*/ 	.word	index@(_ZN18transformer_engine45fused_topk_with_score_function_forward_kernelI6__halffEEvPKT_iiibiifiPKT0_PS2_PbS8_)
        /*00ec*/ 	.word	0x00000028


	//----- nvinfo : EIATTR_REGCOUNT
	.align		4
.L_39:
        /*00f0*/ 	.byte	0x04, 0x2f
        /*00f2*/ 	.short	(.L_41 - .L_40)
	.align		4
.L_40:
        /*00f4*/ 	.word	index@(_ZN18transformer_engine45fused_topk_with_score_function_forward_kernelI6__halfS1_EEvPKT_iiibiifiPKT0_PS2_PbS8_)
        /*00f8*/ 	.word	0x00000038


	//----- nvinfo : EIATTR_FRAME_SIZE
	.align		4
.L_41:
        /*00fc*/ 	.byte	0x04, 0x11
        /*00fe*/ 	.short	(.L_43 - .L_42)
	.align		4
.L_42:
        /*0100*/ 	.word	index@($__internal_17_$__cuda_sm3x_div_rn_noftz_f32_slowpath)
        /*0104*/ 	.word	0x00000028


	//----- nvinfo : EIATTR_FRAME_SIZE
	.align		4
.L_43:
        /*0108*/ 	.byte	0x04, 0x11
        /*010a*/ 	.short	(.L_45 - .L_44)
	.align		4
.L_44:
        /*010c*/ 	.word	index@($__internal_16_$__cuda_sm20_rcp_rn_f32_slowpath)
        /*0110*/ 	.word	0x00000028


	//----- nvinfo : EIATTR_FRAME_SIZE
	.align		4
.L_45:
        /*0114*/ 	.byte	0x04, 0x11
        /*0116*/ 	.short	(.L_47 - .L_46)
	.align		4
.L_46:
        /*0118*/ 	.word	index@($__internal_15_$__cuda_sm20_div_rn_f64_full)
        /*011c*/ 	.word	0x00000028


	//----- nvinfo : EIATTR_FRAME_SIZE
	.align		4
.L_47:
        /*0120*/ 	.byte	0x04, 0x11
        /*0122*/ 	.short	(.L_49 - .L_48)
	.align		4
.L_48:
        /*0124*/ 	.word	index@(_ZN18transformer_engine45fused_topk_with_score_function_forward_kernelI6__halfS1_EEvPKT_iiibiifiPKT0_PS2_PbS8_)
        /*0128*/ 	.word	0x00000028


	//----- nvinfo : EIATTR_REGCOUNT
	.align		4
.L_49:
        /*012c*/ 	.byte	0x04, 0x2f
        /*012e*/ 	.short	(.L_51 - .L_50)
	.align		4
.L_50:
        /*0130*/ 	.word	index@(_ZN18transformer_engine45fused_topk_with_score_function_forward_kernelI6__half13__nv_bfloat16EEvPKT_iiibiifiPKT0_PS3_PbS9_)
        /*0134*/ 	.word	0x00000038


	//----- nvinfo : EIATTR_FRAME_SIZE
	.align		4
.L_51:
        /*0138*/ 	.byte	0x04, 0x11
        /*013a*/ 	.short	(.L_53 - .L_52)
	.align		4
.L_52:
        /*013c*/ 	.word	index@($__internal_14_$__cuda_sm3x_div_rn_noftz_f32_slowpath)
        /*0140*/ 	.word	0x00000028


	//----- nvinfo : EIATTR_FRAME_SIZE
	.align		4
.L_53:
        /*0144*/ 	.byte	0x04, 0x11
        /*0146*/ 	.short	(.L_55 - .L_54)
	.align		4
.L_54:
        /*0148*/ 	.word	index@($__internal_13_$__cuda_sm20_rcp_rn_f32_slowpath)
        /*014c*/ 	.word	0x00000028


	//----- nvinfo : EIATTR_FRAME_SIZE
	.align		4
.L_55:
        /*0150*/ 	.byte	0x04, 0x11
        /*0152*/ 	.short	(.L_57 - .L_56)
	.align		4
.L_56:
        /*0154*/ 	.word	index@($__internal_12_$__cuda_sm20_div_rn_f64_full)
        /*0158*/ 	.word	0x00000028


	//----- nvinfo : EIATTR_FRAME_SIZE
	.align		4
.L_57:
        /*015c*/ 	.byte	0x04, 0x11
        /*015e*/ 	.short	(.L_59 - .L_58)
	.align		4
.L_58:
        /*0160*/ 	.word	index@(_ZN18transformer_engine45fused_topk_with_score_function_forward_kernelI6__half13__nv_bfloat16EEvPKT_iiibiifiPKT0_PS3_PbS9_)
        /*0164*/ 	.word	0x00000028


	//----- nvinfo : EIATTR_REGCOUNT
	.align		4
.L_59:
        /*0168*/ 	.byte	0x04, 0x2f
        /*016a*/ 	.short	(.L_61 - .L_60)
	.align		4
.L_60:
        /*016c*/ 	.word	index@(_ZN18transformer_engine45fused_topk_with_score_function_forward_kernelI13__nv_bfloat16fEEvPKT_iiibiifiPKT0_PS2_PbS8_)
        /*0170*/ 	.word	0x00000040


	//----- nvinfo : EIATTR_FRAME_SIZE
	.align		4
.L_61:
        /*0174*/ 	.byte	0x04, 0x11
        /*0176*/ 	.short	(.L_63 - .L_62)
	.align		4
.L_62:
        /*0178*/ 	.word	index@($__internal_11_$__cuda_sm3x_div_rn_noftz_f32_slowpath)
        /*017c*/ 	.word	0x00000028


	//----- nvinfo : EIATTR_FRAME_SIZE
	.align		4
.L_63:
        /*0180*/ 	.byte	0x04, 0x11
        /*0182*/ 	.short	(.L_65 - .L_64)
	.align		4
.L_64:
        /*0184*/ 	.word	index@($__internal_10_$__cuda_sm20_rcp_rn_f32_slowpath)
        /*0188*/ 	.word	0x00000028


	//----- nvinfo : EIATTR_FRAME_SIZE
	.align		4
.L_65:
        /*018c*/ 	.byte	0x04, 0x11
        /*018e*/ 	.short	(.L_67 - .L_66)
	.align		4
.L_66:
        /*0190*/ 	.word	index@($__internal_9_$__cuda_sm20_div_rn_f64_full)
        /*0194*/ 	.word	0x00000028


	//----- nvinfo : EIATTR_FRAME_SIZE
	.align		4
.L_67:
        /*0198*/ 	.byte	0x04, 0x11
        /*019a*/ 	.short	(.L_69 - .L_68)
	.align		4
.L_68:
        /*019c*/ 	.word	index@(_ZN18transformer_engine45fused_topk_with_score_function_forward_kernelI13__nv_bfloat16fEEvPKT_iiibiifiPKT0_PS2_PbS8_)
        /*01a0*/ 	.word	0x00000028


	//----- nvinfo : EIATTR_REGCOUNT
	.align		4
.L_69:
        /*01a4*/ 	.byte	0x04, 0x2f
        /*01a6*/ 	.short	(.L_71 - .L_70)
	.align		4
.L_70:
        /*01a8*/ 	.word	index@(_ZN18transformer_engine45fused_topk_with_score_function_forward_kernelI13__nv_bfloat166__halfEEvPKT_iiibiifiPKT0_PS3_PbS9_)
        /*01ac*/ 	.word	0x00000038


	//----- nvinfo : EIATTR_FRAME_SIZE
	.align		4
.L_71:
        /*01b0*/ 	.byte	0x04, 0x11
        /*01b2*/ 	.short	(.L_73 - .L_72)
	.align		4
.L_72:
        /*01b4*/ 	.word	index@($__internal_8_$__cuda_sm3x_div_rn_noftz_f32_slowpath)
        /*01b8*/ 	.word	0x00000028


	//----- nvinfo : EIATTR_FRAME_SIZE
	.align		4
.L_73:
        /*01bc*/ 	.byte	0x04, 0x11
        /*01be*/ 	.short	(.L_75 - .L_74)
	.align		4
.L_74:
        /*01c0*/ 	.word	index@($__internal_7_$__cuda_sm20_rcp_rn_f32_slowpath)
        /*01c4*/ 	.word	0x00000028


	//----- nvinfo : EIATTR_FRAME_SIZE
	.align		4
.L_75:
        /*01c8*/ 	.byte	0x04, 0x11
        /*01ca*/ 	.short	(.L_77 - .L_76)
	.align		4
.L_76:
        /*01cc*/ 	.word	index@($__internal_6_$__cuda_sm20_div_rn_f64_full)
        /*01d0*/ 	.word	0x00000028


	//----- nvinfo : EIATTR_FRAME_SIZE
	.align		4
.L_77:
        /*01d4*/ 	.byte	0x04, 0x11
        /*01d6*/ 	.short	(.L_79 - .L_78)
	.align		4
.L_78:
        /*01d8*/ 	.word	index@(_ZN18transformer_engine45fused_topk_with_score_function_forward_kernelI13__nv_bfloat166__halfEEvPKT_iiibiifiPKT0_PS3_PbS9_)
        /*01dc*/ 	.word	0x00000028


	//----- nvinfo : EIATTR_REGCOUNT
	.align		4
.L_79:
        /*01e0*/ 	.byte	0x04, 0x2f
        /*01e2*/ 	.short	(.L_81 - .L_80)
	.align		4
.L_80:
        /*01e4*/ 	.word	index@(_ZN18transformer_engine45fused_topk_with_score_function_forward_kernelI13__nv_bfloat16S1_EEvPKT_iiibiifiPKT0_PS2_PbS8_)
        /*01e8*/ 	.word	0x00000038


	//----- nvinfo : EIATTR_FRAME_SIZE
	.align		4
.L_81:
        /*01ec*/ 	.byte	0x04, 0x11
        /*01ee*/ 	.short	(.L_83 - .L_82)
	.align		4
.L_82:
        /*01f0*/ 	.word	index@($__internal_5_$__cuda_sm3x_div_rn_noftz_f32_slowpath)
        /*01f4*/ 	.word	0x00000028


	//----- nvinfo : EIATTR_FRAME_SIZE
	.align		4
.L_83:
        /*01f8*/ 	.byte	0x04, 0x11
        /*01fa*/ 	.short	(.L_85 - .L_84)
	.align		4
.L_84:
        /*01fc*/ 	.word	index@($__internal_4_$__cuda_sm20_rcp_rn_f32_slowpath)
        /*0200*/ 	.word	0x00000028


	//----- nvinfo : EIATTR_FRAME_SIZE
	.align		4
.L_85:
        /*0204*/ 	.byte	0x04, 0x11
        /*0206*/ 	.short	(.L_87 - .L_86)
	.align		4
.L_86:
        /*0208*/ 	.word	index@($__internal_3_$__cuda_sm20_div_rn_f64_full)
        /*020c*/ 	.word	0x00000028


	//----- nvinfo : EIATTR_FRAME_SIZE
	.align		4
.L_87:
        /*0210*/ 	.byte	0x04, 0x11
        /*0212*/ 	.short	(.L_89 - .L_88)
	.align		4
.L_88:
        /*0214*/ 	.word	index@(_ZN18transformer_engine45fused_topk_with_score_function_forward_kernelI13__nv_bfloat16S1_EEvPKT_iiibiifiPKT0_PS2_PbS8_)
        /*0218*/ 	.word	0x00000028


	//----- nvinfo : EIATTR_REGCOUNT
	.align		4
.L_89:
        /*021c*/ 	.byte	0x04, 0x2f
        /*021e*/ 	.short	(.L_91 - .L_90)
	.align		4
.L_90:
        /*0220*/ 	.word	index@(_ZN18transformer_engine46fused_topk_with_score_function_backward_kernelIfEEvPKbPKT_S5_iiibfiPS3_)
        /*0224*/ 	.word	0x00000030


	//----- nvinfo : EIATTR_FRAME_SIZE
	.align		4
.L_91:
        /*0228*/ 	.byte	0x04, 0x11
        /*022a*/ 	.short	(.L_93 - .L_92)
	.align		4
.L_92:
        /*022c*/ 	.word	index@($__internal_2_$__cuda_sm20_div_rn_f64_full)
        /*0230*/ 	.word	0x00000008


	//----- nvinfo : EIATTR_FRAME_SIZE
	.align		4
.L_93:
        /*0234*/ 	.byte	0x04, 0x11
        /*0236*/ 	.short	(.L_95 - .L_94)
	.align		4
.L_94:
        /*0238*/ 	.word	index@(_ZN18transformer_engine46fused_topk_with_score_function_backward_kernelIfEEvPKbPKT_S5_iiibfiPS3_)
        /*023c*/ 	.word	0x00000008


	//----- nvinfo : EIATTR_REGCOUNT
	.align		4
.L_95:
        /*0240*/ 	.byte	0x04, 0x2f
        /*0242*/ 	.short	(.L_97 - .L_96)
	.align		4
.L_96:
        /*0244*/ 	.word	index@(_ZN18transformer_engine46fused_topk_with_score_function_backward_kernelI6__halfEEvPKbPKT_S6_iiibfiPS4_)
        /*0248*/ 	.word	0x00000030


	//----- nvinfo : EIATTR_FRAME_SIZE
	.align		4
.L_97:
        /*024c*/ 	.byte	0x04, 0x11
        /*024e*/ 	.short	(.L_99 - .L_98)
	.align		4
.L_98:
        /*0250*/ 	.word	index@($__internal_1_$__cuda_sm20_div_rn_f64_full)
        /*0254*/ 	.word	0x00000008


	//----- nvinfo : EIATTR_FRAME_SIZE
	.align		4
.L_99:
        /*0258*/ 	.byte	0x04, 0x11
        /*025a*/ 	.short	(.L_101 - .L_100)
	.align		4
.L_100:
        /*025c*/ 	.word	index@(_ZN18transformer_engine46fused_topk_with_score_function_backward_kernelI6__halfEEvPKbPKT_S6_iiibfiPS4_)
        /*0260*/ 	.word	0x00000008


	//----- nvinfo : EIATTR_REGCOUNT
	.align		4
.L_101:
        /*0264*/ 	.byte	0x04, 0x2f
        /*0266*/ 	.short	(.L_103 - .L_102)
	.align		4
.L_102:
        /*0268*/ 	.word	index@(_ZN18transformer_engine46fused_topk_with_score_function_backward_kernelI13__nv_bfloat16EEvPKbPKT_S6_iiibfiPS4_)
        /*026c*/ 	.word	0x00000030


	//----- nvinfo : EIATTR_FRAME_SIZE
	.align		4
.L_103:
        /*0270*/ 	.byte	0x04, 0x11
        /*0272*/ 	.short	(.L_105 - .L_104)
	.align		4
.L_104:
        /*0274*/ 	.word	index@($__internal_0_$__cuda_sm20_div_rn_f64_full)
        /*0278*/ 	.word	0x00000008


	//----- nvinfo : EIATTR_FRAME_SIZE
	.align		4
.L_105:
        /*027c*/ 	.byte	0x04, 0x11
        /*027e*/ 	.short	(.L_107 - .L_106)
	.align		4
.L_106:
        /*0280*/ 	.word	index@(_ZN18transformer_engine46fused_topk_with_score_function_backward_kernelI13__nv_bfloat16EEvPKbPKT_S6_iiibfiPS4_)
        /*0284*/ 	.word	0x00000008


	//----- nvinfo : EIATTR_MIN_STACK_SIZE
	.align		4
.L_107:
        /*0288*/ 	.byte	0x04, 0x12
        /*028a*/ 	.short	(.L_109 - .L_108)
	.align		4
.L_108:
        /*028c*/ 	.word	index@(_ZN18transformer_engine46fused_topk_with_score_function_backward_kernelI13__nv_bfloat16EEvPKbPKT_S6_iiibfiPS4_)
        /*0290*/ 	.word	0x00000008


	//----- nvinfo : EIATTR_MIN_STACK_SIZE
	.align		4
.L_109:
        /*0294*/ 	.byte	0x04, 0x12
        /*0296*/ 	.short	(.L_111 - .L_110)
	.align		4
.L_110:
        /*0298*/ 	.word	index@(_ZN18transformer_engine46fused_topk_with_score_function_backward_kernelI6__halfEEvPKbPKT_S6_iiibfiPS4_)
        /*029c*/ 	.word	0x00000008


	//----- nvinfo : EIATTR_MIN_STACK_SIZE
	.align		4
.L_111:
        /*02a0*/ 	.byte	0x04, 0x12
        /*02a2*/ 	.short	(.L_113 - .L_112)
	.align		4
.L_112:
        /*02a4*/ 	.word	index@(_ZN18transformer_engine46fused_topk_with_score_function_backward_kernelIfEEvPKbPKT_S5_iiibfiPS3_)
        /*02a8*/ 	.word	0x00000008


	//----- nvinfo : EIATTR_MIN_STACK_SIZE
	.align		4
.L_113:
        /*02ac*/ 	.byte	0x04, 0x12
        /*02ae*/ 	.short	(.L_115 - .L_114)
	.align		4
.L_114:
        /*02b0*/ 	.word	index@(_ZN18transformer_engine45fused_topk_with_score_function_forward_kernelI13__nv_bfloat16S1_EEvPKT_iiibiifiPKT0_PS2_PbS8_)
        /*02b4*/ 	.word	0x00000028


	//----- nvinfo : EIATTR_MIN_STACK_SIZE
	.align		4
.L_115:
        /*02b8*/ 	.byte	0x04, 0x12
        /*02ba*/ 	.short	(.L_117 - .L_116)
	.align		4
.L_116:
        /*02bc*/ 	.word	index@(_ZN18transformer_engine45fused_topk_with_score_function_forward_kernelI13__nv_bfloat166__halfEEvPKT_iiibiifiPKT0_PS3_PbS9_)
        /*02c0*/ 	.word	0x00000028


	//----- nvinfo : EIATTR_MIN_STACK_SIZE
	.align		4
.L_117:
        /*02c4*/ 	.byte	0x04, 0x12
        /*02c6*/ 	.short	(.L_119 - .L_118)
	.align		4
.L_118:
        /*02c8*/ 	.word	index@(_ZN18transformer_engine45fused_topk_with_score_function_forward_kernelI13__nv_bfloat16fEEvPKT_iiibiifiPKT0_PS2_PbS8_)
        /*02cc*/ 	.word	0x00000028


	//----- nvinfo : EIATTR_MIN_STACK_SIZE
	.align		4
.L_119:
        /*02d0*/ 	.byte	0x04, 0x12
        /*02d2*/ 	.short	(.L_121 - .L_120)
	.align		4
.L_120:
        /*02d4*/ 	.word	index@(_ZN18transformer_engine45fused_topk_with_score_function_forward_kernelI6__half13__nv_bfloat16EEvPKT_iiibiifiPKT0_PS3_PbS9_)
        /*02d8*/ 	.word	0x00000028


	//----- nvinfo : EIATTR_MIN_STACK_SIZE
	.align		4
.L_121:
        /*02dc*/ 	.byte	0x04, 0x12
        /*02de*/ 	.short	(.L_123 - .L_122)
	.align		4
.L_122:
        /*02e0*/ 	.word	index@(_ZN18transformer_engine45fused_topk_with_score_function_forward_kernelI6__halfS1_EEvPKT_iiibiifiPKT0_PS2_PbS8_)
        /*02e4*/ 	.word	0x00000028


	//----- nvinfo : EIATTR_MIN_STACK_SIZE
	.align		4
.L_123:
        /*02e8*/ 	.byte	0x04, 0x12
        /*02ea*/ 	.short	(.L_125 - .L_124)
	.align		4
.L_124:
        /*02ec*/ 	.word	index@(_ZN18transformer_engine45fused_topk_with_score_function_forward_kernelI6__halffEEvPKT_iiibiifiPKT0_PS2_PbS8_)
        /*02f0*/ 	.word	0x00000028


	//----- nvinfo : EIATTR_MIN_STACK_SIZE
	.align		4
.L_125:
        /*02f4*/ 	.byte	0x04, 0x12
        /*02f6*/ 	.short	(.L_127 - .L_126)
	.align		4
.L_126:
        /*02f8*/ 	.word	index@(_ZN18transformer_engine45fused_topk_with_score_function_forward_kernelIf13__nv_bfloat16EEvPKT_iiibiifiPKT0_PS2_PbS8_)
        /*02fc*/ 	.word	0x00000028


	//----- nvinfo : EIATTR_MIN_STACK_SIZE
	.align		4
.L_127:
        /*0300*/ 	.byte	0x04, 0x12
        /*0302*/ 	.short	(.L_129 - .L_128)
	.align		4
.L_128:
        /*0304*/ 	.word	index@(_ZN18transformer_engine45fused_topk_with_score_function_forward_kernelIf6__halfEEvPKT_iiibiifiPKT0_PS2_PbS8_)
        /*0308*/ 	.word	0x00000028


	//----- nvinfo : EIATTR_MIN_STACK_SIZE
	.align		4
.L_129:
        /*030c*/ 	.byte	0x04, 0x12
        /*030e*/ 	.short	(.L_131 - .L_130)
	.align		4
.L_130:
        /*0310*/ 	.word	index@(_ZN18transformer_engine45fused_topk_with_score_function_forward_kernelIffEEvPKT_iiibiifiPKT0_PS1_PbS7_)
        /*0314*/ 	.word	0x00000028
.L_131:


//--------------------- .nv.compat                --------------------------
	.section	.nv.compat,"",@"SHT_CUDA_COMPAT_INFO"
	.align	4
        /*0000*/ 	.byte	0x02, 0x09, 0x01, 0x00, 0x02, 0x02, 0x01, 0x00, 0x02, 0x05, 0x05, 0x00, 0x03, 0x07, 0x01, 0x01
        /*0010*/ 	.byte	0x02, 0x03, 0x00, 0x00, 0x02, 0x06, 0x01, 0x00, 0x04, 0x0b, 0x08, 0x00, 0x01, 0x00, 0x00, 0x00
        /*0020*/ 	.byte	0x00, 0x00, 0x00, 0x00


//--------------------- .nv.info._ZN18transformer_engine46fused_topk_with_score_function_backward_kernelI13__nv_bfloat16EEvPKbPKT_S6_iiibfiPS4_ --------------------------
	.section	.nv.info._ZN18transformer_engine46fused_topk_with_score_function_backward_kernelI13__nv_bfloat16EEvPKbPKT_S6_iiibfiPS4_,"",@"SHT_CUDA_INFO"
	.sectionflags	@""
	.align	4


	//----- nvinfo : EIATTR_CUDA_API_VERSION
	.align		4
        /*0000*/ 	.byte	0x04, 0x37
        /*0002*/ 	.short	(.L_133 - .L_132)
.L_132:
        /*0004*/ 	.word	0x00000082


	//----- nvinfo : EIATTR_KPARAM_INFO
	.align		4
.L_133:
        /*0008*/ 	.byte	0x04, 0x17
        /*000a*/ 	.short	(.L_135 - .L_134)
.L_134:
        /*000c*/ 	.word	0x00000000
        /*0010*/ 	.short	0x0009
        /*0012*/ 	.short	0x0030
        /*0014*/ 	.byte	0x00, 0xf5, 0x21, 0x00


	//----- nvinfo : EIATTR_KPARAM_INFO
	.align		4
.L_135:
        /*0018*/ 	.byte	0x04, 0x17
        /*001a*/ 	.short	(.L_137 - .L_136)
.L_136:
        /*001c*/ 	.word	0x00000000
        /*0020*/ 	.short	0x0008
        /*0022*/ 	.short	0x002c
        /*0024*/ 	.byte	0x00, 0xf0, 0x11, 0x00


	//----- nvinfo : EIATTR_KPARAM_INFO
	.align		4
.L_137:
        /*0028*/ 	.byte	0x04, 0x17
        /*002a*/ 	.short	(.L_139 - .L_138)
.L_138:
        /*002c*/ 	.word	0x00000000
        /*0030*/ 	.short	0x0007
        /*0032*/ 	.short	0x0028
        /*0034*/ 	.byte	0x00, 0xf0, 0x11, 0x00


	//----- nvinfo : EIATTR_KPARAM_INFO
	.align		4
.L_139:
        /*0038*/ 	.byte	0x04, 0x17
        /*003a*/ 	.short	(.L_141 - .L_140)
.L_140:
        /*003c*/ 	.word	0x00000000
        /*0040*/ 	.short	0x0006
        /*0042*/ 	.short	0x0024
        /*0044*/ 	.byte	0x00, 0xf0, 0x05, 0x00


	//----- nvinfo : EIATTR_KPARAM_INFO
	.align		4
.L_141:
        /*0048*/ 	.byte	0x04, 0x17
        /*004a*/ 	.short	(.L_143 - .L_142)
.L_142:
        /*004c*/ 	.word	0x00000000
        /*0050*/ 	.short	0x0005
        /*0052*/ 	.short	0x0020
        /*0054*/ 	.byte	0x00, 0xf0, 0x11, 0x00


	//----- nvinfo : EIATTR_KPARAM_INFO
	.align		4
.L_143:
        /*0058*/ 	.byte	0x04, 0x17
        /*005a*/ 	.short	(.L_145 - .L_144)
.L_144:
        /*005c*/ 	.word	0x00000000
        /*0060*/ 	.short	0x0004
        /*0062*/ 	.short	0x001c
        /*0064*/ 	.byte	0x00, 0xf0, 0x11, 0x00


	//----- nvinfo : EIATTR_KPARAM_INFO
	.align		4
.L_145:
        /*0068*/ 	.byte	0x04, 0x17
        /*006a*/ 	.short	(.L_147 - .L_146)
.L_146:
        /*006c*/ 	.word	0x00000000
        /*0070*/ 	.short	0x0003
        /*0072*/ 	.short	0x0018
        /*0074*/ 	.byte	0x00, 0xf0, 0x11, 0x00


	//----- nvinfo : EIATTR_KPARAM_INFO
	.align		4
.L_147:
        /*0078*/ 	.byte	0x04, 0x17
        /*007a*/ 	.short	(.L_149 - .L_148)
.L_148:
        /*007c*/ 	.word	0x00000000
        /*0080*/ 	.short	0x0002
        /*0082*/ 	.short	0x0010
        /*0084*/ 	.byte	0x00, 0xf5, 0x21, 0x00


	//----- nvinfo : EIATTR_KPARAM_INFO
	.align		4
.L_149:
        /*0088*/ 	.byte	0x04, 0x17
        /*008a*/ 	.short	(.L_151 - .L_150)
.L_150:
        /*008c*/ 	.word	0x00000000
        /*0090*/ 	.short	0x0001
        /*0092*/ 	.short	0x0008
        /*0094*/ 	.byte	0x00, 0xf5, 0x21, 0x00


	//----- nvinfo : EIATTR_KPARAM_INFO
	.align		4
.L_151:
        /*0098*/ 	.byte	0x04, 0x17
        /*009a*/ 	.short	(.L_153 - .L_152)
.L_152:
        /*009c*/ 	.word	0x00000000
        /*00a0*/ 	.short	0x0000
        /*00a2*/ 	.short	0x0000
        /*00a4*/ 	.byte	0x00, 0xf5, 0x21, 0x00


	//----- nvinfo : EIATTR_SPARSE_MMA_MASK
	.align		4
.L_153:
        /*00a8*/ 	.byte	0x03, 0x50
        /*00aa*/ 	.short	0x0000


	//----- nvinfo : EIATTR_MAXREG_COUNT
	.align		4
        /*00ac*/ 	.byte	0x03, 0x1b
        /*00ae*/ 	.short	0x00ff


	//----- nvinfo : EIATTR_MERCURY_ISA_VERSION
	.align		4
        /*00b0*/ 	.byte	0x03, 0x5f
        /*00b2*/ 	.short	0x0101


	//----- nvinfo : EIATTR_COOP_GROUP_MASK_REGIDS
	.align		4
        /*00b4*/ 	.byte	0x04, 0x29
        /*00b6*/ 	.short	(.L_155 - .L_154)


	//   ....[0]....
.L_154:
        /*00b8*/ 	.word	0xffffffff


	//   ....[1]....
        /*00bc*/ 	.word	0xffffffff


	//   ....[2]....
        /*00c0*/ 	.word	0xffffffff


	//   ....[3]....
        /*00c4*/ 	.word	0xffffffff


	//   ....[4]....
        /*00c8*/ 	.word	0xffffffff


	//   ....[5]....
        /*00cc*/ 	.word	0xffffffff


	//   ....[6]....
        /*00d0*/ 	.word	0xffffffff


	//   ....[7]....
        /*00d4*/ 	.word	0xffffffff


	//   ....[8]....
        /*00d8*/ 	.word	0xffffffff


	//   ....[9]....
        /*00dc*/ 	.word	0xffffffff


	//   ....[10]....
        /*00e0*/ 	.word	0xffffffff


	//   ....[11]....
        /*00e4*/ 	.word	0xffffffff


	//   ....[12]....
        /*00e8*/ 	.word	0xffffffff


	//   ....[13]....
        /*00ec*/ 	.word	0xffffffff


	//   ....[14]....
        /*00f0*/ 	.word	0xffffffff


	//   ....[15]....
        /*00f4*/ 	.word	0xffffffff


	//   ....[16]....
        /*00f8*/ 	.word	0xffffffff


	//   ....[17]....
        /*00fc*/ 	.word	0xffffffff


	//   ....[18]....
        /*0100*/ 	.word	0xffffffff


	//   ....[19]....
        /*0104*/ 	.word	0xffffffff


	//   ....[20]....
        /*0108*/ 	.word	0xffffffff


	//   ....[21]....
        /*010c*/ 	.word	0xffffffff


	//   ....[22]....
        /*0110*/ 	.word	0xffffffff


	//   ....[23]....
        /*0114*/ 	.word	0xffffffff


	//   ....[24]....
        /*0118*/ 	.word	0xffffffff


	//   ....[25]....
        /*011c*/ 	.word	0xffffffff


	//   ....[26]....
        /*0120*/ 	.word	0xffffffff


	//   ....[27]....
        /*0124*/ 	.word	0xffffffff


	//   ....[28]....
        /*0128*/ 	.word	0xffffffff


	//   ....[29]....
        /*012c*/ 	.word	0xffffffff


	//   ....[30]....
        /*0130*/ 	.word	0xffffffff


	//   ....[31]....
        /*0134*/ 	.word	0xffffffff


	//   ....[32]....
        /*0138*/ 	.word	0xffffffff


	//   ....[33]....
        /*013c*/ 	.word	0xffffffff


	//   ....[34]....
        /*0140*/ 	.word	0xffffffff


	//   ....[35]....
        /*0144*/ 	.word	0xffffffff


	//   ....[36]....
        /*0148*/ 	.word	0xffffffff


	//   ....[37]....
        /*014c*/ 	.word	0xffffffff


	//   ....[38]....
        /*0150*/ 	.word	0xffffffff


	//   ....[39]....
        /*0154*/ 	.word	0xffffffff


	//   ....[40]....
        /*0158*/ 	.word	0xffffffff


	//   ....[41]....
        /*015c*/ 	.word	0xffffffff


	//   ....[42]....
        /*0160*/ 	.word	0xffffffff


	//   ....[43]....
        /*0164*/ 	.word	0xffffffff


	//   ....[44]....
        /*0168*/ 	.word	0xffffffff


	//   ....[45]....
        /*016c*/ 	.word	0xffffffff


	//   ....[46]....
        /*0170*/ 	.word	0xffffffff


	//   ....[47]....
        /*0174*/ 	.word	0xffffffff


	//   ....[48]....
        /*0178*/ 	.word	0xffffffff


	//   ....[49]....
        /*017c*/ 	.word	0xffffffff


	//   ....[50]....
        /*0180*/ 	.word	0xffffffff


	//   ....[51]....
        /*0184*/ 	.word	0xffffffff


	//   ....[52]....
        /*0188*/ 	.word	0xffffffff


	//   ....[53]....
        /*018c*/ 	.word	0xffffffff


	//   ....[54]....
        /*0190*/ 	.word	0xffffffff


	//----- nvinfo : EIATTR_COOP_GROUP_INSTR_OFFSETS
	.align		4
.L_155:
        /*0194*/ 	.byte	0x04, 0x28
        /*0196*/ 	.short	(.L_157 - .L_156)


	//   ....[0]....
.L_156:
        /*0198*/ 	.word	0x00000db0


	//   ....[1]....
        /*019c*/ 	.word	0x000012d0


	//   ....[2]....
        /*01a0*/ 	.word	0x000019a0


	//   ....[3]....
        /*01a4*/ 	.word	0x000019c0


	//   ....[4]....
        /*01a8*/ 	.word	0x00001a10


	//   ....[5]....
        /*01ac*/ 	.word	0x00001a30


	//   ....[6]....
        /*01b0*/ 	.word	0x00001a80


	//   ....[7]....
        /*01b4*/ 	.word	0x00001aa0


	//   ....[8]....
        /*01b8*/ 	.word	0x00001af0


	//   ....[9]....
        /*01bc*/ 	.word	0x00001b10


	//   ....[10]....
        /*01c0*/ 	.word	0x00001b60


	//   ....[11]....
        /*01c4*/ 	.word	0x00001b80


	//   ....[12]....
        /*01c8*/ 	.word	0x00001be0


	//   ....[13]....
        /*01cc*/ 	.word	0x00002320


	//   ....[14]....
        /*01d0*/ 	.word	0x00002a00


	//   ....[15]....
        /*01d4*/ 	.word	0x00002a20


	//   ....[16]....
        /*01d8*/ 	.word	0x00002a70


	//   ....[17]....
        /*01dc*/ 	.word	0x00002a90


	//   ....[18]....
        /*01e0*/ 	.word	0x00002ae0


	//   ....[19]....
        /*01e4*/ 	.word	0x00002b00


	//   ....[20]....
        /*01e8*/ 	.word	0x00002b60


	//   ....[21]....
        /*01ec*/ 	.word	0x00002b80


	//   ....[22]....
        /*01f0*/ 	.word	0x00002bd0


	//   ....[23]....
        /*01f4*/ 	.word	0x00002bf0


	//   ....[24]....
        /*01f8*/ 	.word	0x00002c60


	//   ....[25]....
        /*01fc*/ 	.word	0x00003ee0


	//   ....[26]....
        /*0200*/ 	.word	0x00004b10


	//   ....[27]....
        /*0204*/ 	.word	0x00005940


	//   ....[28]....
        /*0208*/ 	.word	0x00005960


	//   ....[29]....
        /*020c*/ 	.word	0x000059b0


	//   ....[30]....
        /*0210*/ 	.word	0x000059d0


	//   ....[31]....
        /*0214*/ 	.word	0x00005a30


	//   ....[32]....
        /*0218*/ 	.word	0x00005a50


	//   ....[33]....
        /*021c*/ 	.word	0x00005aa0


	//   ....[34]....
        /*0220*/ 	.word	0x00005ac0


	//   ....[35]....
        /*0224*/ 	.word	0x00005b20


	//   ....[36]....
        /*0228*/ 	.word	0x00005b40


	//   ....[37]....
        /*022c*/ 	.word	0x00005ba0


	//   ....[38]....
        /*0230*/ 	.word	0x00006970


	//   ....[39]....
        /*0234*/ 	.word	0x00006c80


	//   ....[40]....
        /*0238*/ 	.word	0x00007180


	//   ....[41]....
        /*023c*/ 	.word	0x00007f70


	//   ....[42]....
        /*0240*/ 	.word	0x00007f90


	//   ....[43]....
        /*0244*/ 	.word	0x00007fe0


	//   ....[44]....
        /*0248*/ 	.word	0x00008000


	//   ....[45]....
        /*024c*/ 	.word	0x00008060


	//   ....[46]....
        /*0250*/ 	.word	0x00008080


	//   ....[47]....
        /*0254*/ 	.word	0x000080d0


	//   ....[48]....
        /*0258*/ 	.word	0x000080f0


	//   ....[49]....
        /*025c*/ 	.word	0x00008140


	//   ....[50]....
        /*0260*/ 	.word	0x00008160


	//   ....[51]....
        /*0264*/ 	.word	0x000081c0


	//   ....[52]....
        /*0268*/ 	.word	0x00008720


	//   ....[53]....
        /*026c*/ 	.word	0x00008da0


	//   ....[54]....
        /*0270*/ 	.word	0x000095a0


	//----- nvinfo : EIATTR_VRC_CTA_INIT_COUNT
	.align		4
.L_157:
        /*0274*/ 	.byte	0x02, 0x4a
	.zero		1
	.zero		1


	//----- nvinfo : EIATTR_EXIT_INSTR_OFFSETS
	.align		4
        /*0278*/ 	.byte	0x04, 0x1c
        /*027a*/ 	.short	(.L_159 - .L_158)


	//   ....[0]....
.L_158:
        /*027c*/ 	.word	0x00000210


	//   ....[1]....
        /*0280*/ 	.word	0x000004d0


	//   ....[2]....
        /*0284*/ 	.word	0x000095e0


	//----- nvinfo : EIATTR_CRS_STACK_SIZE
	.align		4
.L_159:
        /*0288*/ 	.byte	0x04, 0x1e
        /*028a*/ 	.short	(.L_161 - .L_160)
.L_160:
        /*028c*/ 	.word	0x00000000


	//----- nvinfo : EIATTR_CBANK_PARAM_SIZE
	.align		4
.L_161:
        /*0290*/ 	.byte	0x03, 0x19
        /*0292*/ 	.short	0x0038


	//----- nvinfo : EIATTR_PARAM_CBANK
	.align		4
        /*0294*/ 	.byte	0x04, 0x0a
        /*0296*/ 	.short	(.L_163 - .L_162)
	.align		4
.L_162:
        /*0298*/ 	.word	index@(.nv.constant0._ZN18transformer_engine46fused_topk_with_score_function_backward_kernelI13__nv_bfloat16EEvPKbPKT_S6_iiibfiPS4_)
        /*029c*/ 	.short	0x0380
        /*029e*/ 	.short	0x0038


	//----- nvinfo : EIATTR_SW_WAR
	.align		4
.L_163:
        /*02a0*/ 	.byte	0x04, 0x36
        /*02a2*/ 	.short	(.L_165 - .L_164)
.L_164:
        /*02a4*/ 	.word	0x00000008
.L_165:


//--------------------- .nv.info._ZN18transformer_engine46fused_topk_with_score_function_backward_kernelI6__halfEEvPKbPKT_S6_iiibfiPS4_ --------------------------
	.section	.nv.info._ZN18transformer_engine46fused_topk_with_score_function_backward_kernelI6__halfEEvPKbPKT_S6_iiibfiPS4_,"",@"SHT_CUDA_INFO"
	.sectionflags	@""
	.align	4


	//----- nvinfo : EIATTR_CUDA_API_VERSION
	.align		4
        /*0000*/ 	.byte	0x04, 0x37
        /*0002*/ 	.short	(.L_167 - .L_166)
.L_166:
        /*0004*/ 	.word	0x00000082


	//----- nvinfo : EIATTR_KPARAM_INFO
	.align		4
.L_167:
        /*0008*/ 	.byte	0x04, 0x17
        /*000a*/ 	.short	(.L_169 - .L_168)
.L_168:
        /*000c*/ 	.word	0x00000000
        /*0010*/ 	.short	0x0009
        /*0012*/ 	.short	0x0030
        /*0014*/ 	.byte	0x00, 0xf5, 0x21, 0x00


	//----- nvinfo : EIATTR_KPARAM_INFO
	.align		4
.L_169:
        /*0018*/ 	.byte	0x04, 0x17
        /*001a*/ 	.short	(.L_171 - .L_170)
.L_170:
        /*001c*/ 	.word	0x00000000
        /*0020*/ 	.short	0x0008
        /*0022*/ 	.short	0x002c
        /*0024*/ 	.byte	0x00, 0xf0, 0x11, 0x00


	//----- nvinfo : EIATTR_KPARAM_INFO
	.align		4
.L_171:
        /*0028*/ 	.byte	0x04, 0x17
        /*002a*/ 	.short	(.L_173 - .L_172)
.L_172:
        /*002c*/ 	.word	0x00000000
        /*0030*/ 	.short	0x0007
        /*0032*/ 	.short	0x0028
        /*0034*/ 	.byte	0x00, 0xf0, 0x11, 0x00


	//----- nvinfo : EIATTR_KPARAM_INFO
	.align		4
.L_173:
        /*0038*/ 	.byte	0x04, 0x17
        /*003a*/ 	.short	(.L_175 - .L_174)
.L_174:
        /*003c*/ 	.word	0x00000000
        /*0040*/ 	.short	0x0006
        /*0042*/ 	.short	0x0024
        /*0044*/ 	.byte	0x00, 0xf0, 0x05, 0x00


	//----- nvinfo : EIATTR_KPARAM_INFO
	.align		4
.L_175:
        /*0048*/ 	.byte	0x04, 0x17
        /*004a*/ 	.short	(.L_177 - .L_176)
.L_176:
        /*004c*/ 	.word	0x00000000
        /*0050*/ 	.short	0x0005
        /*0052*/ 	.short	0x0020
        /*0054*/ 	.byte	0x00, 0xf0, 0x11, 0x00


	//----- nvinfo : EIATTR_KPARAM_INFO
	.align		4
.L_177:
        /*0058*/ 	.byte	0x04, 0x17
        /*005a*/ 	.short	(.L_179 - .L_178)
.L_178:
        /*005c*/ 	.word	0x00000000
        /*0060*/ 	.short	0x0004
        /*0062*/ 	.short	0x001c
        /*0064*/ 	.byte	0x00, 0xf0, 0x11, 0x00


	//----- nvinfo : EIATTR_KPARAM_INFO
	.align		4
.L_179:
        /*0068*/ 	.byte	0x04, 0x17
        /*006a*/ 	.short	(.L_181 - .L_180)
.L_180:
        /*006c*/ 	.word	0x00000000
        /*0070*/ 	.short	0x0003
        /*0072*/ 	.short	0x0018
        /*0074*/ 	.byte	0x00, 0xf0, 0x11, 0x00


	//----- nvinfo : EIATTR_KPARAM_INFO
	.align		4
.L_181:
        /*0078*/ 	.byte	0x04, 0x17
        /*007a*/ 	.short	(.L_183 - .L_182)
.L_182:
        /*007c*/ 	.word	0x00000000
        /*0080*/ 	.short	0x0002
        /*0082*/ 	.short	0x0010
        /*0084*/ 	.byte	0x00, 0xf5, 0x21, 0x00


	//----- nvinfo : EIATTR_KPARAM_INFO
	.align		4
.L_183:
        /*0088*/ 	.byte	0x04, 0x17
        /*008a*/ 	.short	(.L_185 - .L_184)
.L_184:
        /*008c*/ 	.word	0x00000000
        /*0090*/ 	.short	0x0001
        /*0092*/ 	.short	0x0008
        /*0094*/ 	.byte	0x00, 0xf5, 0x21, 0x00


	//----- nvinfo : EIATTR_KPARAM_INFO
	.align		4
.L_185:
        /*0098*/ 	.byte	0x04, 0x17
        /*009a*/ 	.short	(.L_187 - .L_186)
.L_186:
        /*009c*/ 	.word	0x00000000
        /*00a0*/ 	.short	0x0000
        /*00a2*/ 	.short	0x0000
        /*00a4*/ 	.byte	0x00, 0xf5, 0x21, 0x00


	//----- nvinfo : EIATTR_SPARSE_MMA_MASK
	.align		4
.L_187:
        /*00a8*/ 	.byte	0x03, 0x50
        /*00aa*/ 	.short	0x0000


	//----- nvinfo : EIATTR_MAXREG_COUNT
	.align		4
        /*00ac*/ 	.byte	0x03, 0x1b
        /*00ae*/ 	.short	0x00ff


	//----- nvinfo : EIATTR_MERCURY_ISA_VERSION
	.align		4
        /*00b0*/ 	.byte	0x03, 0x5f
        /*00b2*/ 	.short	0x0101


	//----- nvinfo : EIATTR_COOP_GROUP_MASK_REGIDS
	.align		4
        /*00b4*/ 	.byte	0x04, 0x29
        /*00b6*/ 	.short	(.L_189 - .L_188)


	//   ....[0]....
.L_188:
        /*00b8*/ 	.word	0xffffffff


	//   ....[1]....
        /*00bc*/ 	.word	0xffffffff


	//   ....[2]....
        /*00c0*/ 	.word	0xffffffff


	//   ....[3]....
        /*00c4*/ 	.word	0xffffffff


	//   ....[4]....
        /*00c8*/ 	.word	0xffffffff


	//   ....[5]....
        /*00cc*/ 	.word	0xffffffff


	//   ....[6]....
        /*00d0*/ 	.word	0xffffffff


	//   ....[7]....
        /*00d4*/ 	.word	0xffffffff


	//   ....[8]....
        /*00d8*/ 	.word	0xffffffff


	//   ....[9]....
        /*00dc*/ 	.word	0xffffffff


	//   ....[10]....
        /*00e0*/ 	.word	0xffffffff


	//   ....[11]....
        /*00e4*/ 	.word	0xffffffff


	//   ....[12]....
        /*00e8*/ 	.word	0xffffffff


	//   ....[13]....
        /*00ec*/ 	.word	0xffffffff


	//   ....[14]....
        /*00f0*/ 	.word	0xffffffff


	//   ....[15]....
        /*00f4*/ 	.word	0xffffffff


	//   ....[16]....
        /*00f8*/ 	.word	0xffffffff


	//   ....[17]....
        /*00fc*/ 	.word	0xffffffff


	//   ....[18]....
        /*0100*/ 	.word	0xffffffff


	//   ....[19]....
        /*0104*/ 	.word	0xffffffff


	//   ....[20]....
        /*0108*/ 	.word	0xffffffff


	//   ....[21]....
        /*010c*/ 	.word	0xffffffff


	//   ....[22]....
        /*0110*/ 	.word	0xffffffff


	//   ....[23]....
        /*0114*/ 	.word	0xffffffff


	//   ....[24]....
        /*0118*/ 	.word	0xffffffff


	//   ....[25]....
        /*011c*/ 	.word	0xffffffff


	//   ....[26]....
        /*0120*/ 	.word	0xffffffff


	//   ....[27]....
        /*0124*/ 	.word	0xffffffff


	//   ....[28]....
        /*0128*/ 	.word	0xffffffff


	//   ....[29]....
        /*012c*/ 	.word	0xffffffff


	//   ....[30]....
        /*0130*/ 	.word	0xffffffff


	//   ....[31]....
        /*0134*/ 	.word	0xffffffff


	//   ....[32]....
        /*0138*/ 	.word	0xffffffff


	//   ....[33]....
        /*013c*/ 	.word	0xffffffff


	//   ....[34]....
        /*0140*/ 	.word	0xffffffff


	//   ....[35]....
        /*0144*/ 	.word	0xffffffff


	//   ....[36]....
        /*0148*/ 	.word	0xffffffff


	//   ....[37]....
        /*014c*/ 	.word	0xffffffff


	//   ....[38]....
        /*0150*/ 	.word	0xffffffff


	//   ....[39]....
        /*0154*/ 	.word	0xffffffff


	//   ....[40]....
        /*0158*/ 	.word	0xffffffff


	//   ....[41]....
        /*015c*/ 	.word	0xffffffff


	//   ....[42]....
        /*0160*/ 	.word	0xffffffff


	//   ....[43]....
        /*0164*/ 	.word	0xffffffff


	//   ....[44]....
        /*0168*/ 	.word	0xffffffff


	//   ....[45]....
        /*016c*/ 	.word	0xffffffff


	//   ....[46]....
        /*0170*/ 	.word	0xffffffff


	//   ....[47]....
        /*0174*/ 	.word	0xffffffff


	//   ....[48]....
        /*0178*/ 	.word	0xffffffff


	//   ....[49]....
        /*017c*/ 	.word	0xffffffff


	//   ....[50]....
        /*0180*/ 	.word	0xffffffff


	//   ....[51]....
        /*0184*/ 	.word	0xffffffff


	//   ....[52]....
        /*0188*/ 	.word	0xffffffff


	//   ....[53]....
        /*018c*/ 	.word	0xffffffff


	//   ....[54]....
        /*0190*/ 	.word	0xffffffff


	//----- nvinfo : EIATTR_COOP_GROUP_INSTR_OFFSETS
	.align		4
.L_189:
        /*0194*/ 	.byte	0x04, 0x28
        /*0196*/ 	.short	(.L_191 - .L_190)


	//   ....[0]....
.L_190:
        /*0198*/ 	.word	0x00000db0


	//   ....[1]....
        /*019c*/ 	.word	0x000012d0


	//   ....[2]....
        /*01a0*/ 	.word	0x000019a0


	//   ....[3]....
        /*01a4*/ 	.word	0x000019c0


	//   ....[4]....
        /*01a8*/ 	.word	0x00001a10


	//   ....[5]....
        /*01ac*/ 	.word	0x00001a30


	//   ....[6]....
        /*01b0*/ 	.word	0x00001a80


	//   ....[7]....
        /*01b4*/ 	.word	0x00001aa0


	//   ....[8]....
        /*01b8*/ 	.word	0x00001af0


	//   ....[9]....
        /*01bc*/ 	.word	0x00001b10


	//   ....[10]....
        /*01c0*/ 	.word	0x00001b60


	//   ....[11]....
        /*01c4*/ 	.word	0x00001b80


	//   ....[12]....
        /*01c8*/ 	.word	0x00001be0


	//   ....[13]....
        /*01cc*/ 	.word	0x00002320


	//   ....[14]....
        /*01d0*/ 	.word	0x00002a00


	//   ....[15]....
        /*01d4*/ 	.word	0x00002a20


	//   ....[16]....
        /*01d8*/ 	.word	0x00002a70


	//   ....[17]....
        /*01dc*/ 	.word	0x00002a90


	//   ....[18]....
        /*01e0*/ 	.word	0x00002ae0


	//   ....[19]....
        /*01e4*/ 	.word	0x00002b00


	//   ....[20]....
        /*01e8*/ 	.word	0x00002b50


	//   ....[21]....
        /*01ec*/ 	.word	0x00002b70


	//   ....[22]....
        /*01f0*/ 	.word	0x00002bc0


	//   ....[23]....
        /*01f4*/ 	.word	0x00002be0


	//   ....[24]....
        /*01f8*/ 	.word	0x00002c40


	//   ....[25]....
        /*01fc*/ 	.word	0x00003ed0


	//   ....[26]....
        /*0200*/ 	.word	0x00004af0


	//   ....[27]....
        /*0204*/ 	.word	0x000058a0


	//   ....[28]....
        /*0208*/ 	.word	0x000058c0


	//   ....[29]....
        /*020c*/ 	.word	0x00005910


	//   ....[30]....
        /*0210*/ 	.word	0x00005930


	//   ....[31]....
        /*0214*/ 	.word	0x00005980


	//   ....[32]....
        /*0218*/ 	.word	0x000059a0


	//   ....[33]....
        /*021c*/ 	.word	0x000059f0


	//   ....[34]....
        /*0220*/ 	.word	0x00005a10


	//   ....[35]....
        /*0224*/ 	.word	0x00005a60


	//   ....[36]....
        /*0228*/ 	.word	0x00005a80


	//   ....[37]....
        /*022c*/ 	.word	0x00005ae0


	//   ....[38]....
        /*0230*/ 	.word	0x000068b0


	//   ....[39]....
        /*0234*/ 	.word	0x00006bc0


	//   ....[40]....
        /*0238*/ 	.word	0x000070c0


	//   ....[41]....
        /*023c*/ 	.word	0x00007e70


	//   ....[42]....
        /*0240*/ 	.word	0x00007e90


	//   ....[43]....
        /*0244*/ 	.word	0x00007ee0


	//   ....[44]....
        /*0248*/ 	.word	0x00007f00


	//   ....[45]....
        /*024c*/ 	.word	0x00007f50


	//   ....[46]....
        /*0250*/ 	.word	0x00007f70


	//   ....[47]....
        /*0254*/ 	.word	0x00007fc0


	//   ....[48]....
        /*0258*/ 	.word	0x00007fe0


	//   ....[49]....
        /*025c*/ 	.word	0x00008030


	//   ....[50]....
        /*0260*/ 	.word	0x00008050


	//   ....[51]....
        /*0264*/ 	.word	0x000080b0


	//   ....[52]....
        /*0268*/ 	.word	0x00008610


	//   ....[53]....
        /*026c*/ 	.word	0x00008c90


	//   ....[54]....
        /*0270*/ 	.word	0x00009490


	//----- nvinfo : EIATTR_VRC_CTA_INIT_COUNT
	.align		4
.L_191:
        /*0274*/ 	.byte	0x02, 0x4a
	.zero		1
	.zero		1


	//----- nvinfo : EIATTR_EXIT_INSTR_OFFSETS
	.align		4
        /*0278*/ 	.byte	0x04, 0x1c
        /*027a*/ 	.short	(.L_193 - .L_192)


	//   ....[0]....
.L_192:
        /*027c*/ 	.word	0x00000210


	//   ....[1]....
        /*0280*/ 	.word	0x000004d0


	//   ....[2]....
        /*0284*/ 	.word	0x000094d0


	//----- nvinfo : EIATTR_CRS_STACK_SIZE
	.align		4
.L_193:
        /*0288*/ 	.byte	0x04, 0x1e
        /*028a*/ 	.short	(.L_195 - .L_194)
.L_194:
        /*028c*/ 	.word	0x00000000


	//----- nvinfo : EIATTR_CBANK_PARAM_SIZE
	.align		4
.L_195:
        /*0290*/ 	.byte	0x03, 0x19
        /*0292*/ 	.short	0x0038


	//----- nvinfo : EIATTR_PARAM_CBANK
	.align		4
        /*0294*/ 	.byte	0x04, 0x0a
        /*0296*/ 	.short	(.L_197 - .L_196)
	.align		4
.L_196:
        /*0298*/ 	.word	index@(.nv.constant0._ZN18transformer_engine46fused_topk_with_score_function_backward_kernelI6__halfEEvPKbPKT_S6_iiibfiPS4_)
        /*029c*/ 	.short	0x0380
        /*029e*/ 	.short	0x0038


	//----- nvinfo : EIATTR_SW_WAR
	.align		4
.L_197:
        /*02a0*/ 	.byte	0x04, 0x36
        /*02a2*/ 	.short	(.L_199 - .L_198)
.L_198:
        /*02a4*/ 	.word	0x00000008
.L_199:


//--------------------- .nv.info._ZN18transformer_engine46fused_topk_with_score_function_backward_kernelIfEEvPKbPKT_S5_iiibfiPS3_ --------------------------
	.section	.nv.info._ZN18transformer_engine46fused_topk_with_score_function_backward_kernelIfEEvPKbPKT_S5_iiibfiPS3_,"",@"SHT_CUDA_INFO"
	.sectionflags	@""
	.align	4


	//----- nvinfo : EIATTR_CUDA_API_VERSION
	.align		4
        /*0000*/ 	.byte	0x04, 0x37
        /*0002*/ 	.short	(.L_201 - .L_200)
.L_200:
        /*0004*/ 	.word	0x00000082


	//----- nvinfo : EIATTR_KPARAM_INFO
	.align		4
.L_201:
        /*0008*/ 	.byte	0x04, 0x17
        /*000a*/ 	.short	(.L_203 - .L_202)
.L_202:
        /*000c*/ 	.word	0x00000000
        /*0010*/ 	.short	0x0009
        /*0012*/ 	.short	0x0030
        /*0014*/ 	.byte	0x00, 0xf5, 0x21, 0x00


	//----- nvinfo : EIATTR_KPARAM_INFO
	.align		4
.L_203:
        /*0018*/ 	.byte	0x04, 0x17
        /*001a*/ 	.short	(.L_205 - .L_204)
.L_204:
        /*001c*/ 	.word	0x00000000
        /*0020*/ 	.short	0x0008
        /*0022*/ 	.short	0x002c
        /*0024*/ 	.byte	0x00, 0xf0, 0x11, 0x00


	//----- nvinfo : EIATTR_KPARAM_INFO
	.align		4
.L_205:
        /*0028*/ 	.byte	0x04, 0x17
        /*002a*/ 	.short	(.L_207 - .L_206)
.L_206:
        /*002c*/ 	.word	0x00000000
        /*0030*/ 	.short	0x0007
        /*0032*/ 	.short	0x0028
        /*0034*/ 	.byte	0x00, 0xf0, 0x11, 0x00


	//----- nvinfo : EIATTR_KPARAM_INFO
	.align		4
.L_207:
        /*0038*/ 	.byte	0x04, 0x17
        /*003a*/ 	.short	(.L_209 - .L_208)
.L_208:
        /*003c*/ 	.word	0x00000000
        /*0040*/ 	.short	0x0006
        /*0042*/ 	.short	0x0024
        /*0044*/ 	.byte	0x00, 0xf0, 0x05, 0x00


	//----- nvinfo : EIATTR_KPARAM_INFO
	.align		4
.L_209:
        /*0048*/ 	.byte	0x04, 0x17
        /*004a*/ 	.short	(.L_211 - .L_210)
.L_210:
        /*004c*/ 	.word	0x00000000
        /*0050*/ 	.short	0x0005
        /*0052*/ 	.short	0x0020
        /*0054*/ 	.byte	0x00, 0xf0, 0x11, 0x00


	//----- nvinfo : EIATTR_KPARAM_INFO
	.align		4
.L_211:
        /*0058*/ 	.byte	0x04, 0x17
        /*005a*/ 	.short	(.L_213 - .L_212)
.L_212:
        /*005c*/ 	.word	0x00000000
        /*0060*/ 	.short	0x0004
        /*0062*/ 	.short	0x001c
        /*0064*/ 	.byte	0x00, 0xf0, 0x11, 0x00


	//----- nvinfo : EIATTR_KPARAM_INFO
	.align		4
.L_213:
        /*0068*/ 	.byte	0x04, 0x17
        /*006a*/ 	.short	(.L_215 - .L_214)
.L_214:
        /*006c*/ 	.word	0x00000000
        /*0070*/ 	.short	0x0003
        /*0072*/ 	.short	0x0018
        /*0074*/ 	.byte	0x00, 0xf0, 0x11, 0x00


	//----- nvinfo : EIATTR_KPARAM_INFO
	.align		4
.L_215:
        /*0078*/ 	.byte	0x04, 0x17
        /*007a*/ 	.short	(.L_217 - .L_216)
.L_216:
        /*007c*/ 	.word	0x00000000
        /*0080*/ 	.short	0x0002
        /*0082*/ 	.short	0x0010
        /*0084*/ 	.byte	0x00, 0xf5, 0x21, 0x00


	//----- nvinfo : EIATTR_KPARAM_INFO
	.align		4
.L_217:
        /*0088*/ 	.byte	0x04, 0x17
        /*008a*/ 	.short	(.L_219 - .L_218)
.L_218:
        /*008c*/ 	.word	0x00000000
        /*0090*/ 	.short	0x0001
        /*0092*/ 	.short	0x0008
        /*0094*/ 	.byte	0x00, 0xf5, 0x21, 0x00


	//----- nvinfo : EIATTR_KPARAM_INFO
	.align		4
.L_219:
        /*0098*/ 	.byte	0x04, 0x17
        /*009a*/ 	.short	(.L_221 - .L_220)
.L_220:
        /*009c*/ 	.word	0x00000000
        /*00a0*/ 	.short	0x0000
        /*00a2*/ 	.short	0x0000
        /*00a4*/ 	.byte	0x00, 0xf5, 0x21, 0x00


	//----- nvinfo : EIATTR_SPARSE_MMA_MASK
	.align		4
.L_221:
        /*00a8*/ 	.byte	0x03, 0x50
        /*00aa*/ 	.short	0x0000


	//----- nvinfo : EIATTR_MAXREG_COUNT
	.align		4
        /*00ac*/ 	.byte	0x03, 0x1b
        /*00ae*/ 	.short	0x00ff


	//----- nvinfo : EIATTR_MERCURY_ISA_VERSION
	.align		4
        /*00b0*/ 	.byte	0x03, 0x5f
        /*00b2*/ 	.short	0x0101


	//----- nvinfo : EIATTR_COOP_GROUP_MASK_REGIDS
	.align		4
        /*00b4*/ 	.byte	0x04, 0x29
        /*00b6*/ 	.short	(.L_223 - .L_222)


	//   ....[0]....
.L_222:
        /*00b8*/ 	.word	0xffffffff


	//   ....[1]....
        /*00bc*/ 	.word	0xffffffff


	//   ....[2]....
        /*00c0*/ 	.word	0xffffffff


	//   ....[3]....
        /*00c4*/ 	.word	0xffffffff


	//   ....[4]....
        /*00c8*/ 	.word	0xffffffff


	//   ....[5]....
        /*00cc*/ 	.word	0xffffffff


	//   ....[6]....
        /*00d0*/ 	.word	0xffffffff


	//   ....[7]....
        /*00d4*/ 	.word	0xffffffff


	//   ....[8]....
        /*00d8*/ 	.word	0xffffffff


	//   ....[9]....
        /*00dc*/ 	.word	0xffffffff


	//   ....[10]....
        /*00e0*/ 	.word	0xffffffff


	//   ....[11]....
        /*00e4*/ 	.word	0xffffffff


	//   ....[12]....
        /*00e8*/ 	.word	0xffffffff


	//   ....[13]....
        /*00ec*/ 	.word	0xffffffff


	//   ....[14]....
        /*00f0*/ 	.word	0xffffffff


	//   ....[15]....
        /*00f4*/ 	.word	0xffffffff


	//   ....[16]....
        /*00f8*/ 	.word	0xffffffff


	//   ....[17]....
        /*00fc*/ 	.word	0xffffffff


	//   ....[18]....
        /*0100*/ 	.word	0xffffffff


	//   ....[19]....
        /*0104*/ 	.word	0xffffffff


	//   ....[20]....
        /*0108*/ 	.word	0xffffffff


	//   ....[21]....
        /*010c*/ 	.word	0xffffffff


	//   ....[22]....
        /*0110*/ 	.word	0xffffffff


	//   ....[23]....
        /*0114*/ 	.word	0xffffffff


	//   ....[24]....
        /*0118*/ 	.word	0xffffffff


	//   ....[25]....
        /*011c*/ 	.word	0xffffffff


	//   ....[26]....
        /*0120*/ 	.word	0xffffffff


	//   ....[27]....
        /*0124*/ 	.word	0xffffffff


	//   ....[28]....
        /*0128*/ 	.word	0xffffffff


	//   ....[29]....
        /*012c*/ 	.word	0xffffffff


	//   ....[30]....
        /*0130*/ 	.word	0xffffffff


	//   ....[31]....
        /*0134*/ 	.word	0xffffffff


	//   ....[32]....
        /*0138*/ 	.word	0xffffffff


	//   ....[33]....
        /*013c*/ 	.word	0xffffffff


	//   ....[34]....
        /*0140*/ 	.word	0xffffffff


	//   ....[35]....
        /*0144*/ 	.word	0xffffffff


	//   ....[36]....
        /*0148*/ 	.word	0xffffffff


	//   ....[37]....
        /*014c*/ 	.word	0xffffffff


	//   ....[38]....
        /*0150*/ 	.word	0xffffffff


	//   ....[39]....
        /*0154*/ 	.word	0xffffffff


	//   ....[40]....
        /*0158*/ 	.word	0xffffffff


	//   ....[41]....
        /*015c*/ 	.word	0xffffffff


	//   ....[42]....
        /*0160*/ 	.word	0xffffffff


	//   ....[43]....
        /*0164*/ 	.word	0xffffffff


	//   ....[44]....
        /*0168*/ 	.word	0xffffffff


	//   ....[45]....
        /*016c*/ 	.word	0xffffffff


	//   ....[46]....
        /*0170*/ 	.word	0xffffffff


	//   ....[47]....
        /*0174*/ 	.word	0xffffffff


	//   ....[48]....
        /*0178*/ 	.word	0xffffffff


	//   ....[49]....
        /*017c*/ 	.word	0xffffffff


	//   ....[50]....
        /*0180*/ 	.word	0xffffffff


	//   ....[51]....
        /*0184*/ 	.word	0xffffffff


	//   ....[52]....
        /*0188*/ 	.word	0xffffffff


	//   ....[53]....
        /*018c*/ 	.word	0xffffffff


	//   ....[54]....
        /*0190*/ 	.word	0xffffffff


	//----- nvinfo : EIATTR_COOP_GROUP_INSTR_OFFSETS
	.align		4
.L_223:
        /*0194*/ 	.byte	0x04, 0x28
        /*0196*/ 	.short	(.L_225 - .L_224)


	//   ....[0]....
.L_224:
        /*0198*/ 	.word	0x00000da0


	//   ....[1]....
        /*019c*/ 	.word	0x000011e0


	//   ....[2]....
        /*01a0*/ 	.word	0x00001800


	//   ....[3]....
        /*01a4*/ 	.word	0x00001820


	//   ....[4]....
        /*01a8*/ 	.word	0x00001860


	//   ....[5]....
        /*01ac*/ 	.word	0x00001880


	//   ....[6]....
        /*01b0*/ 	.word	0x000018c0


	//   ....[7]....
        /*01b4*/ 	.word	0x000018e0


	//   ....[8]....
        /*01b8*/ 	.word	0x00001920


	//   ....[9]....
        /*01bc*/ 	.word	0x00001940


	//   ....[10]....
        /*01c0*/ 	.word	0x00001980


	//   ....[11]....
        /*01c4*/ 	.word	0x000019a0


	//   ....[12]....
        /*01c8*/ 	.word	0x000019f0


	//   ....[13]....
        /*01cc*/ 	.word	0x00001ed0


	//   ....[14]....
        /*01d0*/ 	.word	0x00002510


	//   ....[15]....
        /*01d4*/ 	.word	0x00002530


	//   ....[16]....
        /*01d8*/ 	.word	0x00002570


	//   ....[17]....
        /*01dc*/ 	.word	0x00002590


	//   ....[18]....
        /*01e0*/ 	.word	0x000025d0


	//   ....[19]....
        /*01e4*/ 	.word	0x000025f0


	//   ....[20]....
        /*01e8*/ 	.word	0x00002630


	//   ....[21]....
        /*01ec*/ 	.word	0x00002650


	//   ....[22]....
        /*01f0*/ 	.word	0x00002690


	//   ....[23]....
        /*01f4*/ 	.word	0x000026b0


	//   ....[24]....
        /*01f8*/ 	.word	0x00002700


	//   ....[25]....
        /*01fc*/ 	.word	0x00003940


	//   ....[26]....
        /*0200*/ 	.word	0x000041f0


	//   ....[27]....
        /*0204*/ 	.word	0x00004db0


	//   ....[28]....
        /*0208*/ 	.word	0x00004dd0


	//   ....[29]....
        /*020c*/ 	.word	0x00004e10


	//   ....[30]....
        /*0210*/ 	.word	0x00004e30


	//   ....[31]....
        /*0214*/ 	.word	0x00004e70


	//   ....[32]....
        /*0218*/ 	.word	0x00004e90


	//   ....[33]....
        /*021c*/ 	.word	0x00004ed0


	//   ....[34]....
        /*0220*/ 	.word	0x00004ef0


	//   ....[35]....
        /*0224*/ 	.word	0x00004f30


	//   ....[36]....
        /*0228*/ 	.word	0x00004f50


	//   ....[37]....
        /*022c*/ 	.word	0x00004fa0


	//   ....[38]....
        /*0230*/ 	.word	0x000058d0


	//   ....[39]....
        /*0234*/ 	.word	0x00005be0


	//   ....[40]....
        /*0238*/ 	.word	0x00005f20


	//   ....[41]....
        /*023c*/ 	.word	0x00006ad0


	//   ....[42]....
        /*0240*/ 	.word	0x00006af0


	//   ....[43]....
        /*0244*/ 	.word	0x00006b30


	//   ....[44]....
        /*0248*/ 	.word	0x00006b50


	//   ....[45]....
        /*024c*/ 	.word	0x00006b90


	//   ....[46]....
        /*0250*/ 	.word	0x00006bb0


	//   ....[47]....
        /*0254*/ 	.word	0x00006bf0


	//   ....[48]....
        /*0258*/ 	.word	0x00006c10


	//   ....[49]....
        /*025c*/ 	.word	0x00006c50


	//   ....[50]....
        /*0260*/ 	.word	0x00006c70


	//   ....[51]....
        /*0264*/ 	.word	0x00006cc0


	//   ....[52]....
        /*0268*/ 	.word	0x00007060


	//   ....[53]....
        /*026c*/ 	.word	0x00007600


	//   ....[54]....
        /*0270*/ 	.word	0x00007e00


	//----- nvinfo : EIATTR_VRC_CTA_INIT_COUNT
	.align		4
.L_225:
        /*0274*/ 	.byte	0x02, 0x4a
	.zero		1
	.zero		1


	//----- nvinfo : EIATTR_EXIT_INSTR_OFFSETS
	.align		4
        /*0278*/ 	.byte	0x04, 0x1c
        /*027a*/ 	.short	(.L_227 - .L_226)


	//   ....[0]....
.L_226:
        /*027c*/ 	.word	0x00000210


	//   ....[1]....
        /*0280*/ 	.word	0x000004f0


	//   ....[2]....
        /*0284*/ 	.word	0x00007e40


	//----- nvinfo : EIATTR_CRS_STACK_SIZE
	.align		4
.L_227:
        /*0288*/ 	.byte	0x04, 0x1e
        /*028a*/ 	.short	(.L_229 - .L_228)
.L_228:
        /*028c*/ 	.word	0x00000000


	//----- nvinfo : EIATTR_CBANK_PARAM_SIZE
	.align		4
.L_229:
        /*0290*/ 	.byte	0x03, 0x19
        /*0292*/ 	.short	0x0038


	//----- nvinfo : EIATTR_PARAM_CBANK
	.align		4
        /*0294*/ 	.byte	0x04, 0x0a
        /*0296*/ 	.short	(.L_231 - .L_230)
	.align		4
.L_230:
        /*0298*/ 	.word	index@(.nv.constant0._ZN18transformer_engine46fused_topk_with_score_function_backward_kernelIfEEvPKbPKT_S5_iiibfiPS3_)
        /*029c*/ 	.short	0x0380
        /*029e*/ 	.short	0x0038


	//----- nvinfo : EIATTR_SW_WAR
	.align		4
.L_231:
        /*02a0*/ 	.byte	0x04, 0x36
        /*02a2*/ 	.short	(.L_233 - .L_232)
.L_232:
        /*02a4*/ 	.word	0x00000008
.L_233:


//--------------------- .nv.info._ZN18transformer_engine45fused_topk_with_score_function_forward_kernelI13__nv_bfloat16S1_EEvPKT_iiibiifiPKT0_PS2_PbS8_ --------------------------
	.section	.nv.info._ZN18transformer_engine45fused_topk_with_score_function_forward_kernelI13__nv_bfloat16S1_EEvPKT_iiibiifiPKT0_PS2_PbS8_,"",@"SHT_CUDA_INFO"
	.sectionflags	@""
	.align	4


	//----- nvinfo : EIATTR_CUDA_API_VERSION
	.align		4
        /*0000*/ 	.byte	0x04, 0x37
        /*0002*/ 	.short	(.L_235 - .L_234)
.L_234:
        /*0004*/ 	.word	0x00000082


	//----- nvinfo : EIATTR_KPARAM_INFO
	.align		4
.L_235:
        /*0008*/ 	.byte	0x04, 0x17
        /*000a*/ 	.short	(.L_237 - .L_236)
.L_236:
        /*000c*/ 	.word	0x00000000
        /*0010*/ 	.short	0x000c
        /*0012*/ 	.short	0x0040
        /*0014*/ 	.byte	0x00, 0xf5, 0x21, 0x00


	//----- nvinfo : EIATTR_KPARAM_INFO
	.align		4
.L_237:
        /*0018*/ 	.byte	0x04, 0x17
        /*001a*/ 	.short	(.L_239 - .L_238)
.L_238:
        /*001c*/ 	.word	0x00000000
        /*0020*/ 	.short	0x000b
        /*0022*/ 	.short	0x0038
        /*0024*/ 	.byte	0x00, 0xf5, 0x21, 0x00


	//----- nvinfo : EIATTR_KPARAM_INFO
	.align		4
.L_239:
        /*0028*/ 	.byte	0x04, 0x17
        /*002a*/ 	.short	(.L_241 - .L_240)
.L_240:
        /*002c*/ 	.word	0x00000000
        /*0030*/ 	.short	0x000a
        /*0032*/ 	.short	0x0030
        /*0034*/ 	.byte	0x00, 0xf5, 0x21, 0x00


	//----- nvinfo : EIATTR_KPARAM_INFO
	.align		4
.L_241:
        /*0038*/ 	.byte	0x04, 0x17
        /*003a*/ 	.short	(.L_243 - .L_242)
.L_242:
        /*003c*/ 	.word	0x00000000
        /*0040*/ 	.short	0x0009
        /*0042*/ 	.short	0x0028
        /*0044*/ 	.byte	0x00, 0xf5, 0x21, 0x00


	//----- nvinfo : EIATTR_KPARAM_INFO
	.align		4
.L_243:
        /*0048*/ 	.byte	0x04, 0x17
        /*004a*/ 	.short	(.L_245 - .L_244)
.L_244:
        /*004c*/ 	.word	0x00000000
        /*0050*/ 	.short	0x0008
        /*0052*/ 	.short	0x0024
        /*0054*/ 	.byte	0x00, 0xf0, 0x11, 0x00


	//----- nvinfo : EIATTR_KPARAM_INFO
	.align		4
.L_245:
        /*0058*/ 	.byte	0x04, 0x17
        /*005a*/ 	.short	(.L_247 - .L_246)
.L_246:
        /*005c*/ 	.word	0x00000000
        /*0060*/ 	.short	0x0007
        /*0062*/ 	.short	0x0020
        /*0064*/ 	.byte	0x00, 0xf0, 0x11, 0x00


	//----- nvinfo : EIATTR_KPARAM_INFO
	.align		4
.L_247:
        /*0068*/ 	.byte	0x04, 0x17
        /*006a*/ 	.short	(.L_249 - .L_248)
.L_248:
        /*006c*/ 	.word	0x00000000
        /*0070*/ 	.short	0x0006
        /*0072*/ 	.short	0x001c
        /*0074*/ 	.byte	0x00, 0xf0, 0x11, 0x00


	//----- nvinfo : EIATTR_KPARAM_INFO
	.align		4
.L_249:
        /*0078*/ 	.byte	0x04, 0x17
        /*007a*/ 	.short	(.L_251 - .L_250)
.L_250:
        /*007c*/ 	.word	0x00000000
        /*0080*/ 	.short	0x0005
        /*0082*/ 	.short	0x0018
        /*0084*/ 	.byte	0x00, 0xf0, 0x11, 0x00


	//----- nvinfo : EIATTR_KPARAM_INFO
	.align		4
.L_251:
        /*0088*/ 	.byte	0x04, 0x17
        /*008a*/ 	.short	(.L_253 - .L_252)
.L_252:
        /*008c*/ 	.word	0x00000000
        /*0090*/ 	.short	0x0004
        /*0092*/ 	.short	0x0014
        /*0094*/ 	.byte	0x00, 0xf0, 0x05, 0x00


	//----- nvinfo : EIATTR_KPARAM_INFO
	.align		4
.L_253:
        /*0098*/ 	.byte	0x04, 0x17
        /*009a*/ 	.short	(.L_255 - .L_254)
.L_254:
        /*009c*/ 	.word	0x00000000
        /*00a0*/ 	.short	0x0003
        /*00a2*/ 	.short	0x0010
        /*00a4*/ 	.byte	0x00, 0xf0, 0x11, 0x00


	//----- nvinfo : EIATTR_KPARAM_INFO
	.align		4
.L_255:
        /*00a8*/ 	.byte	0x04, 0x17
        /*00aa*/ 	.short	(.L_257 - .L_256)
.L_256:
        /*00ac*/ 	.word	0x00000000
        /*00b0*/ 	.short	0x0002
        /*00b2*/ 	.short	0x000c
        /*00b4*/ 	.byte	0x00, 0xf0, 0x11, 0x00


	//----- nvinfo : EIATTR_KPARAM_INFO
	.align		4
.L_257:
        /*00b8*/ 	.byte	0x04, 0x17
        /*00ba*/ 	.short	(.L_259 - .L_258)
.L_258:
        /*00bc*/ 	.word	0x00000000
        /*00c0*/ 	.short	0x0001
        /*00c2*/ 	.short	0x0008
        /*00c4*/ 	.byte	0x00, 0xf0, 0x11, 0x00


	//----- nvinfo : EIATTR_KPARAM_INFO
	.align		4
.L_259:
        /*00c8*/ 	.byte	0x04, 0x17
        /*00ca*/ 	.short	(.L_261 - .L_260)
.L_260:
        /*00cc*/ 	.word	0x00000000
        /*00d0*/ 	.short	0x0000
        /*00d2*/ 	.short	0x0000
        /*00d4*/ 	.byte	0x00, 0xf5, 0x21, 0x00


	//----- nvinfo : EIATTR_SPARSE_MMA_MASK
	.align		4
.L_261:
        /*00d8*/ 	.byte	0x03, 0x50
        /*00da*/ 	.short	0x0000


	//----- nvinfo : EIATTR_MAXREG_COUNT
	.align		4
        /*00dc*/ 	.byte	0x03, 0x1b
        /*00de*/ 	.short	0x00ff


	//----- nvinfo : EIATTR_MERCURY_ISA_VERSION
	.align		4
        /*00e0*/ 	.byte	0x03, 0x5f
        /*00e2*/ 	.short	0x0101


	//----- nvinfo : EIATTR_COOP_GROUP_MASK_REGIDS
	.align		4
        /*00e4*/ 	.byte	0x04, 0x29
        /*00e6*/ 	.short	(.L_263 - .L_262)


	//   ....[0]....
.L_262:
        /*00e8*/ 	.word	0xffffffff


	//   ....[1]....
        /*00ec*/ 	.word	0xffffffff


	//   ....[2]....
        /*00f0*/ 	.word	0xffffffff


	//   ....[3]....
        /*00f4*/ 	.word	0xffffffff


	//   ....[4]....
        /*00f8*/ 	.word	0xffffffff


	//   ....[5]....
        /*00fc*/ 	.word	0xffffffff


	//   ....[6]....
        /*0100*/ 	.word	0xffffffff


	//   ....[7]....
        /*0104*/ 	.word	0xffffffff


	//   ....[8]....
        /*0108*/ 	.word	0xffffffff


	//   ....[9]....
        /*010c*/ 	.word	0xffffffff


	//   ....[10]....
        /*0110*/ 	.word	0xffffffff


	//   ....[11]....
        /*0114*/ 	.word	0xffffffff


	//   ....[12]....
        /*0118*/ 	.word	0xffffffff


	//   ....[13]....
        /*011c*/ 	.word	0xffffffff


	//   ....[14]....
        /*0120*/ 	.word	0xffffffff


	//   ....[15]....
        /*0124*/ 	.word	0xffffffff


	//   ....[16]....
        /*0128*/ 	.word	0xffffffff


	//   ....[17]....
        /*012c*/ 	.word	0xffffffff


	//   ....[18]....
        /*0130*/ 	.word	0xffffffff


	//   ....[19]....
        /*0134*/ 	.word	0xffffffff


	//   ....[20]....
        /*0138*/ 	.word	0xffffffff


	//   ....[21]....
        /*013c*/ 	.word	0xffffffff


	//   ....[22]....
        /*0140*/ 	.word	0xffffffff


	//   ....[23]....
        /*0144*/ 	.word	0xffffffff


	//   ....[24]....
        /*0148*/ 	.word	0xffffffff


	//   ....[25]....
        /*014c*/ 	.word	0xffffffff


	//   ....[26]....
        /*0150*/ 	.word	0xffffffff


	//   ....[27]....
        /*0154*/ 	.word	0xffffffff


	//   ....[28]....
        /*0158*/ 	.word	0xffffffff


	//   ....[29]....
        /*015c*/ 	.word	0xffffffff


	//   ....[30]....
        /*0160*/ 	.word	0xffffffff


	//   ....[31]....
        /*0164*/ 	.word	0xffffffff


	//   ....[32]....
        /*0168*/ 	.word	0xffffffff


	//   ....[33]....
        /*016c*/ 	.word	0xffffffff


	//   ....[34]....
        /*0170*/ 	.word	0xffffffff


	//   ....[35]....
        /*0174*/ 	.word	0xffffffff


	//   ....[36]....
        /*0178*/ 	.word	0xffffffff


	//   ....[37]....
        /*017c*/ 	.word	0xffffffff


	//   ....[38]....
        /*0180*/ 	.word	0xffffffff


	//   ....[39]....
        /*0184*/ 	.word	0xffffffff


	//   ....[40]....
        /*0188*/ 	.word	0xffffffff


	//   ....[41]....
        /*018c*/ 	.word	0xffffffff


	//   ....[42]....
        /*0190*/ 	.word	0xffffffff


	//   ....[43]....
        /*0194*/ 	.word	0xffffffff


	//   ....[44]....
        /*0198*/ 	.word	0xffffffff


	//   ....[45]....
        /*019c*/ 	.word	0xffffffff


	//   ....[46]....
        /*01a0*/ 	.word	0xffffffff


	//   ....[47]....
        /*01a4*/ 	.word	0xffffffff


	//   ....[48]....
        /*01a8*/ 	.word	0xffffffff


	//   ....[49]....
        /*01ac*/ 	.word	0xffffffff


	//   ....[50]....
        /*01b0*/ 	.word	0xffffffff


	//   ....[51]....
        /*01b4*/ 	.word	0xffffffff


	//   ....[52]....
        /*01b8*/ 	.word	0xffffffff


	//   ....[53]....
        /*01bc*/ 	.word	0xffffffff


	//   ....[54]....
        /*01c0*/ 	.word	0xffffffff


	//   ....[55]....
        /*01c4*/ 	.word	0xffffffff


	//   ....[56]....
        /*01c8*/ 	.word	0xffffffff


	//   ....[57]....
        /*01cc*/ 	.word	0xffffffff


	//   ....[58]....
        /*01d0*/ 	.word	0xffffffff


	//   ....[59]....
        /*01d4*/ 	.word	0xffffffff


	//   ....[60]....
        /*01d8*/ 	.word	0xffffffff


	//   ....[61]....
        /*01dc*/ 	.word	0xffffffff


	//   ....[62]....
        /*01e0*/ 	.word	0xffffffff


	//   ....[63]....
        /*01e4*/ 	.word	0xffffffff


	//   ....[64]....
        /*01e8*/ 	.word	0xffffffff


	//   ....[65]....
        /*01ec*/ 	.word	0xffffffff


	//   ....[66]....
        /*01f0*/ 	.word	0xffffffff


	//   ....[67]....
        /*01f4*/ 	.word	0xffffffff


	//   ....[68]....
        /*01f8*/ 	.word	0xffffffff


	//   ....[69]....
        /*01fc*/ 	.word	0xffffffff


	//   ....[70]....
        /*0200*/ 	.word	0xffffffff


	//   ....[71]....
        /*0204*/ 	.word	0xffffffff


	//   ....[72]....
        /*0208*/ 	.word	0xffffffff


	//   ....[73]....
        /*020c*/ 	.word	0xffffffff


	//   ....[74]....
        /*0210*/ 	.word	0xffffffff


	//   ....[75]....
        /*0214*/ 	.word	0xffffffff


	//   ....[76]....
        /*0218*/ 	.word	0xffffffff


	//   ....[77]....
        /*021c*/ 	.word	0xffffffff


	//   ....[78]....
        /*0220*/ 	.word	0xffffffff


	//   ....[79]....
        /*0224*/ 	.word	0xffffffff


	//   ....[80]....
        /*0228*/ 	.word	0xffffffff


	//   ....[81]....
        /*022c*/ 	.word	0xffffffff


	//   ....[82]....
        /*0230*/ 	.word	0xffffffff


	//   ....[83]....
        /*0234*/ 	.word	0xffffffff


	//   ....[84]....
        /*0238*/ 	.word	0xffffffff


	//   ....[85]....
        /*023c*/ 	.word	0xffffffff


	//   ....[86]....
        /*0240*/ 	.word	0xffffffff


	//   ....[87]....
        /*0244*/ 	.word	0xffffffff


	//   ....[88]....
        /*0248*/ 	.word	0xffffffff


	//   ....[89]....
        /*024c*/ 	.word	0xffffffff


	//   ....[90]....
        /*0250*/ 	.word	0xffffffff


	//   ....[91]....
        /*0254*/ 	.word	0xffffffff


	//   ....[92]....
        /*0258*/ 	.word	0xffffffff


	//   ....[93]....
        /*025c*/ 	.word	0xffffffff


	//   ....[94]....
        /*0260*/ 	.word	0xffffffff


	//   ....[95]....
        /*0264*/ 	.word	0xffffffff


	//   ....[96]....
        /*0268*/ 	.word	0xffffffff


	//   ....[97]....
        /*026c*/ 	.word	0xffffffff


	//   ....[98]....
        /*0270*/ 	.word	0xffffffff


	//   ....[99]....
        /*0274*/ 	.word	0xffffffff


	//   ....[100]....
        /*0278*/ 	.word	0xffffffff


	//   ....[101]....
        /*027c*/ 	.word	0xffffffff


	//   ....[102]....
        /*0280*/ 	.word	0xffffffff


	//   ....[103]....
        /*0284*/ 	.word	0xffffffff


	//   ....[104]....
        /*0288*/ 	.word	0xffffffff


	//   ....[105]....
        /*028c*/ 	.word	0xffffffff


	//   ....[106]....
        /*0290*/ 	.word	0xffffffff


	//   ....[107]....
        /*0294*/ 	.word	0xffffffff


	//   ....[108]....
        /*0298*/ 	.word	0xffffffff


	//   ....[109]....
        /*029c*/ 	.word	0xffffffff


	//   ....[110]....
        /*02a0*/ 	.word	0xffffffff


	//   ....[111]....
        /*02a4*/ 	.word	0xffffffff


	//   ....[112]....
        /*02a8*/ 	.word	0xffffffff


	//   ....[113]....
        /*02ac*/ 	.word	0xffffffff


	//   ....[114]....
        /*02b0*/ 	.word	0xffffffff


	//   ....[115]....
        /*02b4*/ 	.word	0xffffffff


	//   ....[116]....
        /*02b8*/ 	.word	0xffffffff


	//   ....[117]....
        /*02bc*/ 	.word	0xffffffff


	//   ....[118]....
        /*02c0*/ 	.word	0xffffffff


	//   ....[119]....
        /*02c4*/ 	.word	0xffffffff


	//   ....[120]....
        /*02c8*/ 	.word	0xffffffff


	//   ....[121]....
        /*02cc*/ 	.word	0xffffffff


	//   ....[122]....
        /*02d0*/ 	.word	0xffffffff


	//   ....[123]....
        /*02d4*/ 	.word	0xffffffff


	//   ....[124]....
        /*02d8*/ 	.word	0xffffffff


	//   ....[125]....
        /*02dc*/ 	.word	0xffffffff


	//   ....[126]....
        /*02e0*/ 	.word	0xffffffff


	//   ....[127]....
        /*02e4*/ 	.word	0xffffffff


	//   ....[128]....
        /*02e8*/ 	.word	0xffffffff


	//   ....[129]....
        /*02ec*/ 	.word	0xffffffff


	//   ....[130]....
        /*02f0*/ 	.word	0xffffffff


	//   ....[131]....
        /*02f4*/ 	.word	0xffffffff


	//   ....[132]....
        /*02f8*/ 	.word	0xffffffff


	//   ....[133]....
        /*02fc*/ 	.word	0xffffffff


	//   ....[134]....
        /*0300*/ 	.word	0xffffffff


	//   ....[135]....
        /*0304*/ 	.word	0xffffffff


	//   ....[136]....
        /*0308*/ 	.word	0xffffffff


	//----- nvinfo : EIATTR_COOP_GROUP_INSTR_OFFSETS
	.align		4
.L_263:
        /*030c*/ 	.byte	0x04, 0x28
        /*030e*/ 	.short	(.L_265 - .L_264)


	//   ....[0]....
.L_264:
        /*0310*/ 	.word	0x00001980


	//   ....[1]....
        /*0314*/ 	.word	0x00001e80


	//   ....[2]....
        /*0318*/ 	.word	0x00001ea0


	//   ....[3]....
        /*031c*/ 	.word	0x00001f00


	//   ....[4]....
        /*0320*/ 	.word	0x00001f20


	//   ....[5]....
        /*0324*/ 	.word	0x00001f80


	//   ....[6]....
        /*0328*/ 	.word	0x00001fa0


	//   ....[7]....
        /*032c*/ 	.word	0x00002000


	//   ....[8]....
        /*0330*/ 	.word	0x00002020


	//   ....[9]....
        /*0334*/ 	.word	0x00002080


	//   ....[10]....
        /*0338*/ 	.word	0x000020a0


	//   ....[11]....
        /*033c*/ 	.word	0x00002110


	//   ....[12]....
        /*0340*/ 	.word	0x000028a0


	//   ....[13]....
        /*0344*/ 	.word	0x00003670


	//   ....[14]....
        /*0348*/ 	.word	0x00003690


	//   ....[15]....
        /*034c*/ 	.word	0x000036e0


	//   ....[16]....
        /*0350*/ 	.word	0x00003700


	//   ....[17]....
        /*0354*/ 	.word	0x00003760


	//   ....[18]....
        /*0358*/ 	.word	0x00003780


	//   ....[19]....
        /*035c*/ 	.word	0x000037d0


	//   ....[20]....
        /*0360*/ 	.word	0x000037f0


	//   ....[21]....
        /*0364*/ 	.word	0x00003840


	//   ....[22]....
        /*0368*/ 	.word	0x00003860


	//   ....[23]....
        /*036c*/ 	.word	0x000038c0


	//   ....[24]....
        /*0370*/ 	.word	0x00004240


	//   ....[25]....
        /*0374*/ 	.word	0x00004250


	//   ....[26]....
        /*0378*/ 	.word	0x000058b0


	//   ....[27]....
        /*037c*/ 	.word	0x000060e0


	//   ....[28]....
        /*0380*/ 	.word	0x00006660


	//   ....[29]....
        /*0384*/ 	.word	0x00006f60


	//   ....[30]....
        /*0388*/ 	.word	0x00006f70


	//   ....[31]....
        /*038c*/ 	.word	0x00006fa0


	//   ....[32]....
        /*0390*/ 	.word	0x00007010


	//   ....[33]....
        /*0394*/ 	.word	0x00007020


	//   ....[34]....
        /*0398*/ 	.word	0x00007070


	//   ....[35]....
        /*039c*/ 	.word	0x000070e0


	//   ....[36]....
        /*03a0*/ 	.word	0x000070f0


	//   ....[37]....
        /*03a4*/ 	.word	0x00007140


	//   ....[38]....
        /*03a8*/ 	.word	0x000071b0


	//   ....[39]....
        /*03ac*/ 	.word	0x000071c0


	//   ....[40]....
        /*03b0*/ 	.word	0x00007210


	//   ....[41]....
        /*03b4*/ 	.word	0x000072a0


	//   ....[42]....
        /*03b8*/ 	.word	0x000072b0


	//   ....[43]....
        /*03bc*/ 	.word	0x00007300


	//   ....[44]....
        /*03c0*/ 	.word	0x00007430


	//   ....[45]....
        /*03c4*/ 	.word	0x00007470


	//   ....[46]....
        /*03c8*/ 	.word	0x00007aa0


	//   ....[47]....
        /*03cc*/ 	.word	0x00007ff0


	//   ....[48]....
        /*03d0*/ 	.word	0x00008000


	//   ....[49]....
        /*03d4*/ 	.word	0x00008030


	//   ....[50]....
        /*03d8*/ 	.word	0x000080a0


	//   ....[51]....
        /*03dc*/ 	.word	0x000080b0


	//   ....[52]....
        /*03e0*/ 	.word	0x00008100


	//   ....[53]....
        /*03e4*/ 	.word	0x00008170


	//   ....[54]....
        /*03e8*/ 	.word	0x00008180


	//   ....[55]....
        /*03ec*/ 	.word	0x000081d0


	//   ....[56]....
        /*03f0*/ 	.word	0x00008240


	//   ....[57]....
        /*03f4*/ 	.word	0x00008250


	//   ....[58]....
        /*03f8*/ 	.word	0x000082a0


	//   ....[59]....
        /*03fc*/ 	.word	0x00008330


	//   ....[60]....
        /*0400*/ 	.word	0x00008340


	//   ....[61]....
        /*0404*/ 	.word	0x00008390


	//   ....[62]....
        /*0408*/ 	.word	0x000084c0


	//   ....[63]....
        /*040c*/ 	.word	0x00008500


	//   ....[64]....
        /*0410*/ 	.word	0x00008660


	//   ....[65]....
        /*0414*/ 	.word	0x00008fc0


	//   ....[66]....
        /*0418*/ 	.word	0x00008fd0


	//   ....[67]....
        /*041c*/ 	.word	0x00009000


	//   ....[68]....
        /*0420*/ 	.word	0x00009070


	//   ....[69]....
        /*0424*/ 	.word	0x00009080


	//   ....[70]....
        /*0428*/ 	.word	0x000090d0


	//   ....[71]....
        /*042c*/ 	.word	0x00009140


	//   ....[72]....
        /*0430*/ 	.word	0x00009150


	//   ....[73]....
        /*0434*/ 	.word	0x000091a0


	//   ....[74]....
        /*0438*/ 	.word	0x00009210


	//   ....[75]....
        /*043c*/ 	.word	0x00009220


	//   ....[76]....
        /*0440*/ 	.word	0x00009270


	//   ....[77]....
        /*0444*/ 	.word	0x00009300


	//   ....[78]....
        /*0448*/ 	.word	0x00009310


	//   ....[79]....
        /*044c*/ 	.word	0x00009360


	//   ....[80]....
        /*0450*/ 	.word	0x000094b0


	//   ....[81]....
        /*0454*/ 	.word	0x00009e50


	//   ....[82]....
        /*0458*/ 	.word	0x00009e60


	//   ....[83]....
        /*045c*/ 	.word	0x00009e90


	//   ....[84]....
        /*0460*/ 	.word	0x00009f00


	//   ....[85]....
        /*0464*/ 	.word	0x00009f10


	//   ....[86]....
        /*0468*/ 	.word	0x00009f60


	//   ....[87]....
        /*046c*/ 	.word	0x00009fd0


	//   ....[88]....
        /*0470*/ 	.word	0x00009fe0


	//   ....[89]....
        /*0474*/ 	.word	0x0000a030


	//   ....[90]....
        /*0478*/ 	.word	0x0000a0a0


	//   ....[91]....
        /*047c*/ 	.word	0x0000a0b0


	//   ....[92]....
        /*0480*/ 	.word	0x0000a100


	//   ....[93]....
        /*0484*/ 	.word	0x0000a190


	//   ....[94]....
        /*0488*/ 	.word	0x0000a1a0


	//   ....[95]....
        /*048c*/ 	.word	0x0000a1f0


	//   ....[96]....
        /*0490*/ 	.word	0x0000a340


	//   ....[97]....
        /*0494*/ 	.word	0x0000a360


	//   ....[98]....
        /*0498*/ 	.word	0x0000a9e0


	//   ....[99]....
        /*049c*/ 	.word	0x0000aef0


	//   ....[100]....
        /*04a0*/ 	.word	0x0000af10


	//   ....[101]....
        /*04a4*/ 	.word	0x0000af70


	//   ....[102]....
        /*04a8*/ 	.word	0x0000af90


	//   ....[103]....
        /*04ac*/ 	.word	0x0000aff0


	//   ....[104]....
        /*04b0*/ 	.word	0x0000b010


	//   ....[105]....
        /*04b4*/ 	.word	0x0000b070


	//   ....[106]....
        /*04b8*/ 	.word	0x0000b090


	//   ....[107]....
        /*04bc*/ 	.word	0x0000b0f0


	//   ....[108]....
        /*04c0*/ 	.word	0x0000b110


	//   ....[109]....
        /*04c4*/ 	.word	0x0000b180


	//   ....[110]....
        /*04c8*/ 	.word	0x0000b8f0


	//   ....[111]....
        /*04cc*/ 	.word	0x0000c6f0


	//   ....[112]....
        /*04d0*/ 	.word	0x0000c710


	//   ....[113]....
        /*04d4*/ 	.word	0x0000c760


	//   ....[114]....
        /*04d8*/ 	.word	0x0000c780


	//   ....[115]....
        /*04dc*/ 	.word	0x0000c7e0


	//   ....[116]....
        /*04e0*/ 	.word	0x0000c800


	//   ....[117]....
        /*04e4*/ 	.word	0x0000c850


	//   ....[118]....
        /*04e8*/ 	.word	0x0000c870


	//   ....[119]....
        /*04ec*/ 	.word	0x0000c8d0


	//   ....[120]....
        /*04f0*/ 	.word	0x0000c8f0


	//   ....[121]....
        /*04f4*/ 	.word	0x0000c950


	//   ....[122]....
        /*04f8*/ 	.word	0x0000d2d0


	//   ....[123]....
        /*04fc*/ 	.word	0x0000d300


	//   ....[124]....
        /*0500*/ 	.word	0x0000ee50


	//   ....[125]....
        /*0504*/ 	.word	0x0000ee70


	//   ....[126]....
        /*0508*/ 	.word	0x0000eec0


	//   ....[127]....
        /*050c*/ 	.word	0x0000eee0


	//   ....[128]....
        /*0510*/ 	.word	0x0000ef40


	//   ....[129]....
        /*0514*/ 	.word	0x0000ef60


	//   ....[130]....
        /*0518*/ 	.word	0x0000efb0


	//   ....[131]....
        /*051c*/ 	.word	0x0000efd0


	//   ....[132]....
        /*0520*/ 	.word	0x0000f030


	//   ....[133]....
        /*0524*/ 	.word	0x0000f050


	//   ....[134]....
        /*0528*/ 	.word	0x0000f0b0


	//   ....[135]....
        /*052c*/ 	.word	0x0000fe60


	//   ....[136]....
        /*0530*/ 	.word	0x00010600


	//----- nvinfo : EIATTR_VRC_CTA_INIT_COUNT
	.align		4
.L_265:
        /*0534*/ 	.byte	0x02, 0x4a
	.zero		1
	.zero		1


	//----- nvinfo : EIATTR_EXIT_INSTR_OFFSETS
	.align		4
        /*0538*/ 	.byte	0x04, 0x1c
        /*053a*/ 	.short	(.L_267 - .L_266)


	//   ....[0]....
.L_266:
        /*053c*/ 	.word	0x000003b0


	//   ....[1]....
        /*0540*/ 	.word	0x00000700


	//   ....[2]....
        /*0544*/ 	.word	0x00010630


	//----- nvinfo : EIATTR_CRS_STACK_SIZE
	.align		4
.L_267:
        /*0548*/ 	.byte	0x04, 0x1e
        /*054a*/ 	.short	(.L_269 - .L_268)
.L_268:
        /*054c*/ 	.word	0x00000000


	//----- nvinfo : EIATTR_CBANK_PARAM_SIZE
	.align		4
.L_269:
        /*0550*/ 	.byte	0x03, 0x19
        /*0552*/ 	.short	0x0048


	//----- nvinfo : EIATTR_PARAM_CBANK
	.align		4
        /*0554*/ 	.byte	0x04, 0x0a
        /*0556*/ 	.short	(.L_271 - .L_270)
	.align		4
.L_270:
        /*0558*/ 	.word	index@(.nv.constant0._ZN18transformer_engine45fused_topk_with_score_function_forward_kernelI13__nv_bfloat16S1_EEvPKT_iiibiifiPKT0_PS2_PbS8_)
        /*055c*/ 	.short	0x0380
        /*055e*/ 	.short	0x0048


	//----- nvinfo : EIATTR_SW_WAR
	.align		4
.L_271:
        /*0560*/ 	.byte	0x04, 0x36
        /*0562*/ 	.short	(.L_273 - .L_272)
.L_272:
        /*0564*/ 	.word	0x00000008
.L_273:


//--------------------- .nv.info._ZN18transformer_engine45fused_topk_with_score_function_forward_kernelI13__nv_bfloat166__halfEEvPKT_iiibiifiPKT0_PS3_PbS9_ --------------------------
	.section	.nv.info._ZN18transformer_engine45fused_topk_with_score_function_forward_kernelI13__nv_bfloat166__halfEEvPKT_iiibiifiPKT0_PS3_PbS9_,"",@"SHT_CUDA_INFO"
	.sectionflags	@""
	.align	4


	//----- nvinfo : EIATTR_CUDA_API_VERSION
	.align		4
        /*0000*/ 	.byte	0x04, 0x37
        /*0002*/ 	.short	(.L_275 - .L_274)
.L_274:
        /*0004*/ 	.word	0x00000082


	//----- nvinfo : EIATTR_KPARAM_INFO
	.align		4
.L_275:
        /*0008*/ 	.byte	0x04, 0x17
        /*000a*/ 	.short	(.L_277 - .L_276)
.L_276:
        /*000c*/ 	.word	0x00000000
        /*0010*/ 	.short	0x000c
        /*0012*/ 	.short	0x0040
        /*0014*/ 	.byte	0x00, 0xf5, 0x21, 0x00


	//----- nvinfo : EIATTR_KPARAM_INFO
	.align		4
.L_277:
        /*0018*/ 	.byte	0x04, 0x17
        /*001a*/ 	.short	(.L_279 - .L_278)
.L_278:
        /*001c*/ 	.word	0x00000000
        /*0020*/ 	.short	0x000b
        /*0022*/ 	.short	0x0038
        /*0024*/ 	.byte	0x00, 0xf5, 0x21, 0x00


	//----- nvinfo : EIATTR_KPARAM_INFO
	.align		4
.L_279:
        /*0028*/ 	.byte	0x04, 0x17
        /*002a*/ 	.short	(.L_281 - .L_280)
.L_280:
        /*002c*/ 	.word	0x00000000
        /*0030*/ 	.short	0x000a
        /*0032*/ 	.short	0x0030
        /*0034*/ 	.byte	0x00, 0xf5, 0x21, 0x00


	//----- nvinfo : EIATTR_KPARAM_INFO
	.align		4
.L_281:
        /*0038*/ 	.byte	0x04, 0x17
        /*003a*/ 	.short	(.L_283 - .L_282)
.L_282:
        /*003c*/ 	.word	0x00000000
        /*0040*/ 	.short	0x0009
        /*0042*/ 	.short	0x0028
        /*0044*/ 	.byte	0x00, 0xf5, 0x21, 0x00


	//----- nvinfo : EIATTR_KPARAM_INFO
	.align		4
.L_283:
        /*0048*/ 	.byte	0x04, 0x17
        /*004a*/ 	.short	(.L_285 - .L_284)
.L_284:
        /*004c*/ 	.word	0x00000000
        /*0050*/ 	.short	0x0008
        /*0052*/ 	.short	0x0024
        /*0054*/ 	.byte	0x00, 0xf0, 0x11, 0x00


	//----- nvinfo : EIATTR_KPARAM_INFO
	.align		4
.L_285:
        /*0058*/ 	.byte	0x04, 0x17
        /*005a*/ 	.short	(.L_287 - .L_286)
.L_286:
        /*005c*/ 	.word	0x00000000
        /*0060*/ 	.short	0x0007
        /*0062*/ 	.short	0x0020
        /*0064*/ 	.byte	0x00, 0xf0, 0x11, 0x00


	//----- nvinfo : EIATTR_KPARAM_INFO
	.align		4
.L_287:
        /*0068*/ 	.byte	0x04, 0x17
        /*006a*/ 	.short	(.L_289 - .L_288)
.L_288:
        /*006c*/ 	.word	0x00000000
        /*0070*/ 	.short	0x0006
        /*0072*/ 	.short	0x001c
        /*0074*/ 	.byte	0x00, 0xf0, 0x11, 0x00


	//----- nvinfo : EIATTR_KPARAM_INFO
	.align		4
.L_289:
        /*0078*/ 	.byte	0x04, 0x17
        /*007a*/ 	.short	(.L_291 - .L_290)
.L_290:
        /*007c*/ 	.word	0x00000000
        /*0080*/ 	.short	0x0005
        /*0082*/ 	.short	0x0018
        /*0084*/ 	.byte	0x00, 0xf0, 0x11, 0x00


	//----- nvinfo : EIATTR_KPARAM_INFO
	.align		4
.L_291:
        /*0088*/ 	.byte	0x04, 0x17
        /*008a*/ 	.short	(.L_293 - .L_292)
.L_292:
        /*008c*/ 	.word	0x00000000
        /*0090*/ 	.short	0x0004
        /*0092*/ 	.short	0x0014
        /*0094*/ 	.byte	0x00, 0xf0, 0x05, 0x00


	//----- nvinfo : EIATTR_KPARAM_INFO
	.align		4
.L_293:
        /*0098*/ 	.byte	0x04, 0x17
        /*009a*/ 	.short	(.L_295 - .L_294)
.L_294:
        /*009c*/ 	.word	0x00000000
        /*00a0*/ 	.short	0x0003
        /*00a2*/ 	.short	0x0010
        /*00a4*/ 	.byte	0x00, 0xf0, 0x11, 0x00


	//----- nvinfo : EIATTR_KPARAM_INFO
	.align		4
.L_295:
        /*00a8*/ 	.byte	0x04, 0x17
        /*00aa*/ 	.short	(.L_297 - .L_296)
.L_296:
        /*00ac*/ 	.word	0x00000000
        /*00b0*/ 	.short	0x0002
        /*00b2*/ 	.short	0x000c
        /*00b4*/ 	.byte	0x00, 0xf0, 0x11, 0x00


	//----- nvinfo : EIATTR_KPARAM_INFO
	.align		4
.L_297:
        /*00b8*/ 	.byte	0x04, 0x17
        /*00ba*/ 	.short	(.L_299 - .L_298)
.L_298:
        /*00bc*/ 	.word	0x00000000
        /*00c0*/ 	.short	0x0001
        /*00c2*/ 	.short	0x0008
        /*00c4*/ 	.byte	0x00, 0xf0, 0x11, 0x00


	//----- nvinfo : EIATTR_KPARAM_INFO
	.align		4
.L_299:
        /*00c8*/ 	.byte	0x04, 0x17
        /*00ca*/ 	.short	(.L_301 - .L_300)
.L_300:
        /*00cc*/ 	.word	0x00000000
        /*00d0*/ 	.short	0x0000
        /*00d2*/ 	.short	0x0000
        /*00d4*/ 	.byte	0x00, 0xf5, 0x21, 0x00


	//----- nvinfo : EIATTR_SPARSE_MMA_MASK
	.align		4
.L_301:
        /*00d8*/ 	.byte	0x03, 0x50
        /*00da*/ 	.short	0x0000


	//----- nvinfo : EIATTR_MAXREG_COUNT
	.align		4
        /*00dc*/ 	.byte	0x03, 0x1b
        /*00de*/ 	.short	0x00ff


	//----- nvinfo : EIATTR_MERCURY_ISA_VERSION
	.align		4
        /*00e0*/ 	.byte	0x03, 0x5f
        /*00e2*/ 	.short	0x0101


	//----- nvinfo : EIATTR_COOP_GROUP_MASK_REGIDS
	.align		4
        /*00e4*/ 	.byte	0x04, 0x29
        /*00e6*/ 	.short	(.L_303 - .L_302)


	//   ....[0]....
.L_302:
        /*00e8*/ 	.word	0xffffffff


	//   ....[1]....
        /*00ec*/ 	.word	0xffffffff


	//   ....[2]....
        /*00f0*/ 	.word	0xffffffff


	//   ....[3]....
        /*00f4*/ 	.word	0xffffffff


	//   ....[4]....
        /*00f8*/ 	.word	0xffffffff


	//   ....[5]....
        /*00fc*/ 	.word	0xffffffff


	//   ....[6]....
        /*0100*/ 	.word	0xffffffff


	//   ....[7]....
        /*0104*/ 	.word	0xffffffff


	//   ....[8]....
        /*0108*/ 	.word	0xffffffff


	//   ....[9]....
        /*010c*/ 	.word	0xffffffff


	//   ....[10]....
        /*0110*/ 	.word	0xffffffff


	//   ....[11]....
        /*0114*/ 	.word	0xffffffff


	//   ....[12]....
        /*0118*/ 	.word	0xffffffff


	//   ....[13]....
        /*011c*/ 	.word	0xffffffff


	//   ....[14]....
        /*0120*/ 	.word	0xffffffff


	//   ....[15]....
        /*0124*/ 	.word	0xffffffff


	//   ....[16]....
        /*0128*/ 	.word	0xffffffff


	//   ....[17]....
        /*012c*/ 	.word	0xffffffff


	//   ....[18]....
        /*0130*/ 	.word	0xffffffff


	//   ....[19]....
        /*0134*/ 	.word	0xffffffff


	//   ....[20]....
        /*0138*/ 	.word	0xffffffff


	//   ....[21]....
        /*013c*/ 	.word	0xffffffff


	//   ....[22]....
        /*0140*/ 	.word	0xffffffff


	//   ....[23]....
        /*0144*/ 	.word	0xffffffff


	//   ....[24]....
        /*0148*/ 	.word	0xffffffff


	//   ....[25]....
        /*014c*/ 	.word	0xffffffff


	//   ....[26]....
        /*0150*/ 	.word	0xffffffff


	//   ....[27]....
        /*0154*/ 	.word	0xffffffff


	//   ....[28]....
        /*0158*/ 	.word	0xffffffff


	//   ....[29]....
        /*015c*/ 	.word	0xffffffff


	//   ....[30]....
        /*0160*/ 	.word	0xffffffff


	//   ....[31]....
        /*0164*/ 	.word	0xffffffff


	//   ....[32]....
        /*0168*/ 	.word	0xffffffff


	//   ....[33]....
        /*016c*/ 	.word	0xffffffff


	//   ....[34]....
        /*0170*/ 	.word	0xffffffff


	//   ....[35]....
        /*0174*/ 	.word	0xffffffff


	//   ....[36]....
        /*0178*/ 	.word	0xffffffff


	//   ....[37]....
        /*017c*/ 	.word	0xffffffff


	//   ....[38]....
        /*0180*/ 	.word	0xffffffff


	//   ....[39]....
        /*0184*/ 	.word	0xffffffff


	//   ....[40]....
        /*0188*/ 	.word	0xffffffff


	//   ....[41]....
        /*018c*/ 	.word	0xffffffff


	//   ....[42]....
        /*0190*/ 	.word	0xffffffff


	//   ....[43]....
        /*0194*/ 	.word	0xffffffff


	//   ....[44]....
        /*0198*/ 	.word	0xffffffff


	//   ....[45]....
        /*019c*/ 	.word	0xffffffff


	//   ....[46]....
        /*01a0*/ 	.word	0xffffffff


	//   ....[47]....
        /*01a4*/ 	.word	0xffffffff


	//   ....[48]....
        /*01a8*/ 	.word	0xffffffff


	//   ....[49]....
        /*01ac*/ 	.word	0xffffffff


	//   ....[50]....
        /*01b0*/ 	.word	0xffffffff


	//   ....[51]....
        /*01b4*/ 	.word	0xffffffff


	//   ....[52]....
        /*01b8*/ 	.word	0xffffffff


	//   ....[53]....
        /*01bc*/ 	.word	0xffffffff


	//   ....[54]....
        /*01c0*/ 	.word	0xffffffff


	//   ....[55]....
        /*01c4*/ 	.word	0xffffffff


	//   ....[56]....
        /*01c8*/ 	.word	0xffffffff


	//   ....[57]....
        /*01cc*/ 	.word	0xffffffff


	//   ....[58]....
        /*01d0*/ 	.word	0xffffffff


	//   ....[59]....
        /*01d4*/ 	.word	0xffffffff


	//   ....[60]....
        /*01d8*/ 	.word	0xffffffff


	//   ....[61]....
        /*01dc*/ 	.word	0xffffffff


	//   ....[62]....
        /*01e0*/ 	.word	0xffffffff


	//   ....[63]....
        /*01e4*/ 	.word	0xffffffff


	//   ....[64]....
        /*01e8*/ 	.word	0xffffffff


	//   ....[65]....
        /*01ec*/ 	.word	0xffffffff


	//   ....[66]....
        /*01f0*/ 	.word	0xffffffff


	//   ....[67]....
        /*01f4*/ 	.word	0xffffffff


	//   ....[68]....
        /*01f8*/ 	.word	0xffffffff


	//   ....[69]....
        /*01fc*/ 	.word	0xffffffff


	//   ....[70]....
        /*0200*/ 	.word	0xffffffff


	//   ....[71]....
        /*0204*/ 	.word	0xffffffff


	//   ....[72]....
        /*0208*/ 	.word	0xffffffff


	//   ....[73]....
        /*020c*/ 	.word	0xffffffff


	//   ....[74]....
        /*0210*/ 	.word	0xffffffff


	//   ....[75]....
        /*0214*/ 	.word	0xffffffff


	//   ....[76]....
        /*0218*/ 	.word	0xffffffff


	//   ....[77]....
        /*021c*/ 	.word	0xffffffff


	//   ....[78]....
        /*0220*/ 	.word	0xffffffff


	//   ....[79]....
        /*0224*/ 	.word	0xffffffff


	//   ....[80]....
        /*0228*/ 	.word	0xffffffff


	//   ....[81]....
        /*022c*/ 	.word	0xffffffff


	//   ....[82]....
        /*0230*/ 	.word	0xffffffff


	//   ....[83]....
        /*0234*/ 	.word	0xffffffff


	//   ....[84]....
        /*0238*/ 	.word	0xffffffff


	//   ....[85]....
        /*023c*/ 	.word	0xffffffff


	//   ....[86]....
        /*0240*/ 	.word	0xffffffff


	//   ....[87]....
        /*0244*/ 	.word	0xffffffff


	//   ....[88]....
        /*0248*/ 	.word	0xffffffff


	//   ....[89]....
        /*024c*/ 	.word	0xffffffff


	//   ....[90]....
        /*0250*/ 	.word	0xffffffff


	//   ....[91]....
        /*0254*/ 	.word	0xffffffff


	//   ....[92]....
        /*0258*/ 	.word	0xffffffff


	//   ....[93]....
        /*025c*/ 	.word	0xffffffff


	//   ....[94]....
        /*0260*/ 	.word	0xffffffff


	//   ....[95]....
        /*0264*/ 	.word	0xffffffff


	//   ....[96]....
        /*0268*/ 	.word	0xffffffff


	//   ....[97]....
        /*026c*/ 	.word	0xffffffff


	//   ....[98]....
        /*0270*/ 	.word	0xffffffff


	//   ....[99]....
        /*0274*/ 	.word	0xffffffff


	//   ....[100]....
        /*0278*/ 	.word	0xffffffff


	//   ....[101]....
        /*027c*/ 	.word	0xffffffff


	//   ....[102]....
        /*0280*/ 	.word	0xffffffff


	//   ....[103]....
        /*0284*/ 	.word	0xffffffff


	//   ....[104]....
        /*0288*/ 	.word	0xffffffff


	//   ....[105]....
        /*028c*/ 	.word	0xffffffff


	//   ....[106]....
        /*0290*/ 	.word	0xffffffff


	//   ....[107]....
        /*0294*/ 	.word	0xffffffff


	//   ....[108]....
        /*0298*/ 	.word	0xffffffff


	//   ....[109]....
        /*029c*/ 	.word	0xffffffff


	//   ....[110]....
        /*02a0*/ 	.word	0xffffffff


	//   ....[111]....
        /*02a4*/ 	.word	0xffffffff


	//   ....[112]....
        /*02a8*/ 	.word	0xffffffff


	//   ....[113]....
        /*02ac*/ 	.word	0xffffffff


	//   ....[114]....
        /*02b0*/ 	.word	0xffffffff


	//   ....[115]....
        /*02b4*/ 	.word	0xffffffff


	//   ....[116]....
        /*02b8*/ 	.word	0xffffffff


	//   ....[117]....
        /*02bc*/ 	.word	0xffffffff


	//   ....[118]....
        /*02c0*/ 	.word	0xffffffff


	//   ....[119]....
        /*02c4*/ 	.word	0xffffffff


	//   ....[120]....
        /*02c8*/ 	.word	0xffffffff


	//   ....[121]....
        /*02cc*/ 	.word	0xffffffff


	//   ....[122]....
        /*02d0*/ 	.word	0xffffffff


	//   ....[123]....
        /*02d4*/ 	.word	0xffffffff


	//   ....[124]....
        /*02d8*/ 	.word	0xffffffff


	//   ....[125]....
        /*02dc*/ 	.word	0xffffffff


	//   ....[126]....
        /*02e0*/ 	.word	0xffffffff


	//   ....[127]....
        /*02e4*/ 	.word	0xffffffff


	//   ....[128]....
        /*02e8*/ 	.word	0xffffffff


	//   ....[129]....
        /*02ec*/ 	.word	0xffffffff


	//   ....[130]....
        /*02f0*/ 	.word	0xffffffff


	//   ....[131]....
        /*02f4*/ 	.word	0xffffffff


	//   ....[132]....
        /*02f8*/ 	.word	0xffffffff


	//   ....[133]....
        /*02fc*/ 	.word	0xffffffff


	//   ....[134]....
        /*0300*/ 	.word	0xffffffff


	//   ....[135]....
        /*0304*/ 	.word	0xffffffff


	//   ....[136]....
        /*0308*/ 	.word	0xffffffff


	//----- nvinfo : EIATTR_COOP_GROUP_INSTR_OFFSETS
	.align		4
.L_303:
        /*030c*/ 	.byte	0x04, 0x28
        /*030e*/ 	.short	(.L_305 - .L_304)


	//   ....[0]....
.L_304:
        /*0310*/ 	.word	0x00001980


	//   ....[1]....
        /*0314*/ 	.word	0x00001e80


	//   ....[2]....
        /*0318*/ 	.word	0x00001ea0


	//   ....[3]....
        /*031c*/ 	.word	0x00001f00


	//   ....[4]....
        /*0320*/ 	.word	0x00001f20


	//   ....[5]....
        /*0324*/ 	.word	0x00001f80


	//   ....[6]....
        /*0328*/ 	.word	0x00001fa0


	//   ....[7]....
        /*032c*/ 	.word	0x00002000


	//   ....[8]....
        /*0330*/ 	.word	0x00002020


	//   ....[9]....
        /*0334*/ 	.word	0x00002080


	//   ....[10]....
        /*0338*/ 	.word	0x000020a0


	//   ....[11]....
        /*033c*/ 	.word	0x00002110


	//   ....[12]....
        /*0340*/ 	.word	0x000028a0


	//   ....[13]....
        /*0344*/ 	.word	0x00003670


	//   ....[14]....
        /*0348*/ 	.word	0x00003690


	//   ....[15]....
        /*034c*/ 	.word	0x000036e0


	//   ....[16]....
        /*0350*/ 	.word	0x00003700


	//   ....[17]....
        /*0354*/ 	.word	0x00003760


	//   ....[18]....
        /*0358*/ 	.word	0x00003780


	//   ....[19]....
        /*035c*/ 	.word	0x000037d0


	//   ....[20]....
        /*0360*/ 	.word	0x000037f0


	//   ....[21]....
        /*0364*/ 	.word	0x00003840


	//   ....[22]....
        /*0368*/ 	.word	0x00003860


	//   ....[23]....
        /*036c*/ 	.word	0x000038c0


	//   ....[24]....
        /*0370*/ 	.word	0x00004240


	//   ....[25]....
        /*0374*/ 	.word	0x00004250


	//   ....[26]....
        /*0378*/ 	.word	0x000058b0


	//   ....[27]....
        /*037c*/ 	.word	0x000060e0


	//   ....[28]....
        /*0380*/ 	.word	0x00006660


	//   ....[29]....
        /*0384*/ 	.word	0x00006f60


	//   ....[30]....
        /*0388*/ 	.word	0x00006f70


	//   ....[31]....
        /*038c*/ 	.word	0x00006fa0


	//   ....[32]....
        /*0390*/ 	.word	0x00007010


	//   ....[33]....
        /*0394*/ 	.word	0x00007020


	//   ....[34]....
        /*0398*/ 	.word	0x00007070


	//   ....[35]....
        /*039c*/ 	.word	0x000070e0


	//   ....[36]....
        /*03a0*/ 	.word	0x000070f0


	//   ....[37]....
        /*03a4*/ 	.word	0x00007140


	//   ....[38]....
        /*03a8*/ 	.word	0x000071b0


	//   ....[39]....
        /*03ac*/ 	.word	0x000071c0


	//   ....[40]....
        /*03b0*/ 	.word	0x00007210


	//   ....[41]....
        /*03b4*/ 	.word	0x000072a0


	//   ....[42]....
        /*03b8*/ 	.word	0x000072b0


	//   ....[43]....
        /*03bc*/ 	.word	0x00007300


	//   ....[44]....
        /*03c0*/ 	.word	0x00007430


	//   ....[45]....
        /*03c4*/ 	.word	0x00007470


	//   ....[46]....
        /*03c8*/ 	.word	0x00007aa0


	//   ....[47]....
        /*03cc*/ 	.word	0x00007ff0


	//   ....[48]....
        /*03d0*/ 	.word	0x00008000


	//   ....[49]....
        /*03d4*/ 	.word	0x00008030


	//   ....[50]....
        /*03d8*/ 	.word	0x000080a0


	//   ....[51]....
        /*03dc*/ 	.word	0x000080b0


	//   ....[52]....
        /*03e0*/ 	.word	0x00008100


	//   ....[53]....
        /*03e4*/ 	.word	0x00008170


	//   ....[54]....
        /*03e8*/ 	.word	0x00008180


	//   ....[55]....
        /*03ec*/ 	.word	0x000081d0


	//   ....[56]....
        /*03f0*/ 	.word	0x00008240


	//   ....[57]....
        /*03f4*/ 	.word	0x00008250


	//   ....[58]....
        /*03f8*/ 	.word	0x000082a0


	//   ....[59]....
        /*03fc*/ 	.word	0x00008330


	//   ....[60]....
        /*0400*/ 	.word	0x00008340


	//   ....[61]....
        /*0404*/ 	.word	0x00008390


	//   ....[62]....
        /*0408*/ 	.word	0x000084c0


	//   ....[63]....
        /*040c*/ 	.word	0x00008500


	//   ....[64]....
        /*0410*/ 	.word	0x00008660


	//   ....[65]....
        /*0414*/ 	.word	0x00008fc0


	//   ....[66]....
        /*0418*/ 	.word	0x00008fd0


	//   ....[67]....
        /*041c*/ 	.word	0x00009000


	//   ....[68]....
        /*0420*/ 	.word	0x00009070


	//   ....[69]....
        /*0424*/ 	.word	0x00009080


	//   ....[70]....
        /*0428*/ 	.word	0x000090d0


	//   ....[71]....
        /*042c*/ 	.word	0x00009140


	//   ....[72]....
        /*0430*/ 	.word	0x00009150


	//   ....[73]....
        /*0434*/ 	.word	0x000091a0


	//   ....[74]....
        /*0438*/ 	.word	0x00009210


	//   ....[75]....
        /*043c*/ 	.word	0x00009220


	//   ....[76]....
        /*0440*/ 	.word	0x00009270


	//   ....[77]....
        /*0444*/ 	.word	0x00009300


	//   ....[78]....
        /*0448*/ 	.word	0x00009310


	//   ....[79]....
        /*044c*/ 	.word	0x00009360


	//   ....[80]....
        /*0450*/ 	.word	0x000094b0


	//   ....[81]....
        /*0454*/ 	.word	0x00009e50


	//   ....[82]....
        /*0458*/ 	.word	0x00009e60


	//   ....[83]....
        /*045c*/ 	.word	0x00009e90


	//   ....[84]....
        /*0460*/ 	.word	0x00009f00


	//   ....[85]....
        /*0464*/ 	.word	0x00009f10


	//   ....[86]....
        /*0468*/ 	.word	0x00009f60


	//   ....[87]....
        /*046c*/ 	.word	0x00009fd0


	//   ....[88]....
        /*0470*/ 	.word	0x00009fe0


	//   ....[89]....
        /*0474*/ 	.word	0x0000a030


	//   ....[90]....
        /*0478*/ 	.word	0x0000a0a0


	//   ....[91]....
        /*047c*/ 	.word	0x0000a0b0


	//   ....[92]....
        /*0480*/ 	.word	0x0000a100


	//   ....[93]....
        /*0484*/ 	.word	0x0000a190


	//   ....[94]....
        /*0488*/ 	.word	0x0000a1a0


	//   ....[95]....
        /*048c*/ 	.word	0x0000a1f0


	//   ....[96]....
        /*0490*/ 	.word	0x0000a340


	//   ....[97]....
        /*0494*/ 	.word	0x0000a360


	//   ....[98]....
        /*0498*/ 	.word	0x0000a9e0


	//   ....[99]....
        /*049c*/ 	.word	0x0000aef0


	//   ....[100]....
        /*04a0*/ 	.word	0x0000af10


	//   ....[101]....
        /*04a4*/ 	.word	0x0000af70


	//   ....[102]....
        /*04a8*/ 	.word	0x0000af90


	//   ....[103]....
        /*04ac*/ 	.word	0x0000aff0


	//   ....[104]....
        /*04b0*/ 	.word	0x0000b010


	//   ....[105]....
        /*04b4*/ 	.word	0x0000b070


	//   ....[106]....
        /*04b8*/ 	.word	0x0000b090


	//   ....[107]....
        /*04bc*/ 	.word	0x0000b0f0


	//   ....[108]....
        /*04c0*/ 	.word	0x0000b110


	//   ....[109]....
        /*04c4*/ 	.word	0x0000b180


	//   ....[110]....
        /*04c8*/ 	.word	0x0000b8f0


	//   ....[111]....
        /*04cc*/ 	.word	0x0000c6f0


	//   ....[112]....
        /*04d0*/ 	.word	0x0000c710


	//   ....[113]....
        /*04d4*/ 	.word	0x0000c760


	//   ....[114]....
        /*04d8*/ 	.word	0x0000c780


	//   ....[115]....
        /*04dc*/ 	.word	0x0000c7e0


	//   ....[116]....
        /*04e0*/ 	.word	0x0000c800


	//   ....[117]....
        /*04e4*/ 	.word	0x0000c850


	//   ....[118]....
        /*04e8*/ 	.word	0x0000c870


	//   ....[119]....
        /*04ec*/ 	.word	0x0000c8d0


	//   ....[120]....
        /*04f0*/ 	.word	0x0000c8f0


	//   ....[121]....
        /*04f4*/ 	.word	0x0000c950


	//   ....[122]....
        /*04f8*/ 	.word	0x0000d2d0


	//   ....[123]....
        /*04fc*/ 	.word	0x0000d300


	//   ....[124]....
        /*0500*/ 	.word	0x0000ee50


	//   ....[125]....
        /*0504*/ 	.word	0x0000ee70


	//   ....[126]....
        /*0508*/ 	.word	0x0000eec0


	//   ....[127]....
        /*050c*/ 	.word	0x0000eee0


	//   ....[128]....
        /*0510*/ 	.word	0x0000ef40


	//   ....[129]....
        /*0514*/ 	.word	0x0000ef60


	//   ....[130]....
        /*0518*/ 	.word	0x0000efb0


	//   ....[131]....
        /*051c*/ 	.word	0x0000efd0


	//   ....[132]....
        /*0520*/ 	.word	0x0000f030


	//   ....[133]....
        /*0524*/ 	.word	0x0000f050


	//   ....[134]....
        /*0528*/ 	.word	0x0000f0b0


	//   ....[135]....
        /*052c*/ 	.word	0x0000fe60


	//   ....[136]....
        /*0530*/ 	.word	0x00010600


	//----- nvinfo : EIATTR_VRC_CTA_INIT_COUNT
	.align		4
.L_305:
        /*0534*/ 	.byte	0x02, 0x4a
	.zero		1
	.zero		1


	//----- nvinfo : EIATTR_EXIT_INSTR_OFFSETS
	.align		4
        /*0538*/ 	.byte	0x04, 0x1c
        /*053a*/ 	.short	(.L_307 - .L_306)


	//   ....[0]....
.L_306:
        /*053c*/ 	.word	0x000003b0


	//   ....[1]....
        /*0540*/ 	.word	0x00000700


	//   ....[2]....
        /*0544*/ 	.word	0x00010630


	//----- nvinfo : EIATTR_CRS_STACK_SIZE
	.align		4
.L_307:
        /*0548*/ 	.byte	0x04, 0x1e
        /*054a*/ 	.short	(.L_309 - .L_308)
.L_308:
        /*054c*/ 	.word	0x00000000


	//----- nvinfo : EIATTR_CBANK_PARAM_SIZE
	.align		4
.L_309:
        /*0550*/ 	.byte	0x03, 0x19
        /*0552*/ 	.short	0x0048


	//----- nvinfo : EIATTR_PARAM_CBANK
	.align		4
        /*0554*/ 	.byte	0x04, 0x0a
        /*0556*/ 	.short	(.L_311 - .L_310)
	.align		4
.L_310:
        /*0558*/ 	.word	index@(.nv.constant0._ZN18transformer_engine45fused_topk_with_score_function_forward_kernelI13__nv_bfloat166__halfEEvPKT_iiibiifiPKT0_PS3_PbS9_)
        /*055c*/ 	.short	0x0380
        /*055e*/ 	.short	0x0048


	//----- nvinfo : EIATTR_SW_WAR
	.align		4
.L_311:
        /*0560*/ 	.byte	0x04, 0x36
        /*0562*/ 	.short	(.L_313 - .L_312)
.L_312:
        /*0564*/ 	.word	0x00000008
.L_313:


//--------------------- .nv.info._ZN18transformer_engine45fused_topk_with_score_function_forward_kernelI13__nv_bfloat16fEEvPKT_iiibiifiPKT0_PS2_PbS8_ --------------------------
	.section	.nv.info._ZN18transformer_engine45fused_topk_with_score_function_forward_kernelI13__nv_bfloat16fEEvPKT_iiibiifiPKT0_PS2_PbS8_,"",@"SHT_CUDA_INFO"
	.sectionflags	@""
	.align	4


	//----- nvinfo : EIATTR_CUDA_API_VERSION
	.align		4
        /*0000*/ 	.byte	0x04, 0x37
        /*0002*/ 	.short	(.L_315 - .L_314)
.L_314:
        /*0004*/ 	.word	0x00000082


	//----- nvinfo : EIATTR_KPARAM_INFO
	.align		4
.L_315:
        /*0008*/ 	.byte	0x04, 0x17
        /*000a*/ 	.short	(.L_317 - .L_316)
.L_316:
        /*000c*/ 	.word	0x00000000
        /*0010*/ 	.short	0x000c
        /*0012*/ 	.short	0x0040
        /*0014*/ 	.byte	0x00, 0xf5, 0x21, 0x00


	//----- nvinfo : EIATTR_KPARAM_INFO
	.align		4
.L_317:
        /*0018*/ 	.byte	0x04, 0x17
        /*001a*/ 	.short	(.L_319 - .L_318)
.L_318:
        /*001c*/ 	.word	0x00000000
        /*0020*/ 	.short	0x000b
        /*0022*/ 	.short	0x0038
        /*0024*/ 	.byte	0x00, 0xf5, 0x21, 0x00


	//----- nvinfo : EIATTR_KPARAM_INFO
	.align		4
.L_319:
        /*0028*/ 	.byte	0x04, 0x17
        /*002a*/ 	.short	(.L_321 - .L_320)
.L_320:
        /*002c*/ 	.word	0x00000000
        /*0030*/ 	.short	0x000a
        /*0032*/ 	.short	0x0030
        /*0034*/ 	.byte	0x00, 0xf5, 0x21, 0x00


	//----- nvinfo : EIATTR_KPARAM_INFO
	.align		4
.L_321:
        /*0038*/ 	.byte	0x04, 0x17
        /*003a*/ 	.short	(.L_323 - .L_322)
.L_322:
        /*003c*/ 	.word	0x00000000
        /*0040*/ 	.short	0x0009
        /*0042*/ 	.short	0x0028
        /*0044*/ 	.byte	0x00, 0xf5, 0x21, 0x00


	//----- nvinfo : EIATTR_KPARAM_INFO
	.align		4
.L_323:
        /*0048*/ 	.byte	0x04, 0x17
        /*004a*/ 	.short	(.L_325 - .L_324)
.L_324:
        /*004c*/ 	.word	0x00000000
        /*0050*/ 	.short	0x0008
        /*0052*/ 	.short	0x0024
        /*0054*/ 	.byte	0x00, 0xf0, 0x11, 0x00


	//----- nvinfo : EIATTR_KPARAM_INFO
	.align		4
.L_325:
        /*0058*/ 	.byte	0x04, 0x17
        /*005a*/ 	.short	(.L_327 - .L_326)
.L_326:
        /*005c*/ 	.word	0x00000000
        /*0060*/ 	.short	0x0007
        /*0062*/ 	.short	0x0020
        /*0064*/ 	.byte	0x00, 0xf0, 0x11, 0x00


	//----- nvinfo : EIATTR_KPARAM_INFO
	.align		4
.L_327:
        /*0068*/ 	.byte	0x04, 0x17
        /*006a*/ 	.short	(.L_329 - .L_328)
.L_328:
        /*006c*/ 	.word	0x00000000
        /*0070*/ 	.short	0x0006
        /*0072*/ 	.short	0x001c
        /*0074*/ 	.byte	0x00, 0xf0, 0x11, 0x00


	//----- nvinfo : EIATTR_KPARAM_INFO
	.align		4
.L_329:
        /*0078*/ 	.byte	0x04, 0x17
        /*007a*/ 	.short	(.L_331 - .L_330)
.L_330:
        /*007c*/ 	.word	0x00000000
        /*0080*/ 	.short	0x0005
        /*0082*/ 	.short	0x0018
        /*0084*/ 	.byte	0x00, 0xf0, 0x11, 0x00


	//----- nvinfo : EIATTR_KPARAM_INFO
	.align		4
.L_331:
        /*0088*/ 	.byte	0x04, 0x17
        /*008a*/ 	.short	(.L_333 - .L_332)
.L_332:
        /*008c*/ 	.word	0x00000000
        /*0090*/ 	.short	0x0004
        /*0092*/ 	.short	0x0014
        /*0094*/ 	.byte	0x00, 0xf0, 0x05, 0x00


	//----- nvinfo : EIATTR_KPARAM_INFO
	.align		4
.L_333:
        /*0098*/ 	.byte	0x04, 0x17
        /*009a*/ 	.short	(.L_335 - .L_334)
.L_334:
        /*009c*/ 	.word	0x00000000
        /*00a0*/ 	.short	0x0003
        /*00a2*/ 	.short	0x0010
        /*00a4*/ 	.byte	0x00, 0xf0, 0x11, 0x00


	//----- nvinfo : EIATTR_KPARAM_INFO
	.align		4
.L_335:
        /*00a8*/ 	.byte	0x04, 0x17
        /*00aa*/ 	.short	(.L_337 - .L_336)
.L_336:
        /*00ac*/ 	.word	0x00000000
        /*00b0*/ 	.short	0x0002
        /*00b2*/ 	.short	0x000c
        /*00b4*/ 	.byte	0x00, 0xf0, 0x11, 0x00


	//----- nvinfo : EIATTR_KPARAM_INFO
	.align		4
.L_337:
        /*00b8*/ 	.byte	0x04, 0x17
        /*00ba*/ 	.short	(.L_339 - .L_338)
.L_338:
        /*00bc*/ 	.word	0x00000000
        /*00c0*/ 	.short	0x0001
        /*00c2*/ 	.short	0x0008
        /*00c4*/ 	.byte	0x00, 0xf0, 0x11, 0x00


	//----- nvinfo : EIATTR_KPARAM_INFO
	.align		4
.L_339:
        /*00c8*/ 	.byte	0x04, 0x17
        /*00ca*/ 	.short	(.L_341 - .L_340)
.L_340:
        /*00cc*/ 	.word	0x00000000
        /*00d0*/ 	.short	0x0000
        /*00d2*/ 	.short	0x0000
        /*00d4*/ 	.byte	0x00, 0xf5, 0x21, 0x00


	//----- nvinfo : EIATTR_SPARSE_MMA_MASK
	.align		4
.L_341:
        /*00d8*/ 	.byte	0x03, 0x50
        /*00da*/ 	.short	0x0000


	//----- nvinfo : EIATTR_MAXREG_COUNT
	.align		4
        /*00dc*/ 	.byte	0x03, 0x1b
        /*00de*/ 	.short	0x00ff


	//----- nvinfo : EIATTR_MERCURY_ISA_VERSION
	.align		4
        /*00e0*/ 	.byte	0x03, 0x5f
        /*00e2*/ 	.short	0x0101


	//----- nvinfo : EIATTR_COOP_GROUP_MASK_REGIDS
	.align		4
        /*00e4*/ 	.byte	0x04, 0x29
        /*00e6*/ 	.short	(.L_343 - .L_342)


	//   ....[0]....
.L_342:
        /*00e8*/ 	.word	0xffffffff


	//   ....[1]....
        /*00ec*/ 	.word	0xffffffff


	//   ....[2]....
        /*00f0*/ 	.word	0xffffffff


	//   ....[3]....
        /*00f4*/ 	.word	0xffffffff


	//   ....[4]....
        /*00f8*/ 	.word	0xffffffff


	//   ....[5]....
        /*00fc*/ 	.word	0xffffffff


	//   ....[6]....
        /*0100*/ 	.word	0xffffffff


	//   ....[7]....
        /*0104*/ 	.word	0xffffffff


	//   ....[8]....
        /*0108*/ 	.word	0xffffffff


	//   ....[9]....
        /*010c*/ 	.word	0xffffffff


	//   ....[10]....
        /*0110*/ 	.word	0xffffffff


	//   ....[11]....
        /*0114*/ 	.word	0xffffffff


	//   ....[12]....
        /*0118*/ 	.word	0xffffffff


	//   ....[13]....
        /*011c*/ 	.word	0xffffffff


	//   ....[14]....
        /*0120*/ 	.word	0xffffffff


	//   ....[15]....
        /*0124*/ 	.word	0xffffffff


	//   ....[16]....
        /*0128*/ 	.word	0xffffffff


	//   ....[17]....
        /*012c*/ 	.word	0xffffffff


	//   ....[18]....
        /*0130*/ 	.word	0xffffffff


	//   ....[19]....
        /*0134*/ 	.word	0xffffffff


	//   ....[20]....
        /*0138*/ 	.word	0xffffffff


	//   ....[21]....
        /*013c*/ 	.word	0xffffffff


	//   ....[22]....
        /*0140*/ 	.word	0xffffffff


	//   ....[23]....
        /*0144*/ 	.word	0xffffffff


	//   ....[24]....
        /*0148*/ 	.word	0xffffffff


	//   ....[25]....
        /*014c*/ 	.word	0xffffffff


	//   ....[26]....
        /*0150*/ 	.word	0xffffffff


	//   ....[27]....
        /*0154*/ 	.word	0xffffffff


	//   ....[28]....
        /*0158*/ 	.word	0xffffffff


	//   ....[29]....
        /*015c*/ 	.word	0xffffffff


	//   ....[30]....
        /*0160*/ 	.word	0xffffffff


	//   ....[31]....
        /*0164*/ 	.word	0xffffffff


	//   ....[32]....
        /*0168*/ 	.word	0xffffffff


	//   ....[33]....
        /*016c*/ 	.word	0xffffffff


	//   ....[34]....
        /*0170*/ 	.word	0xffffffff


	//   ....[35]....
        /*0174*/ 	.word	0xffffffff


	//   ....[36]....
        /*0178*/ 	.word	0xffffffff


	//   ....[37]....
        /*017c*/ 	.word	0xffffffff


	//   ....[38]....
        /*0180*/ 	.word	0xffffffff


	//   ....[39]....
        /*0184*/ 	.word	0xffffffff


	//   ....[40]....
        /*0188*/ 	.word	0xffffffff


	//   ....[41]....
        /*018c*/ 	.word	0xffffffff


	//   ....[42]....
        /*0190*/ 	.word	0xffffffff


	//   ....[43]....
        /*0194*/ 	.word	0xffffffff


	//   ....[44]....
        /*0198*/ 	.word	0xffffffff


	//   ....[45]....
        /*019c*/ 	.word	0xffffffff


	//   ....[46]....
        /*01a0*/ 	.word	0xffffffff


	//   ....[47]....
        /*01a4*/ 	.word	0xffffffff


	//   ....[48]....
        /*01a8*/ 	.word	0xffffffff


	//   ....[49]....
        /*01ac*/ 	.word	0xffffffff


	//   ....[50]....
        /*01b0*/ 	.word	0xffffffff


	//   ....[51]....
        /*01b4*/ 	.word	0xffffffff


	//   ....[52]....
        /*01b8*/ 	.word	0xffffffff


	//   ....[53]....
        /*01bc*/ 	.word	0xffffffff


	//   ....[54]....
        /*01c0*/ 	.word	0xffffffff


	//   ....[55]....
        /*01c4*/ 	.word	0xffffffff


	//   ....[56]....
        /*01c8*/ 	.word	0xffffffff


	//   ....[57]....
        /*01cc*/ 	.word	0xffffffff


	//   ....[58]....
        /*01d0*/ 	.word	0xffffffff


	//   ....[59]....
        /*01d4*/ 	.word	0xffffffff


	//   ....[60]....
        /*01d8*/ 	.word	0xffffffff


	//   ....[61]....
        /*01dc*/ 	.word	0xffffffff


	//   ....[62]....
        /*01e0*/ 	.word	0xffffffff


	//   ....[63]....
        /*01e4*/ 	.word	0xffffffff


	//   ....[64]....
        /*01e8*/ 	.word	0xffffffff


	//   ....[65]....
        /*01ec*/ 	.word	0xffffffff


	//   ....[66]....
        /*01f0*/ 	.word	0xffffffff


	//   ....[67]....
        /*01f4*/ 	.word	0xffffffff


	//   ....[68]....
        /*01f8*/ 	.word	0xffffffff


	//   ....[69]....
        /*01fc*/ 	.word	0xffffffff


	//   ....[70]....
        /*0200*/ 	.word	0xffffffff


	//   ....[71]....
        /*0204*/ 	.word	0xffffffff


	//   ....[72]....
        /*0208*/ 	.word	0xffffffff


	//   ....[73]....
        /*020c*/ 	.word	0xffffffff


	//   ....[74]....
        /*0210*/ 	.word	0xffffffff


	//   ....[75]....
        /*0214*/ 	.word	0xffffffff


	//   ....[76]....
        /*0218*/ 	.word	0xffffffff


	//   ....[77]....
        /*021c*/ 	.word	0xffffffff


	//   ....[78]....
        /*0220*/ 	.word	0xffffffff


	//   ....[79]....
        /*0224*/ 	.word	0xffffffff


	//   ....[80]....
        /*0228*/ 	.word	0xffffffff


	//   ....[81]....
        /*022c*/ 	.word	0xffffffff


	//   ....[82]....
        /*0230*/ 	.word	0xffffffff


	//   ....[83]....
        /*0234*/ 	.word	0xffffffff


	//   ....[84]....
        /*0238*/ 	.word	0xffffffff


	//   ....[85]....
        /*023c*/ 	.word	0xffffffff


	//   ....[86]....
        /*0240*/ 	.word	0xffffffff


	//   ....[87]....
        /*0244*/ 	.word	0xffffffff


	//   ....[88]....
        /*0248*/ 	.word	0xffffffff


	//   ....[89]....
        /*024c*/ 	.word	0xffffffff


	//   ....[90]....
        /*0250*/ 	.word	0xffffffff


	//   ....[91]....
        /*0254*/ 	.word	0xffffffff


	//   ....[92]....
        /*0258*/ 	.word	0xffffffff


	//   ....[93]....
        /*025c*/ 	.word	0xffffffff


	//   ....[94]....
        /*0260*/ 	.word	0xffffffff


	//   ....[95]....
        /*0264*/ 	.word	0xffffffff


	//   ....[96]....
        /*0268*/ 	.word	0xffffffff


	//   ....[97]....
        /*026c*/ 	.word	0xffffffff


	//   ....[98]....
        /*0270*/ 	.word	0xffffffff


	//   ....[99]....
        /*0274*/ 	.word	0xffffffff


	//   ....[100]....
        /*0278*/ 	.word	0xffffffff


	//   ....[101]....
        /*027c*/ 	.word	0xffffffff


	//   ....[102]....
        /*0280*/ 	.word	0xffffffff


	//   ....[103]....
        /*0284*/ 	.word	0xffffffff


	//   ....[104]....
        /*0288*/ 	.word	0xffffffff


	//   ....[105]....
        /*028c*/ 	.word	0xffffffff


	//   ....[106]....
        /*0290*/ 	.word	0xffffffff


	//   ....[107]....
        /*0294*/ 	.word	0xffffffff


	//   ....[108]....
        /*0298*/ 	.word	0xffffffff


	//   ....[109]....
        /*029c*/ 	.word	0xffffffff


	//   ....[110]....
        /*02a0*/ 	.word	0xffffffff


	//   ....[111]....
        /*02a4*/ 	.word	0xffffffff


	//   ....[112]....
        /*02a8*/ 	.word	0xffffffff


	//   ....[113]....
        /*02ac*/ 	.word	0xffffffff


	//   ....[114]....
        /*02b0*/ 	.word	0xffffffff


	//   ....[115]....
        /*02b4*/ 	.word	0xffffffff


	//   ....[116]....
        /*02b8*/ 	.word	0xffffffff


	//   ....[117]....
        /*02bc*/ 	.word	0xffffffff


	//   ....[118]....
        /*02c0*/ 	.word	0xffffffff


	//   ....[119]....
        /*02c4*/ 	.word	0xffffffff


	//   ....[120]....
        /*02c8*/ 	.word	0xffffffff


	//   ....[121]....
        /*02cc*/ 	.word	0xffffffff


	//   ....[122]....
        /*02d0*/ 	.word	0xffffffff


	//   ....[123]....
        /*02d4*/ 	.word	0xffffffff


	//   ....[124]....
        /*02d8*/ 	.word	0xffffffff


	//   ....[125]....
        /*02dc*/ 	.word	0xffffffff


	//   ....[126]....
        /*02e0*/ 	.word	0xffffffff


	//   ....[127]....
        /*02e4*/ 	.word	0xffffffff


	//   ....[128]....
        /*02e8*/ 	.word	0xffffffff


	//   ....[129]....
        /*02ec*/ 	.word	0xffffffff


	//   ....[130]....
        /*02f0*/ 	.word	0xffffffff


	//   ....[131]....
        /*02f4*/ 	.word	0xffffffff


	//   ....[132]....
        /*02f8*/ 	.word	0xffffffff


	//   ....[133]....
        /*02fc*/ 	.word	0xffffffff


	//   ....[134]....
        /*0300*/ 	.word	0xffffffff


	//   ....[135]....
        /*0304*/ 	.word	0xffffffff


	//   ....[136]....
        /*0308*/ 	.word	0xffffffff


	//----- nvinfo : EIATTR_COOP_GROUP_INSTR_OFFSETS
	.align		4
.L_343:
        /*030c*/ 	.byte	0x04, 0x28
        /*030e*/ 	.short	(.L_345 - .L_344)


	//   ....[0]....
.L_344:
        /*0310*/ 	.word	0x00001970


	//   ....[1]....
        /*0314*/ 	.word	0x00001e70


	//   ....[2]....
        /*0318*/ 	.word	0x00001e90


	//   ....[3]....
        /*031c*/ 	.word	0x00001ef0


	//   ....[4]....
        /*0320*/ 	.word	0x00001f10


	//   ....[5]....
        /*0324*/ 	.word	0x00001f70


	//   ....[6]....
        /*0328*/ 	.word	0x00001f90


	//   ....[7]....
        /*032c*/ 	.word	0x00001ff0


	//   ....[8]....
        /*0330*/ 	.word	0x00002010


	//   ....[9]....
        /*0334*/ 	.word	0x00002070


	//   ....[10]....
        /*0338*/ 	.word	0x00002090


	//   ....[11]....
        /*033c*/ 	.word	0x00002100


	//   ....[12]....
        /*0340*/ 	.word	0x00002890


	//   ....[13]....
        /*0344*/ 	.word	0x00003670


	//   ....[14]....
        /*0348*/ 	.word	0x00003690


	//   ....[15]....
        /*034c*/ 	.word	0x000036e0


	//   ....[16]....
        /*0350*/ 	.word	0x00003700


	//   ....[17]....
        /*0354*/ 	.word	0x00003760


	//   ....[18]....
        /*0358*/ 	.word	0x00003780


	//   ....[19]....
        /*035c*/ 	.word	0x000037d0


	//   ....[20]....
        /*0360*/ 	.word	0x000037f0


	//   ....[21]....
        /*0364*/ 	.word	0x00003850


	//   ....[22]....
        /*0368*/ 	.word	0x00003870


	//   ....[23]....
        /*036c*/ 	.word	0x000038d0


	//   ....[24]....
        /*0370*/ 	.word	0x00004230


	//   ....[25]....
        /*0374*/ 	.word	0x00004240


	//   ....[26]....
        /*0378*/ 	.word	0x000058a0


	//   ....[27]....
        /*037c*/ 	.word	0x000060b0


	//   ....[28]....
        /*0380*/ 	.word	0x000073d0


	//   ....[29]....
        /*0384*/ 	.word	0x00007cd0


	//   ....[30]....
        /*0388*/ 	.word	0x00007ce0


	//   ....[31]....
        /*038c*/ 	.word	0x00007d10


	//   ....[32]....
        /*0390*/ 	.word	0x00007d80


	//   ....[33]....
        /*0394*/ 	.word	0x00007d90


	//   ....[34]....
        /*0398*/ 	.word	0x00007de0


	//   ....[35]....
        /*039c*/ 	.word	0x00007e50


	//   ....[36]....
        /*03a0*/ 	.word	0x00007e60


	//   ....[37]....
        /*03a4*/ 	.word	0x00007eb0


	//   ....[38]....
        /*03a8*/ 	.word	0x00007f20


	//   ....[39]....
        /*03ac*/ 	.word	0x00007f30


	//   ....[40]....
        /*03b0*/ 	.word	0x00007f80


	//   ....[41]....
        /*03b4*/ 	.word	0x00008010


	//   ....[42]....
        /*03b8*/ 	.word	0x00008020


	//   ....[43]....
        /*03bc*/ 	.word	0x00008070


	//   ....[44]....
        /*03c0*/ 	.word	0x000081a0


	//   ....[45]....
        /*03c4*/ 	.word	0x000081e0


	//   ....[46]....
        /*03c8*/ 	.word	0x00008810


	//   ....[47]....
        /*03cc*/ 	.word	0x00008d60


	//   ....[48]....
        /*03d0*/ 	.word	0x00008d70


	//   ....[49]....
        /*03d4*/ 	.word	0x00008da0


	//   ....[50]....
        /*03d8*/ 	.word	0x00008e10


	//   ....[51]....
        /*03dc*/ 	.word	0x00008e20


	//   ....[52]....
        /*03e0*/ 	.word	0x00008e70


	//   ....[53]....
        /*03e4*/ 	.word	0x00008ee0


	//   ....[54]....
        /*03e8*/ 	.word	0x00008ef0


	//   ....[55]....
        /*03ec*/ 	.word	0x00008f40


	//   ....[56]....
        /*03f0*/ 	.word	0x00008fb0


	//   ....[57]....
        /*03f4*/ 	.word	0x00008fc0


	//   ....[58]....
        /*03f8*/ 	.word	0x00009010


	//   ....[59]....
        /*03fc*/ 	.word	0x000090a0


	//   ....[60]....
        /*0400*/ 	.word	0x000090b0


	//   ....[61]....
        /*0404*/ 	.word	0x00009100


	//   ....[62]....
        /*0408*/ 	.word	0x00009230


	//   ....[63]....
        /*040c*/ 	.word	0x00009270


	//   ....[64]....
        /*0410*/ 	.word	0x000093d0


	//   ....[65]....
        /*0414*/ 	.word	0x00009d30


	//   ....[66]....
        /*0418*/ 	.word	0x00009d40


	//   ....[67]....
        /*041c*/ 	.word	0x00009d70


	//   ....[68]....
        /*0420*/ 	.word	0x00009de0


	//   ....[69]....
        /*0424*/ 	.word	0x00009df0


	//   ....[70]....
        /*0428*/ 	.word	0x00009e40


	//   ....[71]....
        /*042c*/ 	.word	0x00009eb0


	//   ....[72]....
        /*0430*/ 	.word	0x00009ec0


	//   ....[73]....
        /*0434*/ 	.word	0x00009f10


	//   ....[74]....
        /*0438*/ 	.word	0x00009f80


	//   ....[75]....
        /*043c*/ 	.word	0x00009f90


	//   ....[76]....
        /*0440*/ 	.word	0x00009fe0


	//   ....[77]....
        /*0444*/ 	.word	0x0000a070


	//   ....[78]....
        /*0448*/ 	.word	0x0000a080


	//   ....[79]....
        /*044c*/ 	.word	0x0000a0d0


	//   ....[80]....
        /*0450*/ 	.word	0x0000a220


	//   ....[81]....
        /*0454*/ 	.word	0x0000abc0


	//   ....[82]....
        /*0458*/ 	.word	0x0000abd0


	//   ....[83]....
        /*045c*/ 	.word	0x0000ac00


	//   ....[84]....
        /*0460*/ 	.word	0x0000ac70


	//   ....[85]....
        /*0464*/ 	.word	0x0000ac80


	//   ....[86]....
        /*0468*/ 	.word	0x0000acd0


	//   ....[87]....
        /*046c*/ 	.word	0x0000ad40


	//   ....[88]....
        /*0470*/ 	.word	0x0000ad50


	//   ....[89]....
        /*0474*/ 	.word	0x0000ada0


	//   ....[90]....
        /*0478*/ 	.word	0x0000ae10


	//   ....[91]....
        /*047c*/ 	.word	0x0000ae20


	//   ....[92]....
        /*0480*/ 	.word	0x0000ae70


	//   ....[93]....
        /*0484*/ 	.word	0x0000af00


	//   ....[94]....
        /*0488*/ 	.word	0x0000af10


	//   ....[95]....
        /*048c*/ 	.word	0x0000af60


	//   ....[96]....
        /*0490*/ 	.word	0x0000b0b0


	//   ....[97]....
        /*0494*/ 	.word	0x0000b0d0


	//   ....[98]....
        /*0498*/ 	.word	0x0000c750


	//   ....[99]....
        /*049c*/ 	.word	0x0000cc70


	//   ....[100]....
        /*04a0*/ 	.word	0x0000cc90


	//   ....[101]....
        /*04a4*/ 	.word	0x0000ccf0


	//   ....[102]....
        /*04a8*/ 	.word	0x0000cd10


	//   ....[103]....
        /*04ac*/ 	.word	0x0000cd70


	//   ....[104]....
        /*04b0*/ 	.word	0x0000cd90


	//   ....[105]....
        /*04b4*/ 	.word	0x0000cdf0


	//   ....[106]....
        /*04b8*/ 	.word	0x0000ce10


	//   ....[107]....
        /*04bc*/ 	.word	0x0000ce70


	//   ....[108]....
        /*04c0*/ 	.word	0x0000ce90


	//   ....[109]....
        /*04c4*/ 	.word	0x0000cf00


	//   ....[110]....
        /*04c8*/ 	.word	0x0000d690


	//   ....[111]....
        /*04cc*/ 	.word	0x0000e490


	//   ....[112]....
        /*04d0*/ 	.word	0x0000e4b0


	//   ....[113]....
        /*04d4*/ 	.word	0x0000e500


	//   ....[114]....
        /*04d8*/ 	.word	0x0000e520


	//   ....[115]....
        /*04dc*/ 	.word	0x0000e580


	//   ....[116]....
        /*04e0*/ 	.word	0x0000e5a0


	//   ....[117]....
        /*04e4*/ 	.word	0x0000e5f0


	//   ....[118]....
        /*04e8*/ 	.word	0x0000e610


	//   ....[119]....
        /*04ec*/ 	.word	0x0000e670


	//   ....[120]....
        /*04f0*/ 	.word	0x0000e690


	//   ....[121]....
        /*04f4*/ 	.word	0x0000e6f0


	//   ....[122]....
        /*04f8*/ 	.word	0x0000f050


	//   ....[123]....
        /*04fc*/ 	.word	0x0000f080


	//   ....[124]....
        /*0500*/ 	.word	0x00010be0


	//   ....[125]....
        /*0504*/ 	.word	0x00010c00


	//   ....[126]....
        /*0508*/ 	.word	0x00010c50


	//   ....[127]....
        /*050c*/ 	.word	0x00010c70


	//   ....[128]....
        /*0510*/ 	.word	0x00010cd0


	//   ....[129]....
        /*0514*/ 	.word	0x00010cf0


	//   ....[130]....
        /*0518*/ 	.word	0x00010d40


	//   ....[131]....
        /*051c*/ 	.word	0x00010d60


	//   ....[132]....
        /*0520*/ 	.word	0x00010dc0


	//   ....[133]....
        /*0524*/ 	.word	0x00010de0


	//   ....[134]....
        /*0528*/ 	.word	0x00010e40


	//   ....[135]....
        /*052c*/ 	.word	0x00011c10


	//   ....[136]....
        /*0530*/ 	.word	0x000123c0


	//----- nvinfo : EIATTR_VRC_CTA_INIT_COUNT
	.align		4
.L_345:
        /*0534*/ 	.byte	0x02, 0x4a
	.zero		1
	.zero		1


	//----- nvinfo : EIATTR_EXIT_INSTR_OFFSETS
	.align		4
        /*0538*/ 	.byte	0x04, 0x1c
        /*053a*/ 	.short	(.L_347 - .L_346)


	//   ....[0]....
.L_346:
        /*053c*/ 	.word	0x000003b0


	//   ....[1]....
        /*0540*/ 	.word	0x00000700


	//   ....[2]....
        /*0544*/ 	.word	0x000123f0


	//----- nvinfo : EIATTR_CRS_STACK_SIZE
	.align		4
.L_347:
        /*0548*/ 	.byte	0x04, 0x1e
        /*054a*/ 	.short	(.L_349 - .L_348)
.L_348:
        /*054c*/ 	.word	0x00000000


	//----- nvinfo : EIATTR_CBANK_PARAM_SIZE
	.align		4
.L_349:
        /*0550*/ 	.byte	0x03, 0x19
        /*0552*/ 	.short	0x0048


	//----- nvinfo : EIATTR_PARAM_CBANK
	.align		4
        /*0554*/ 	.byte	0x04, 0x0a
        /*0556*/ 	.short	(.L_351 - .L_350)
	.align		4
.L_350:
        /*0558*/ 	.word	index@(.nv.constant0._ZN18transformer_engine45fused_topk_with_score_function_forward_kernelI13__nv_bfloat16fEEvPKT_iiibiifiPKT0_PS2_PbS8_)
        /*055c*/ 	.short	0x0380
        /*055e*/ 	.short	0x0048


	//----- nvinfo : EIATTR_SW_WAR
	.align		4
.L_351:
        /*0560*/ 	.byte	0x04, 0x36
        /*0562*/ 	.short	(.L_353 - .L_352)
.L_352:
        /*0564*/ 	.word	0x00000008
.L_353:


//--------------------- .nv.info._ZN18transformer_engine45fused_topk_with_score_function_forward_kernelI6__half13__nv_bfloat16EEvPKT_iiibiifiPKT0_PS3_PbS9_ --------------------------
	.section	.nv.info._ZN18transformer_engine45fused_topk_with_score_function_forward_kernelI6__half13__nv_bfloat16EEvPKT_iiibiifiPKT0_PS3_PbS9_,"",@"SHT_CUDA_INFO"
	.sectionflags	@""
	.align	4


	//----- nvinfo : EIATTR_CUDA_API_VERSION
	.align		4
        /*0000*/ 	.byte	0x04, 0x37
        /*0002*/ 	.short	(.L_355 - .L_354)
.L_354:
        /*0004*/ 	.word	0x00000082


	//----- nvinfo : EIATTR_KPARAM_INFO
	.align		4
.L_355:
        /*0008*/ 	.byte	0x04, 0x17
        /*000a*/ 	.short	(.L_357 - .L_356)
.L_356:
        /*000c*/ 	.word	0x00000000
        /*0010*/ 	.short	0x000c
        /*0012*/ 	.short	0x0040
        /*0014*/ 	.byte	0x00, 0xf5, 0x21, 0x00


	//----- nvinfo : EIATTR_KPARAM_INFO
	.align		4
.L_357:
        /*0018*/ 	.byte	0x04, 0x17
        /*001a*/ 	.short	(.L_359 - .L_358)
.L_358:
        /*001c*/ 	.word	0x00000000
        /*0020*/ 	.short	0x000b
        /*0022*/ 	.short	0x0038
        /*0024*/ 	.byte	0x00, 0xf5, 0x21, 0x00


	//----- nvinfo : EIATTR_KPARAM_INFO
	.align		4
.L_359:
        /*0028*/ 	.byte	0x04, 0x17
        /*002a*/ 	.short	(.L_361 - .L_360)
.L_360:
        /*002c*/ 	.word	0x00000000
        /*0030*/ 	.short	0x000a
        /*0032*/ 	.short	0x0030
        /*0034*/ 	.byte	0x00, 0xf5, 0x21, 0x00


	//----- nvinfo : EIATTR_KPARAM_INFO
	.align		4
.L_361:
        /*0038*/ 	.byte	0x04, 0x17
        /*003a*/ 	.short	(.L_363 - .L_362)
.L_362:
        /*003c*/ 	.word	0x00000000
        /*0040*/ 	.short	0x0009
        /*0042*/ 	.short	0x0028
        /*0044*/ 	.byte	0x00, 0xf5, 0x21, 0x00


	//----- nvinfo : EIATTR_KPARAM_INFO
	.align		4
.L_363:
        /*0048*/ 	.byte	0x04, 0x17
        /*004a*/ 	.short	(.L_365 - .L_364)
.L_364:
        /*004c*/ 	.word	0x00000000
        /*0050*/ 	.short	0x0008
        /*0052*/ 	.short	0x0024
        /*0054*/ 	.byte	0x00, 0xf0, 0x11, 0x00


	//----- nvinfo : EIATTR_KPARAM_INFO
	.align		4
.L_365:
        /*0058*/ 	.byte	0x04, 0x17
        /*005a*/ 	.short	(.L_367 - .L_366)
.L_366:
        /*005c*/ 	.word	0x00000000
        /*0060*/ 	.short	0x0007
        /*0062*/ 	.short	0x0020
        /*0064*/ 	.byte	0x00, 0xf0, 0x11, 0x00


	//----- nvinfo : EIATTR_KPARAM_INFO
	.align		4
.L_367:
        /*0068*/ 	.byte	0x04, 0x17
        /*006a*/ 	.short	(.L_369 - .L_368)
.L_368:
        /*006c*/ 	.word	0x00000000
        /*0070*/ 	.short	0x0006
        /*0072*/ 	.short	0x001c
        /*0074*/ 	.byte	0x00, 0xf0, 0x11, 0x00


	//----- nvinfo : EIATTR_KPARAM_INFO
	.align		4
.L_369:
        /*0078*/ 	.byte	0x04, 0x17
        /*007a*/ 	.short	(.L_371 - .L_370)
.L_370:
        /*007c*/ 	.word	0x00000000
        /*0080*/ 	.short	0x0005
        /*0082*/ 	.short	0x0018
        /*0084*/ 	.byte	0x00, 0xf0, 0x11, 0x00


	//----- nvinfo : EIATTR_KPARAM_INFO
	.align		4
.L_371:
        /*0088*/ 	.byte	0x04, 0x17
        /*008a*/ 	.short	(.L_373 - .L_372)
.L_372:
        /*008c*/ 	.word	0x00000000
        /*0090*/ 	.short	0x0004
        /*0092*/ 	.short	0x0014
        /*0094*/ 	.byte	0x00, 0xf0, 0x05, 0x00


	//----- nvinfo : EIATTR_KPARAM_INFO
	.align		4
.L_373:
        /*0098*/ 	.byte	0x04, 0x17
        /*009a*/ 	.short	(.L_375 - .L_374)
.L_374:
        /*009c*/ 	.word	0x00000000
        /*00a0*/ 	.short	0x0003
        /*00a2*/ 	.short	0x0010
        /*00a4*/ 	.byte	0x00, 0xf0, 0x11, 0x00


	//----- nvinfo : EIATTR_KPARAM_INFO
	.align		4
.L_375:
        /*00a8*/ 	.byte	0x04, 0x17
        /*00aa*/ 	.short	(.L_377 - .L_376)
.L_376:
        /*00ac*/ 	.word	0x00000000
        /*00b0*/ 	.short	0x0002
        /*00b2*/ 	.short	0x000c
        /*00b4*/ 	.byte	0x00, 0xf0, 0x11, 0x00


	//----- nvinfo : EIATTR_KPARAM_INFO
	.align		4
.L_377:
        /*00b8*/ 	.byte	0x04, 0x17
        /*00ba*/ 	.short	(.L_379 - .L_378)
.L_378:
        /*00bc*/ 	.word	0x00000000
        /*00c0*/ 	.short	0x0001
        /*00c2*/ 	.short	0x0008
        /*00c4*/ 	.byte	0x00, 0xf0, 0x11, 0x00


	//----- nvinfo : EIATTR_KPARAM_INFO
	.align		4
.L_379:
        /*00c8*/ 	.byte	0x04, 0x17
        /*00ca*/ 	.short	(.L_381 - .L_380)
.L_380:
        /*00cc*/ 	.word	0x00000000
        /*00d0*/ 	.short	0x0000
        /*00d2*/ 	.short	0x0000
        /*00d4*/ 	.byte	0x00, 0xf5, 0x21, 0x00


	//----- nvinfo : EIATTR_SPARSE_MMA_MASK
	.align		4
.L_381:
        /*00d8*/ 	.byte	0x03, 0x50
        /*00da*/ 	.short	0x0000


	//----- nvinfo : EIATTR_MAXREG_COUNT
	.align		4
        /*00dc*/ 	.byte	0x03, 0x1b
        /*00de*/ 	.short	0x00ff


	//----- nvinfo : EIATTR_MERCURY_ISA_VERSION
	.align		4
        /*00e0*/ 	.byte	0x03, 0x5f
        /*00e2*/ 	.short	0x0101


	//----- nvinfo : EIATTR_COOP_GROUP_MASK_REGIDS
	.align		4
        /*00e4*/ 	.byte	0x04, 0x29
        /*00e6*/ 	.short	(.L_383 - .L_382)


	//   ....[0]....
.L_382:
        /*00e8*/ 	.word	0xffffffff


	//   ....[1]....
        /*00ec*/ 	.word	0xffffffff


	//   ....[2]....
        /*00f0*/ 	.word	0xffffffff


	//   ....[3]....
        /*00f4*/ 	.word	0xffffffff


	//   ....[4]....
        /*00f8*/ 	.word	0xffffffff


	//   ....[5]....
        /*00fc*/ 	.word	0xffffffff


	//   ....[6]....
        /*0100*/ 	.word	0xffffffff


	//   ....[7]....
        /*0104*/ 	.word	0xffffffff


	//   ....[8]....
        /*0108*/ 	.word	0xffffffff


	//   ....[9]....
        /*010c*/ 	.word	0xffffffff


	//   ....[10]....
        /*0110*/ 	.word	0xffffffff


	//   ....[11]....
        /*0114*/ 	.word	0xffffffff


	//   ....[12]....
        /*0118*/ 	.word	0xffffffff


	//   ....[13]....
        /*011c*/ 	.word	0xffffffff


	//   ....[14]....
        /*0120*/ 	.word	0xffffffff


	//   ....[15]....
        /*0124*/ 	.word	0xffffffff


	//   ....[16]....
        /*0128*/ 	.word	0xffffffff


	//   ....[17]....
        /*012c*/ 	.word	0xffffffff


	//   ....[18]....
        /*0130*/ 	.word	0xffffffff


	//   ....[19]....
        /*0134*/ 	.word	0xffffffff


	//   ....[20]....
        /*0138*/ 	.word	0xffffffff


	//   ....[21]....
        /*013c*/ 	.word	0xffffffff


	//   ....[22]....
        /*0140*/ 	.word	0xffffffff


	//   ....[23]....
        /*0144*/ 	.word	0xffffffff


	//   ....[24]....
        /*0148*/ 	.word	0xffffffff


	//   ....[25]....
        /*014c*/ 	.word	0xffffffff


	//   ....[26]....
        /*0150*/ 	.word	0xffffffff


	//   ....[27]....
        /*0154*/ 	.word	0xffffffff


	//   ....[28]....
        /*0158*/ 	.word	0xffffffff


	//   ....[29]....
        /*015c*/ 	.word	0xffffffff


	//   ....[30]....
        /*0160*/ 	.word	0xffffffff


	//   ....[31]....
        /*0164*/ 	.word	0xffffffff


	//   ....[32]....
        /*0168*/ 	.word	0xffffffff


	//   ....[33]....
        /*016c*/ 	.word	0xffffffff


	//   ....[34]....
        /*0170*/ 	.word	0xffffffff


	//   ....[35]....
        /*0174*/ 	.word	0xffffffff


	//   ....[36]....
        /*0178*/ 	.word	0xffffffff


	//   ....[37]....
        /*017c*/ 	.word	0xffffffff


	//   ....[38]....
        /*0180*/ 	.word	0xffffffff


	//   ....[39]....
        /*0184*/ 	.word	0xffffffff


	//   ....[40]....
        /*0188*/ 	.word	0xffffffff


	//   ....[41]....
        /*018c*/ 	.word	0xffffffff


	//   ....[42]....
        /*0190*/ 	.word	0xffffffff


	//   ....[43]....
        /*0194*/ 	.word	0xffffffff


	//   ....[44]....
        /*0198*/ 	.word	0xffffffff


	//   ....[45]....
        /*019c*/ 	.word	0xffffffff


	//   ....[46]....
        /*01a0*/ 	.word	0xffffffff


	//   ....[47]....
        /*01a4*/ 	.word	0xffffffff


	//   ....[48]....
        /*01a8*/ 	.word	0xffffffff


	//   ....[49]....
        /*01ac*/ 	.word	0xffffffff


	//   ....[50]....
        /*01b0*/ 	.word	0xffffffff


	//   ....[51]....
        /*01b4*/ 	.word	0xffffffff


	//   ....[52]....
        /*01b8*/ 	.word	0xffffffff


	//   ....[53]....
        /*01bc*/ 	.word	0xffffffff


	//   ....[54]....
        /*01c0*/ 	.word	0xffffffff


	//   ....[55]....
        /*01c4*/ 	.word	0xffffffff


	//   ....[56]....
        /*01c8*/ 	.word	0xffffffff


	//   ....[57]....
        /*01cc*/ 	.word	0xffffffff


	//   ....[58]....
        /*01d0*/ 	.word	0xffffffff


	//   ....[59]....
        /*01d4*/ 	.word	0xffffffff


	//   ....[60]....
        /*01d8*/ 	.word	0xffffffff


	//   ....[61]....
        /*01dc*/ 	.word	0xffffffff


	//   ....[62]....
        /*01e0*/ 	.word	0xffffffff


	//   ....[63]....
        /*01e4*/ 	.word	0xffffffff


	//   ....[64]....
        /*01e8*/ 	.word	0xffffffff


	//   ....[65]....
        /*01ec*/ 	.word	0xffffffff


	//   ....[66]....
        /*01f0*/ 	.word	0xffffffff


	//   ....[67]....
        /*01f4*/ 	.word	0xffffffff


	//   ....[68]....
        /*01f8*/ 	.word	0xffffffff


	//   ....[69]....
        /*01fc*/ 	.word	0xffffffff


	//   ....[70]....
        /*0200*/ 	.word	0xffffffff


	//   ....[71]....
        /*0204*/ 	.word	0xffffffff


	//   ....[72]....
        /*0208*/ 	.word	0xffffffff


	//   ....[73]....
        /*020c*/ 	.word	0xffffffff


	//   ....[74]....
        /*0210*/ 	.word	0xffffffff


	//   ....[75]....
        /*0214*/ 	.word	0xffffffff


	//   ....[76]....
        /*0218*/ 	.word	0xffffffff


	//   ....[77]....
        /*021c*/ 	.word	0xffffffff


	//   ....[78]....
        /*0220*/ 	.word	0xffffffff


	//   ....[79]....
        /*0224*/ 	.word	0xffffffff


	//   ....[80]....
        /*0228*/ 	.word	0xffffffff


	//   ....[81]....
        /*022c*/ 	.word	0xffffffff


	//   ....[82]....
        /*0230*/ 	.word	0xffffffff


	//   ....[83]....
        /*0234*/ 	.word	0xffffffff


	//   ....[84]....
        /*0238*/ 	.word	0xffffffff


	//   ....[85]....
        /*023c*/ 	.word	0xffffffff


	//   ....[86]....
        /*0240*/ 	.word	0xffffffff


	//   ....[87]....
        /*0244*/ 	.word	0xffffffff


	//   ....[88]....
        /*0248*/ 	.word	0xffffffff


	//   ....[89]....
        /*024c*/ 	.word	0xffffffff


	//   ....[90]....
        /*0250*/ 	.word	0xffffffff


	//   ....[91]....
        /*0254*/ 	.word	0xffffffff


	//   ....[92]....
        /*0258*/ 	.word	0xffffffff


	//   ....[93]....
        /*025c*/ 	.word	0xffffffff


	//   ....[94]....
        /*0260*/ 	.word	0xffffffff


	//   ....[95]....
        /*0264*/ 	.word	0xffffffff


	//   ....[96]....
        /*0268*/ 	.word	0xffffffff


	//   ....[97]....
        /*026c*/ 	.word	0xffffffff


	//   ....[98]....
        /*0270*/ 	.word	0xffffffff


	//   ....[99]....
        /*0274*/ 	.word	0xffffffff


	//   ....[100]....
        /*0278*/ 	.word	0xffffffff


	//   ....[101]....
        /*027c*/ 	.word	0xffffffff


	//   ....[102]....
        /*0280*/ 	.word	0xffffffff


	//   ....[103]....
        /*0284*/ 	.word	0xffffffff


	//   ....[104]....
        /*0288*/ 	.word	0xffffffff


	//   ....[105]....
        /*028c*/ 	.word	0xffffffff


	//   ....[106]....
        /*0290*/ 	.word	0xffffffff


	//   ....[107]....
        /*0294*/ 	.word	0xffffffff


	//   ....[108]....
        /*0298*/ 	.word	0xffffffff


	//   ....[109]....
        /*029c*/ 	.word	0xffffffff


	//   ....[110]....
        /*02a0*/ 	.word	0xffffffff


	//   ....[111]....
        /*02a4*/ 	.word	0xffffffff


	//   ....[112]....
        /*02a8*/ 	.word	0xffffffff


	//   ....[113]....
        /*02ac*/ 	.word	0xffffffff


	//   ....[114]....
        /*02b0*/ 	.word	0xffffffff


	//   ....[115]....
        /*02b4*/ 	.word	0xffffffff


	//   ....[116]....
        /*02b8*/ 	.word	0xffffffff


	//   ....[117]....
        /*02bc*/ 	.word	0xffffffff


	//   ....[118]....
        /*02c0*/ 	.word	0xffffffff


	//   ....[119]....
        /*02c4*/ 	.word	0xffffffff


	//   ....[120]....
        /*02c8*/ 	.word	0xffffffff


	//   ....[121]....
        /*02cc*/ 	.word	0xffffffff


	//   ....[122]....
        /*02d0*/ 	.word	0xffffffff


	//   ....[123]....
        /*02d4*/ 	.word	0xffffffff


	//   ....[124]....
        /*02d8*/ 	.word	0xffffffff


	//   ....[125]....
        /*02dc*/ 	.word	0xffffffff


	//   ....[126]....
        /*02e0*/ 	.word	0xffffffff


	//   ....[127]....
        /*02e4*/ 	.word	0xffffffff


	//   ....[128]....
        /*02e8*/ 	.word	0xffffffff


	//   ....[129]....
        /*02ec*/ 	.word	0xffffffff


	//   ....[130]....
        /*02f0*/ 	.word	0xffffffff


	//   ....[131]....
        /*02f4*/ 	.word	0xffffffff


	//   ....[132]....
        /*02f8*/ 	.word	0xffffffff


	//   ....[133]....
        /*02fc*/ 	.word	0xffffffff


	//   ....[134]....
        /*0300*/ 	.word	0xffffffff


	//   ....[135]....
        /*0304*/ 	.word	0xffffffff


	//   ....[136]....
        /*0308*/ 	.word	0xffffffff


	//----- nvinfo : EIATTR_COOP_GROUP_INSTR_OFFSETS
	.align		4
.L_383:
        /*030c*/ 	.byte	0x04, 0x28
        /*030e*/ 	.short	(.L_385 - .L_384)


	//   ....[0]....
.L_384:
        /*0310*/ 	.word	0x00001980


	//   ....[1]....
        /*0314*/ 	.word	0x00001e80


	//   ....[2]....
        /*0318*/ 	.word	0x00001ea0


	//   ....[3]....
        /*031c*/ 	.word	0x00001f00


	//   ....[4]....
        /*0320*/ 	.word	0x00001f20


	//   ....[5]....
        /*0324*/ 	.word	0x00001f80


	//   ....[6]....
        /*0328*/ 	.word	0x00001fa0


	//   ....[7]....
        /*032c*/ 	.word	0x00002000


	//   ....[8]....
        /*0330*/ 	.word	0x00002020


	//   ....[9]....
        /*0334*/ 	.word	0x00002080


	//   ....[10]....
        /*0338*/ 	.word	0x000020a0


	//   ....[11]....
        /*033c*/ 	.word	0x00002110


	//   ....[12]....
        /*0340*/ 	.word	0x000028a0


	//   ....[13]....
        /*0344*/ 	.word	0x00003650


	//   ....[14]....
        /*0348*/ 	.word	0x00003670


	//   ....[15]....
        /*034c*/ 	.word	0x000036c0


	//   ....[16]....
        /*0350*/ 	.word	0x000036e0


	//   ....[17]....
        /*0354*/ 	.word	0x00003730


	//   ....[18]....
        /*0358*/ 	.word	0x00003750


	//   ....[19]....
        /*035c*/ 	.word	0x000037a0


	//   ....[20]....
        /*0360*/ 	.word	0x000037c0


	//   ....[21]....
        /*0364*/ 	.word	0x00003810


	//   ....[22]....
        /*0368*/ 	.word	0x00003830


	//   ....[23]....
        /*036c*/ 	.word	0x00003890


	//   ....[24]....
        /*0370*/ 	.word	0x00004210


	//   ....[25]....
        /*0374*/ 	.word	0x00004220


	//   ....[26]....
        /*0378*/ 	.word	0x00005880


	//   ....[27]....
        /*037c*/ 	.word	0x000060b0


	//   ....[28]....
        /*0380*/ 	.word	0x00006630


	//   ....[29]....
        /*0384*/ 	.word	0x00006f30


	//   ....[30]....
        /*0388*/ 	.word	0x00006f40


	//   ....[31]....
        /*038c*/ 	.word	0x00006f70


	//   ....[32]....
        /*0390*/ 	.word	0x00006fe0


	//   ....[33]....
        /*0394*/ 	.word	0x00006ff0


	//   ....[34]....
        /*0398*/ 	.word	0x00007040


	//   ....[35]....
        /*039c*/ 	.word	0x000070b0


	//   ....[36]....
        /*03a0*/ 	.word	0x000070c0


	//   ....[37]....
        /*03a4*/ 	.word	0x00007110


	//   ....[38]....
        /*03a8*/ 	.word	0x00007180


	//   ....[39]....
        /*03ac*/ 	.word	0x00007190


	//   ....[40]....
        /*03b0*/ 	.word	0x000071e0


	//   ....[41]....
        /*03b4*/ 	.word	0x00007270


	//   ....[42]....
        /*03b8*/ 	.word	0x00007280


	//   ....[43]....
        /*03bc*/ 	.word	0x000072d0


	//   ....[44]....
        /*03c0*/ 	.word	0x00007400


	//   ....[45]....
        /*03c4*/ 	.word	0x00007440


	//   ....[46]....
        /*03c8*/ 	.word	0x00007a70


	//   ....[47]....
        /*03cc*/ 	.word	0x00007fc0


	//   ....[48]....
        /*03d0*/ 	.word	0x00007fd0


	//   ....[49]....
        /*03d4*/ 	.word	0x00008000


	//   ....[50]....
        /*03d8*/ 	.word	0x00008070


	//   ....[51]....
        /*03dc*/ 	.word	0x00008080


	//   ....[52]....
        /*03e0*/ 	.word	0x000080d0


	//   ....[53]....
        /*03e4*/ 	.word	0x00008140


	//   ....[54]....
        /*03e8*/ 	.word	0x00008150


	//   ....[55]....
        /*03ec*/ 	.word	0x000081a0


	//   ....[56]....
        /*03f0*/ 	.word	0x00008210


	//   ....[57]....
        /*03f4*/ 	.word	0x00008220


	//   ....[58]....
        /*03f8*/ 	.word	0x00008270


	//   ....[59]....
        /*03fc*/ 	.word	0x00008300


	//   ....[60]....
        /*0400*/ 	.word	0x00008310


	//   ....[61]....
        /*0404*/ 	.word	0x00008360


	//   ....[62]....
        /*0408*/ 	.word	0x00008490


	//   ....[63]....
        /*040c*/ 	.word	0x000084d0


	//   ....[64]....
        /*0410*/ 	.word	0x00008630


	//   ....[65]....
        /*0414*/ 	.word	0x00008f90


	//   ....[66]....
        /*0418*/ 	.word	0x00008fa0


	//   ....[67]....
        /*041c*/ 	.word	0x00008fd0


	//   ....[68]....
        /*0420*/ 	.word	0x00009040


	//   ....[69]....
        /*0424*/ 	.word	0x00009050


	//   ....[70]....
        /*0428*/ 	.word	0x000090a0


	//   ....[71]....
        /*042c*/ 	.word	0x00009110


	//   ....[72]....
        /*0430*/ 	.word	0x00009120


	//   ....[73]....
        /*0434*/ 	.word	0x00009170


	//   ....[74]....
        /*0438*/ 	.word	0x000091e0


	//   ....[75]....
        /*043c*/ 	.word	0x000091f0


	//   ....[76]....
        /*0440*/ 	.word	0x00009240


	//   ....[77]....
        /*0444*/ 	.word	0x000092d0


	//   ....[78]....
        /*0448*/ 	.word	0x000092e0


	//   ....[79]....
        /*044c*/ 	.word	0x00009330


	//   ....[80]....
        /*0450*/ 	.word	0x00009480


	//   ....[81]....
        /*0454*/ 	.word	0x00009e20


	//   ....[82]....
        /*0458*/ 	.word	0x00009e30


	//   ....[83]....
        /*045c*/ 	.word	0x00009e60


	//   ....[84]....
        /*0460*/ 	.word	0x00009ed0


	//   ....[85]....
        /*0464*/ 	.word	0x00009ee0


	//   ....[86]....
        /*0468*/ 	.word	0x00009f30


	//   ....[87]....
        /*046c*/ 	.word	0x00009fa0


	//   ....[88]....
        /*0470*/ 	.word	0x00009fb0


	//   ....[89]....
        /*0474*/ 	.word	0x0000a000


	//   ....[90]....
        /*0478*/ 	.word	0x0000a070


	//   ....[91]....
        /*047c*/ 	.word	0x0000a080


	//   ....[92]....
        /*0480*/ 	.word	0x0000a0d0


	//   ....[93]....
        /*0484*/ 	.word	0x0000a160


	//   ....[94]....
        /*0488*/ 	.word	0x0000a170


	//   ....[95]....
        /*048c*/ 	.word	0x0000a1c0


	//   ....[96]....
        /*0490*/ 	.word	0x0000a310


	//   ....[97]....
        /*0494*/ 	.word	0x0000a330


	//   ....[98]....
        /*0498*/ 	.word	0x0000a9b0


	//   ....[99]....
        /*049c*/ 	.word	0x0000aec0


	//   ....[100]....
        /*04a0*/ 	.word	0x0000aee0


	//   ....[101]....
        /*04a4*/ 	.word	0x0000af40


	//   ....[102]....
        /*04a8*/ 	.word	0x0000af60


	//   ....[103]....
        /*04ac*/ 	.word	0x0000afc0


	//   ....[104]....
        /*04b0*/ 	.word	0x0000afe0


	//   ....[105]....
        /*04b4*/ 	.word	0x0000b040


	//   ....[106]....
        /*04b8*/ 	.word	0x0000b060


	//   ....[107]....
        /*04bc*/ 	.word	0x0000b0c0


	//   ....[108]....
        /*04c0*/ 	.word	0x0000b0e0


	//   ....[109]....
        /*04c4*/ 	.word	0x0000b150


	//   ....[110]....
        /*04c8*/ 	.word	0x0000b8c0


	//   ....[111]....
        /*04cc*/ 	.word	0x0000c690


	//   ....[112]....
        /*04d0*/ 	.word	0x0000c6b0


	//   ....[113]....
        /*04d4*/ 	.word	0x0000c700


	//   ....[114]....
        /*04d8*/ 	.word	0x0000c720


	//   ....[115]....
        /*04dc*/ 	.word	0x0000c770


	//   ....[116]....
        /*04e0*/ 	.word	0x0000c790


	//   ....[117]....
        /*04e4*/ 	.word	0x0000c7e0


	//   ....[118]....
        /*04e8*/ 	.word	0x0000c800


	//   ....[119]....
        /*04ec*/ 	.word	0x0000c850


	//   ....[120]....
        /*04f0*/ 	.word	0x0000c870


	//   ....[121]....
        /*04f4*/ 	.word	0x0000c8d0


	//   ....[122]....
        /*04f8*/ 	.word	0x0000d250


	//   ....[123]....
        /*04fc*/ 	.word	0x0000d280


	//   ....[124]....
        /*0500*/ 	.word	0x0000eda0


	//   ....[125]....
        /*0504*/ 	.word	0x0000edc0


	//   ....[126]....
        /*0508*/ 	.word	0x0000ee10


	//   ....[127]....
        /*050c*/ 	.word	0x0000ee30


	//   ....[128]....
        /*0510*/ 	.word	0x0000ee80


	//   ....[129]....
        /*0514*/ 	.word	0x0000eea0


	//   ....[130]....
        /*0518*/ 	.word	0x0000eef0


	//   ....[131]....
        /*051c*/ 	.word	0x0000ef10


	//   ....[132]....
        /*0520*/ 	.word	0x0000ef60


	//   ....[133]....
        /*0524*/ 	.word	0x0000ef80


	//   ....[134]....
        /*0528*/ 	.word	0x0000efe0


	//   ....[135]....
        /*052c*/ 	.word	0x0000fd90


	//   ....[136]....
        /*0530*/ 	.word	0x00010530


	//----- nvinfo : EIATTR_VRC_CTA_INIT_COUNT
	.align		4
.L_385:
        /*0534*/ 	.byte	0x02, 0x4a
	.zero		1
	.zero		1


	//----- nvinfo : EIATTR_EXIT_INSTR_OFFSETS
	.align		4
        /*0538*/ 	.byte	0x04, 0x1c
        /*053a*/ 	.short	(.L_387 - .L_386)


	//   ....[0]....
.L_386:
        /*053c*/ 	.word	0x000003b0


	//   ....[1]....
        /*0540*/ 	.word	0x00000700


	//   ....[2]....
        /*0544*/ 	.word	0x00010560


	//----- nvinfo : EIATTR_CRS_STACK_SIZE
	.align		4
.L_387:
        /*0548*/ 	.byte	0x04, 0x1e
        /*054a*/ 	.short	(.L_389 - .L_388)
.L_388:
        /*054c*/ 	.word	0x00000000


	//----- nvinfo : EIATTR_CBANK_PARAM_SIZE
	.align		4
.L_389:
        /*0550*/ 	.byte	0x03, 0x19
        /*0552*/ 	.short	0x0048


	//----- nvinfo : EIATTR_PARAM_CBANK
	.align		4
        /*0554*/ 	.byte	0x04, 0x0a
        /*0556*/ 	.short	(.L_391 - .L_390)
	.align		4
.L_390:
        /*0558*/ 	.word	index@(.nv.constant0._ZN18transformer_engine45fused_topk_with_score_function_forward_kernelI6__half13__nv_bfloat16EEvPKT_iiibiifiPKT0_PS3_PbS9_)
        /*055c*/ 	.short	0x0380
        /*055e*/ 	.short	0x0048


	//----- nvinfo : EIATTR_SW_WAR
	.align		4
.L_391:
        /*0560*/ 	.byte	0x04, 0x36
        /*0562*/ 	.short	(.L_393 - .L_392)
.L_392:
        /*0564*/ 	.word	0x00000008
.L_393:


//--------------------- .nv.info._ZN18transformer_engine45fused_topk_with_score_function_forward_kernelI6__halfS1_EEvPKT_iiibiifiPKT0_PS2_PbS8_ --------------------------
	.section	.nv.info._ZN18transformer_engine45fused_topk_with_score_function_forward_kernelI6__halfS1_EEvPKT_iiibiifiPKT0_PS2_PbS8_,"",@"SHT_CUDA_INFO"
	.sectionflags	@""
	.align	4


	//----- nvinfo : EIATTR_CUDA_API_VERSION
	.align		4
        /*0000*/ 	.byte	0x04, 0x37
        /*0002*/ 	.short	(.L_395 - .L_394)
.L_394:
        /*0004*/ 	.word	0x00000082


	//----- nvinfo : EIATTR_KPARAM_INFO
	.align		4
.L_395:
        /*0008*/ 	.byte	0x04, 0x17
        /*000a*/ 	.short	(.L_397 - .L_396)
.L_396:
        /*000c*/ 	.word	0x00000000
        /*0010*/ 	.short	0x000c
        /*0012*/ 	.short	0x0040
        /*0014*/ 	.byte	0x00, 0xf5, 0x21, 0x00


	//----- nvinfo : EIATTR_KPARAM_INFO
	.align		4
.L_397:
        /*0018*/ 	.byte	0x04, 0x17
        /*001a*/ 	.short	(.L_399 - .L_398)
.L_398:
        /*001c*/ 	.word	0x00000000
        /*0020*/ 	.short	0x000b
        /*0022*/ 	.short	0x0038
        /*0024*/ 	.byte	0x00, 0xf5, 0x21, 0x00


	//----- nvinfo : EIATTR_KPARAM_INFO
	.align		4
.L_399:
        /*0028*/ 	.byte	0x04, 0x17
        /*002a*/ 	.short	(.L_401 - .L_400)
.L_400:
        /*002c*/ 	.word	0x00000000
        /*0030*/ 	.short	0x000a
        /*0032*/ 	.short	0x0030
        /*0034*/ 	.byte	0x00, 0xf5, 0x21, 0x00


	//----- nvinfo : EIATTR_KPARAM_INFO
	.align		4
.L_401:
        /*0038*/ 	.byte	0x04, 0x17
        /*003a*/ 	.short	(.L_403 - .L_402)
.L_402:
        /*003c*/ 	.word	0x00000000
        /*0040*/ 	.short	0x0009
        /*0042*/ 	.short	0x0028
        /*0044*/ 	.byte	0x00, 0xf5, 0x21, 0x00


	//----- nvinfo : EIATTR_KPARAM_INFO
	.align		4
.L_403:
        /*0048*/ 	.byte	0x04, 0x17
        /*004a*/ 	.short	(.L_405 - .L_404)
.L_404:
        /*004c*/ 	.word	0x00000000
        /*0050*/ 	.short	0x0008
        /*0052*/ 	.short	0x0024
        /*0054*/ 	.byte	0x00, 0xf0, 0x11, 0x00


	//----- nvinfo : EIATTR_KPARAM_INFO
	.align		4
.L_405:
        /*0058*/ 	.byte	0x04, 0x17
        /*005a*/ 	.short	(.L_407 - .L_406)
.L_406:
        /*005c*/ 	.word	0x00000000
        /*0060*/ 	.short	0x0007
        /*0062*/ 	.short	0x0020
        /*0064*/ 	.byte	0x00, 0xf0, 0x11, 0x00


	//----- nvinfo : EIATTR_KPARAM_INFO
	.align		4
.L_407:
        /*0068*/ 	.byte	0x04, 0x17
        /*006a*/ 	.short	(.L_409 - .L_408)
.L_408:
        /*006c*/ 	.word	0x00000000
        /*0070*/ 	.short	0x0006
        /*0072*/ 	.short	0x001c
        /*0074*/ 	.byte	0x00, 0xf0, 0x11, 0x00


	//----- nvinfo : EIATTR_KPARAM_INFO
	.align		4
.L_409:
        /*0078*/ 	.byte	0x04, 0x17
        /*007a*/ 	.short	(.L_411 - .L_410)
.L_410:
        /*007c*/ 	.word	0x00000000
        /*0080*/ 	.short	0x0005
        /*0082*/ 	.short	0x0018
        /*0084*/ 	.byte	0x00, 0xf0, 0x11, 0x00


	//----- nvinfo : EIATTR_KPARAM_INFO
	.align		4
.L_411:
        /*0088*/ 	.byte	0x04, 0x17
        /*008a*/ 	.short	(.L_413 - .L_412)
.L_412:
        /*008c*/ 	.word	0x00000000
        /*0090*/ 	.short	0x0004
        /*0092*/ 	.short	0x0014
        /*0094*/ 	.byte	0x00, 0xf0, 0x05, 0x00


	//----- nvinfo : EIATTR_KPARAM_INFO
	.align		4
.L_413:
        /*0098*/ 	.byte	0x04, 0x17
        /*009a*/ 	.short	(.L_415 - .L_414)
.L_414:
        /*009c*/ 	.word	0x00000000
        /*00a0*/ 	.short	0x0003
        /*00a2*/ 	.short	0x0010
        /*00a4*/ 	.byte	0x00, 0xf0, 0x11, 0x00


	//----- nvinfo : EIATTR_KPARAM_INFO
	.align		4
.L_415:
        /*00a8*/ 	.byte	0x04, 0x17
        /*00aa*/ 	.short	(.L_417 - .L_416)
.L_416:
        /*00ac*/ 	.word	0x00000000
        /*00b0*/ 	.short	0x0002
        /*00b2*/ 	.short	0x000c
        /*00b4*/ 	.byte	0x00, 0xf0, 0x11, 0x00


	//----- nvinfo : EIATTR_KPARAM_INFO
	.align		4
.L_417:
        /*00b8*/ 	.byte	0x04, 0x17
        /*00ba*/ 	.short	(.L_419 - .L_418)
.L_418:
        /*00bc*/ 	.word	0x00000000
        /*00c0*/ 	.short	0x0001
        /*00c2*/ 	.short	0x0008
        /*00c4*/ 	.byte	0x00, 0xf0, 0x11, 0x00


	//----- nvinfo : EIATTR_KPARAM_INFO
	.align		4
.L_419:
        /*00c8*/ 	.byte	0x04, 0x17
        /*00ca*/ 	.short	(.L_421 - .L_420)
.L_420:
        /*00cc*/ 	.word	0x00000000
        /*00d0*/ 	.short	0x0000
        /*00d2*/ 	.short	0x0000
        /*00d4*/ 	.byte	0x00, 0xf5, 0x21, 0x00


	//----- nvinfo : EIATTR_SPARSE_MMA_MASK
	.align		4
.L_421:
        /*00d8*/ 	.byte	0x03, 0x50
        /*00da*/ 	.short	0x0000


	//----- nvinfo : EIATTR_MAXREG_COUNT
	.align		4
        /*00dc*/ 	.byte	0x03, 0x1b
        /*00de*/ 	.short	0x00ff


	//----- nvinfo : EIATTR_MERCURY_ISA_VERSION
	.align		4
        /*00e0*/ 	.byte	0x03, 0x5f
        /*00e2*/ 	.short	0x0101


	//----- nvinfo : EIATTR_COOP_GROUP_MASK_REGIDS
	.align		4
        /*00e4*/ 	.byte	0x04, 0x29
        /*00e6*/ 	.short	(.L_423 - .L_422)


	//   ....[0]....
.L_422:
        /*00e8*/ 	.word	0xffffffff


	//   ....[1]....
        /*00ec*/ 	.word	0xffffffff


	//   ....[2]....
        /*00f0*/ 	.word	0xffffffff


	//   ....[3]....
        /*00f4*/ 	.word	0xffffffff


	//   ....[4]....
        /*00f8*/ 	.word	0xffffffff


	//   ....[5]....
        /*00fc*/ 	.word	0xffffffff


	//   ....[6]....
        /*0100*/ 	.word	0xffffffff


	//   ....[7]....
        /*0104*/ 	.word	0xffffffff


	//   ....[8]....
        /*0108*/ 	.word	0xffffffff


	//   ....[9]....
        /*010c*/ 	.word	0xffffffff


	//   ....[10]....
        /*0110*/ 	.word	0xffffffff


	//   ....[11]....
        /*0114*/ 	.word	0xffffffff


	//   ....[12]....
        /*0118*/ 	.word	0xffffffff


	//   ....[13]....
        /*011c*/ 	.word	0xffffffff


	//   ....[14]....
        /*0120*/ 	.word	0xffffffff


	//   ....[15]....
        /*0124*/ 	.word	0xffffffff


	//   ....[16]....
        /*0128*/ 	.word	0xffffffff


	//   ....[17]....
        /*012c*/ 	.word	0xffffffff


	//   ....[18]....
        /*0130*/ 	.word	0xffffffff


	//   ....[19]....
        /*0134*/ 	.word	0xffffffff


	//   ....[20]....
        /*0138*/ 	.word	0xffffffff


	//   ....[21]....
        /*013c*/ 	.word	0xffffffff


	//   ....[22]....
        /*0140*/ 	.word	0xffffffff


	//   ....[23]....
        /*0144*/ 	.word	0xffffffff


	//   ....[24]....
        /*0148*/ 	.word	0xffffffff


	//   ....[25]....
        /*014c*/ 	.word	0xffffffff


	//   ....[26]....
        /*0150*/ 	.word	0xffffffff


	//   ....[27]....
        /*0154*/ 	.word	0xffffffff


	//   ....[28]....
        /*0158*/ 	.word	0xffffffff


	//   ....[29]....
        /*015c*/ 	.word	0xffffffff


	//   ....[30]....
        /*0160*/ 	.word	0xffffffff


	//   ....[31]....
        /*0164*/ 	.word	0xffffffff


	//   ....[32]....
        /*0168*/ 	.word	0xffffffff


	//   ....[33]....
        /*016c*/ 	.word	0xffffffff


	//   ....[34]....
        /*0170*/ 	.word	0xffffffff


	//   ....[35]....
        /*0174*/ 	.word	0xffffffff


	//   ....[36]....
        /*0178*/ 	.word	0xffffffff


	//   ....[37]....
        /*017c*/ 	.word	0xffffffff


	//   ....[38]....
        /*0180*/ 	.word	0xffffffff


	//   ....[39]....
        /*0184*/ 	.word	0xffffffff


	//   ....[40]....
        /*0188*/ 	.word	0xffffffff


	//   ....[41]....
        /*018c*/ 	.word	0xffffffff


	//   ....[42]....
        /*0190*/ 	.word	0xffffffff


	//   ....[43]....
        /*0194*/ 	.word	0xffffffff


	//   ....[44]....
        /*0198*/ 	.word	0xffffffff


	//   ....[45]....
        /*019c*/ 	.word	0xffffffff


	//   ....[46]....
        /*01a0*/ 	.word	0xffffffff


	//   ....[47]....
        /*01a4*/ 	.word	0xffffffff


	//   ....[48]....
        /*01a8*/ 	.word	0xffffffff


	//   ....[49]....
        /*01ac*/ 	.word	0xffffffff


	//   ....[50]....
        /*01b0*/ 	.word	0xffffffff


	//   ....[51]....
        /*01b4*/ 	.word	0xffffffff


	//   ....[52]....
        /*01b8*/ 	.word	0xffffffff


	//   ....[53]....
        /*01bc*/ 	.word	0xffffffff


	//   ....[54]....
        /*01c0*/ 	.word	0xffffffff


	//   ....[55]....
        /*01c4*/ 	.word	0xffffffff


	//   ....[56]....
        /*01c8*/ 	.word	0xffffffff


	//   ....[57]....
        /*01cc*/ 	.word	0xffffffff


	//   ....[58]....
        /*01d0*/ 	.word	0xffffffff


	//   ....[59]....
        /*01d4*/ 	.word	0xffffffff


	//   ....[60]....
        /*01d8*/ 	.word	0xffffffff


	//   ....[61]....
        /*01dc*/ 	.word	0xffffffff


	//   ....[62]....
        /*01e0*/ 	.word	0xffffffff


	//   ....[63]....
        /*01e4*/ 	.word	0xffffffff


	//   ....[64]....
        /*01e8*/ 	.word	0xffffffff


	//   ....[65]....
        /*01ec*/ 	.word	0xffffffff


	//   ....[66]....
        /*01f0*/ 	.word	0xffffffff


	//   ....[67]....
        /*01f4*/ 	.word	0xffffffff


	//   ....[68]....
        /*01f8*/ 	.word	0xffffffff


	//   ....[69]....
        /*01fc*/ 	.word	0xffffffff


	//   ....[70]....
        /*0200*/ 	.word	0xffffffff


	//   ....[71]....
        /*0204*/ 	.word	0xffffffff


	//   ....[72]....
        /*0208*/ 	.word	0xffffffff


	//   ....[73]....
        /*020c*/ 	.word	0xffffffff


	//   ....[74]....
        /*0210*/ 	.word	0xffffffff


	//   ....[75]....
        /*0214*/ 	.word	0xffffffff


	//   ....[76]....
        /*0218*/ 	.word	0xffffffff


	//   ....[77]....
        /*021c*/ 	.word	0xffffffff


	//   ....[78]....
        /*0220*/ 	.word	0xffffffff


	//   ....[79]....
        /*0224*/ 	.word	0xffffffff


	//   ....[80]....
        /*0228*/ 	.word	0xffffffff


	//   ....[81]....
        /*022c*/ 	.word	0xffffffff


	//   ....[82]....
        /*0230*/ 	.word	0xffffffff


	//   ....[83]....
        /*0234*/ 	.word	0xffffffff


	//   ....[84]....
        /*0238*/ 	.word	0xffffffff


	//   ....[85]....
        /*023c*/ 	.word	0xffffffff


	//   ....[86]....
        /*0240*/ 	.word	0xffffffff


	//   ....[87]....
        /*0244*/ 	.word	0xffffffff


	//   ....[88]....
        /*0248*/ 	.word	0xffffffff


	//   ....[89]....
        /*024c*/ 	.word	0xffffffff


	//   ....[90]....
        /*0250*/ 	.word	0xffffffff


	//   ....[91]....
        /*0254*/ 	.word	0xffffffff


	//   ....[92]....
        /*0258*/ 	.word	0xffffffff


	//   ....[93]....
        /*025c*/ 	.word	0xffffffff


	//   ....[94]....
        /*0260*/ 	.word	0xffffffff


	//   ....[95]....
        /*0264*/ 	.word	0xffffffff


	//   ....[96]....
        /*0268*/ 	.word	0xffffffff


	//   ....[97]....
        /*026c*/ 	.word	0xffffffff


	//   ....[98]....
        /*0270*/ 	.word	0xffffffff


	//   ....[99]....
        /*0274*/ 	.word	0xffffffff


	//   ....[100]....
        /*0278*/ 	.word	0xffffffff


	//   ....[101]....
        /*027c*/ 	.word	0xffffffff


	//   ....[102]....
        /*0280*/ 	.word	0xffffffff


	//   ....[103]....
        /*0284*/ 	.word	0xffffffff


	//   ....[104]....
        /*0288*/ 	.word	0xffffffff


	//   ....[105]....
        /*028c*/ 	.word	0xffffffff


	//   ....[106]....
        /*0290*/ 	.word	0xffffffff


	//   ....[107]....
        /*0294*/ 	.word	0xffffffff


	//   ....[108]....
        /*0298*/ 	.word	0xffffffff


	//   ....[109]....
        /*029c*/ 	.word	0xffffffff


	//   ....[110]....
        /*02a0*/ 	.word	0xffffffff


	//   ....[111]....
        /*02a4*/ 	.word	0xffffffff


	//   ....[112]....
        /*02a8*/ 	.word	0xffffffff


	//   ....[113]....
        /*02ac*/ 	.word	0xffffffff


	//   ....[114]....
        /*02b0*/ 	.word	0xffffffff


	//   ....[115]....
        /*02b4*/ 	.word	0xffffffff


	//   ....[116]....
        /*02b8*/ 	.word	0xffffffff


	//   ....[117]....
        /*02bc*/ 	.word	0xffffffff


	//   ....[118]....
        /*02c0*/ 	.word	0xffffffff


	//   ....[119]....
        /*02c4*/ 	.word	0xffffffff


	//   ....[120]....
        /*02c8*/ 	.word	0xffffffff


	//   ....[121]....
        /*02cc*/ 	.word	0xffffffff


	//   ....[122]....
        /*02d0*/ 	.word	0xffffffff


	//   ....[123]....
        /*02d4*/ 	.word	0xffffffff


	//   ....[124]....
        /*02d8*/ 	.word	0xffffffff


	//   ....[125]....
        /*02dc*/ 	.word	0xffffffff


	//   ....[126]....
        /*02e0*/ 	.word	0xffffffff


	//   ....[127]....
        /*02e4*/ 	.word	0xffffffff


	//   ....[128]....
        /*02e8*/ 	.word	0xffffffff


	//   ....[129]....
        /*02ec*/ 	.word	0xffffffff


	//   ....[130]....
        /*02f0*/ 	.word	0xffffffff


	//   ....[131]....
        /*02f4*/ 	.word	0xffffffff


	//   ....[132]....
        /*02f8*/ 	.word	0xffffffff


	//   ....[133]....
        /*02fc*/ 	.word	0xffffffff


	//   ....[134]....
        /*0300*/ 	.word	0xffffffff


	//   ....[135]....
        /*0304*/ 	.word	0xffffffff


	//   ....[136]....
        /*0308*/ 	.word	0xffffffff


	//----- nvinfo : EIATTR_COOP_GROUP_INSTR_OFFSETS
	.align		4
.L_423:
        /*030c*/ 	.byte	0x04, 0x28
        /*030e*/ 	.short	(.L_425 - .L_424)


	//   ....[0]....
.L_424:
        /*0310*/ 	.word	0x00001980


	//   ....[1]....
        /*0314*/ 	.word	0x00001e80


	//   ....[2]....
        /*0318*/ 	.word	0x00001ea0


	//   ....[3]....
        /*031c*/ 	.word	0x00001f00


	//   ....[4]....
        /*0320*/ 	.word	0x00001f20


	//   ....[5]....
        /*0324*/ 	.word	0x00001f80


	//   ....[6]....
        /*0328*/ 	.word	0x00001fa0


	//   ....[7]....
        /*032c*/ 	.word	0x00002000


	//   ....[8]....
        /*0330*/ 	.word	0x00002020


	//   ....[9]....
        /*0334*/ 	.word	0x00002080


	//   ....[10]....
        /*0338*/ 	.word	0x000020a0


	//   ....[11]....
        /*033c*/ 	.word	0x00002110


	//   ....[12]....
        /*0340*/ 	.word	0x000028a0


	//   ....[13]....
        /*0344*/ 	.word	0x00003650


	//   ....[14]....
        /*0348*/ 	.word	0x00003670


	//   ....[15]....
        /*034c*/ 	.word	0x000036c0


	//   ....[16]....
        /*0350*/ 	.word	0x000036e0


	//   ....[17]....
        /*0354*/ 	.word	0x00003730


	//   ....[18]....
        /*0358*/ 	.word	0x00003750


	//   ....[19]....
        /*035c*/ 	.word	0x000037a0


	//   ....[20]....
        /*0360*/ 	.word	0x000037c0


	//   ....[21]....
        /*0364*/ 	.word	0x00003810


	//   ....[22]....
        /*0368*/ 	.word	0x00003830


	//   ....[23]....
        /*036c*/ 	.word	0x00003890


	//   ....[24]....
        /*0370*/ 	.word	0x00004210


	//   ....[25]....
        /*0374*/ 	.word	0x00004220


	//   ....[26]....
        /*0378*/ 	.word	0x00005880


	//   ....[27]....
        /*037c*/ 	.word	0x000060b0


	//   ....[28]....
        /*0380*/ 	.word	0x00006630


	//   ....[29]....
        /*0384*/ 	.word	0x00006f30


	//   ....[30]....
        /*0388*/ 	.word	0x00006f40


	//   ....[31]....
        /*038c*/ 	.word	0x00006f70


	//   ....[32]....
        /*0390*/ 	.word	0x00006fe0


	//   ....[33]....
        /*0394*/ 	.word	0x00006ff0


	//   ....[34]....
        /*0398*/ 	.word	0x00007040


	//   ....[35]....
        /*039c*/ 	.word	0x000070b0


	//   ....[36]....
        /*03a0*/ 	.word	0x000070c0


	//   ....[37]....
        /*03a4*/ 	.word	0x00007110


	//   ....[38]....
        /*03a8*/ 	.word	0x00007180


	//   ....[39]....
        /*03ac*/ 	.word	0x00007190


	//   ....[40]....
        /*03b0*/ 	.word	0x000071e0


	//   ....[41]....
        /*03b4*/ 	.word	0x00007270


	//   ....[42]....
        /*03b8*/ 	.word	0x00007280


	//   ....[43]....
        /*03bc*/ 	.word	0x000072d0


	//   ....[44]....
        /*03c0*/ 	.word	0x00007400


	//   ....[45]....
        /*03c4*/ 	.word	0x00007440


	//   ....[46]....
        /*03c8*/ 	.word	0x00007a70


	//   ....[47]....
        /*03cc*/ 	.word	0x00007fc0


	//   ....[48]....
        /*03d0*/ 	.word	0x00007fd0


	//   ....[49]....
        /*03d4*/ 	.word	0x00008000


	//   ....[50]....
        /*03d8*/ 	.word	0x00008070


	//   ....[51]....
        /*03dc*/ 	.word	0x00008080


	//   ....[52]....
        /*03e0*/ 	.word	0x000080d0


	//   ....[53]....
        /*03e4*/ 	.word	0x00008140


	//   ....[54]....
        /*03e8*/ 	.word	0x00008150


	//   ....[55]....
        /*03ec*/ 	.word	0x000081a0


	//   ....[56]....
        /*03f0*/ 	.word	0x00008210


	//   ....[57]....
        /*03f4*/ 	.word	0x00008220


	//   ....[58]....
        /*03f8*/ 	.word	0x00008270


	//   ....[59]....
        /*03fc*/ 	.word	0x00008300


	//   ....[60]....
        /*0400*/ 	.word	0x00008310


	//   ....[61]....
        /*0404*/ 	.word	0x00008360


	//   ....[62]....
        /*0408*/ 	.word	0x00008490


	//   ....[63]....
        /*040c*/ 	.word	0x000084d0


	//   ....[64]....
        /*0410*/ 	.word	0x00008630


	//   ....[65]....
        /*0414*/ 	.word	0x00008f90


	//   ....[66]....
        /*0418*/ 	.word	0x00008fa0


	//   ....[67]....
        /*041c*/ 	.word	0x00008fd0


	//   ....[68]....
        /*0420*/ 	.word	0x00009040


	//   ....[69]....
        /*0424*/ 	.word	0x00009050


	//   ....[70]....
        /*0428*/ 	.word	0x000090a0


	//   ....[71]....
        /*042c*/ 	.word	0x00009110


	//   ....[72]....
        /*0430*/ 	.word	0x00009120


	//   ....[73]....
        /*0434*/ 	.word	0x00009170


	//   ....[74]....
        /*0438*/ 	.word	0x000091e0


	//   ....[75]....
        /*043c*/ 	.word	0x000091f0


	//   ....[76]....
        /*0440*/ 	.word	0x00009240


	//   ....[77]....
        /*0444*/ 	.word	0x000092d0


	//   ....[78]....
        /*0448*/ 	.word	0x000092e0


	//   ....[79]....
        /*044c*/ 	.word	0x00009330


	//   ....[80]....
        /*0450*/ 	.word	0x00009480


	//   ....[81]....
        /*0454*/ 	.word	0x00009e20


	//   ....[82]....
        /*0458*/ 	.word	0x00009e30


	//   ....[83]....
        /*045c*/ 	.word	0x00009e60


	//   ....[84]....
        /*0460*/ 	.word	0x00009ed0


	//   ....[85]....
        /*0464*/ 	.word	0x00009ee0


	//   ....[86]....
        /*0468*/ 	.word	0x00009f30


	//   ....[87]....
        /*046c*/ 	.word	0x00009fa0


	//   ....[88]....
        /*0470*/ 	.word	0x00009fb0


	//   ....[89]....
        /*0474*/ 	.word	0x0000a000


	//   ....[90]....
        /*0478*/ 	.word	0x0000a070


	//   ....[91]....
        /*047c*/ 	.word	0x0000a080


	//   ....[92]....
        /*0480*/ 	.word	0x0000a0d0


	//   ....[93]....
        /*0484*/ 	.word	0x0000a160


	//   ....[94]....
        /*0488*/ 	.word	0x0000a170


	//   ....[95]....
        /*048c*/ 	.word	0x0000a1c0


	//   ....[96]....
        /*0490*/ 	.word	0x0000a310


	//   ....[97]....
        /*0494*/ 	.word	0x0000a330


	//   ....[98]....
        /*0498*/ 	.word	0x0000a9b0


	//   ....[99]....
        /*049c*/ 	.word	0x0000aec0


	//   ....[100]....
        /*04a0*/ 	.word	0x0000aee0


	//   ....[101]....
        /*04a4*/ 	.word	0x0000af40


	//   ....[102]....
        /*04a8*/ 	.word	0x0000af60


	//   ....[103]....
        /*04ac*/ 	.word	0x0000afc0


	//   ....[104]....
        /*04b0*/ 	.word	0x0000afe0


	//   ....[105]....
        /*04b4*/ 	.word	0x0000b040


	//   ....[106]....
        /*04b8*/ 	.word	0x0000b060


	//   ....[107]....
        /*04bc*/ 	.word	0x0000b0c0


	//   ....[108]....
        /*04c0*/ 	.word	0x0000b0e0


	//   ....[109]....
        /*04c4*/ 	.word	0x0000b150


	//   ....[110]....
        /*04c8*/ 	.word	0x0000b8c0


	//   ....[111]....
        /*04cc*/ 	.word	0x0000c690


	//   ....[112]....
        /*04d0*/ 	.word	0x0000c6b0


	//   ....[113]....
        /*04d4*/ 	.word	0x0000c700


	//   ....[114]....
        /*04d8*/ 	.word	0x0000c720


	//   ....[115]....
        /*04dc*/ 	.word	0x0000c770


	//   ....[116]....
        /*04e0*/ 	.word	0x0000c790


	//   ....[117]....
        /*04e4*/ 	.word	0x0000c7e0


	//   ....[118]....
        /*04e8*/ 	.word	0x0000c800


	//   ....[119]....
        /*04ec*/ 	.word	0x0000c850


	//   ....[120]....
        /*04f0*/ 	.word	0x0000c870


	//   ....[121]....
        /*04f4*/ 	.word	0x0000c8d0


	//   ....[122]....
        /*04f8*/ 	.word	0x0000d250


	//   ....[123]....
        /*04fc*/ 	.word	0x0000d280


	//   ....[124]....
        /*0500*/ 	.word	0x0000eda0


	//   ....[125]....
        /*0504*/ 	.word	0x0000edc0


	//   ....[126]....
        /*0508*/ 	.word	0x0000ee10


	//   ....[127]....
        /*050c*/ 	.word	0x0000ee30


	//   ....[128]....
        /*0510*/ 	.word	0x0000ee80


	//   ....[129]....
        /*0514*/ 	.word	0x0000eea0


	//   ....[130]....
        /*0518*/ 	.word	0x0000eef0


	//   ....[131]....
        /*051c*/ 	.word	0x0000ef10


	//   ....[132]....
        /*0520*/ 	.word	0x0000ef60


	//   ....[133]....
        /*0524*/ 	.word	0x0000ef80


	//   ....[134]....
        /*0528*/ 	.word	0x0000efe0


	//   ....[135]....
        /*052c*/ 	.word	0x0000fd90


	//   ....[136]....
        /*0530*/ 	.word	0x00010530


	//----- nvinfo : EIATTR_VRC_CTA_INIT_COUNT
	.align		4
.L_425:
        /*0534*/ 	.byte	0x02, 0x4a
	.zero		1
	.zero		1


	//----- nvinfo : EIATTR_EXIT_INSTR_OFFSETS
	.align		4
        /*0538*/ 	.byte	0x04, 0x1c
        /*053a*/ 	.short	(.L_427 - .L_426)


	//   ....[0]....
.L_426:
        /*053c*/ 	.word	0x000003b0


	//   ....[1]....
        /*0540*/ 	.word	0x00000700


	//   ....[2]....
        /*0544*/ 	.word	0x00010560


	//----- nvinfo : EIATTR_CRS_STACK_SIZE
	.align		4
.L_427:
        /*0548*/ 	.byte	0x04, 0x1e
        /*054a*/ 	.short	(.L_429 - .L_428)
.L_428:
        /*054c*/ 	.word	0x00000000


	//----- nvinfo : EIATTR_CBANK_PARAM_SIZE
	.align		4
.L_429:
        /*0550*/ 	.byte	0x03, 0x19
        /*0552*/ 	.short	0x0048


	//----- nvinfo : EIATTR_PARAM_CBANK
	.align		4
        /*0554*/ 	.byte	0x04, 0x0a
        /*0556*/ 	.short	(.L_431 - .L_430)
	.align		4
.L_430:
        /*0558*/ 	.word	index@(.nv.constant0._ZN18transformer_engine45fused_topk_with_score_function_forward_kernelI6__halfS1_EEvPKT_iiibiifiPKT0_PS2_PbS8_)
        /*055c*/ 	.short	0x0380
        /*055e*/ 	.short	0x0048


	//----- nvinfo : EIATTR_SW_WAR
	.align		4
.L_431:
        /*0560*/ 	.byte	0x04, 0x36
        /*0562*/ 	.short	(.L_433 - .L_432)
.L_432:
        /*0564*/ 	.word	0x00000008
.L_433:


//--------------------- .nv.info._ZN18transformer_engine45fused_topk_with_score_function_forward_kernelI6__halffEEvPKT_iiibiifiPKT0_PS2_PbS8_ --------------------------
	.section	.nv.info._ZN18transformer_engine45fused_topk_with_score_function_forward_kernelI6__halffEEvPKT_iiibiifiPKT0_PS2_PbS8_,"",@"SHT_CUDA_INFO"
	.sectionflags	@""
	.align	4


	//----- nvinfo : EIATTR_CUDA_API_VERSION
	.align		4
        /*0000*/ 	.byte	0x04, 0x37
        /*0002*/ 	.short	(.L_435 - .L_434)
.L_434:
        /*0004*/ 	.word	0x00000082


	//----- nvinfo : EIATTR_KPARAM_INFO
	.align		4
.L_435:
        /*0008*/ 	.byte	0x04, 0x17
        /*000a*/ 	.short	(.L_437 - .L_436)
.L_436:
        /*000c*/ 	.word	0x00000000
        /*0010*/ 	.short	0x000c
        /*0012*/ 	.short	0x0040
        /*0014*/ 	.byte	0x00, 0xf5, 0x21, 0x00


	//----- nvinfo : EIATTR_KPARAM_INFO
	.align		4
.L_437:
        /*0018*/ 	.byte	0x04, 0x17
        /*001a*/ 	.short	(.L_439 - .L_438)
.L_438:
        /*001c*/ 	.word	0x00000000
        /*0020*/ 	.short	0x000b
        /*0022*/ 	.short	0x0038
        /*0024*/ 	.byte	0x00, 0xf5, 0x21, 0x00


	//----- nvinfo : EIATTR_KPARAM_INFO
	.align		4
.L_439:
        /*0028*/ 	.byte	0x04, 0x17
        /*002a*/ 	.short	(.L_441 - .L_440)
.L_440:
        /*002c*/ 	.word	0x00000000
        /*0030*/ 	.short	0x000a
        /*0032*/ 	.short	0x0030
        /*0034*/ 	.byte	0x00, 0xf5, 0x21, 0x00


	//----- nvinfo : EIATTR_KPARAM_INFO
	.align		4
.L_441:
        /*0038*/ 	.byte	0x04, 0x17
        /*003a*/ 	.short	(.L_443 - .L_442)
.L_442:
        /*003c*/ 	.word	0x00000000
        /*0040*/ 	.short	0x0009
        /*0042*/ 	.short	0x0028
        /*0044*/ 	.byte	0x00, 0xf5, 0x21, 0x00


	//----- nvinfo : EIATTR_KPARAM_INFO
	.align		4
.L_443:
        /*0048*/ 	.byte	0x04, 0x17
        /*004a*/ 	.short	(.L_445 - .L_444)
.L_444:
        /*004c*/ 	.word	0x00000000
        /*0050*/ 	.short	0x0008
        /*0052*/ 	.short	0x0024
        /*0054*/ 	.byte	0x00, 0xf0, 0x11, 0x00


	//----- nvinfo : EIATTR_KPARAM_INFO
	.align		4
.L_445:
        /*0058*/ 	.byte	0x04, 0x17
        /*005a*/ 	.short	(.L_447 - .L_446)
.L_446:
        /*005c*/ 	.word	0x00000000
        /*0060*/ 	.short	0x0007
        /*0062*/ 	.short	0x0020
        /*0064*/ 	.byte	0x00, 0xf0, 0x11, 0x00


	//----- nvinfo : EIATTR_KPARAM_INFO
	.align		4
.L_447:
        /*0068*/ 	.byte	0x04, 0x17
        /*006a*/ 	.short	(.L_449 - .L_448)
.L_448:
        /*006c*/ 	.word	0x00000000
        /*0070*/ 	.short	0x0006
        /*0072*/ 	.short	0x001c
        /*0074*/ 	.byte	0x00, 0xf0, 0x11, 0x00


	//----- nvinfo : EIATTR_KPARAM_INFO
	.align		4
.L_449:
        /*0078*/ 	.byte	0x04, 0x17
        /*007a*/ 	.short	(.L_451 - .L_450)
.L_450:
        /*007c*/ 	.word	0x00000000
        /*0080*/ 	.short	0x0005
        /*0082*/ 	.short	0x0018
        /*0084*/ 	.byte	0x00, 0xf0, 0x11, 0x00


	//----- nvinfo : EIATTR_KPARAM_INFO
	.align		4
.L_451:
        /*0088*/ 	.byte	0x04, 0x17
        /*008a*/ 	.short	(.L_453 - .L_452)
.L_452:
        /*008c*/ 	.word	0x00000000
        /*0090*/ 	.short	0x0004
        /*0092*/ 	.short	0x0014
        /*0094*/ 	.byte	0x00, 0xf0, 0x05, 0x00


	//----- nvinfo : EIATTR_KPARAM_INFO
	.align		4
.L_453:
        /*0098*/ 	.byte	0x04, 0x17
        /*009a*/ 	.short	(.L_455 - .L_454)
.L_454:
        /*009c*/ 	.word	0x00000000
        /*00a0*/ 	.short	0x0003
        /*00a2*/ 	.short	0x0010
        /*00a4*/ 	.byte	0x00, 0xf0, 0x11, 0x00


	//----- nvinfo : EIATTR_KPARAM_INFO
	.align		4
.L_455:
        /*00a8*/ 	.byte	0x04, 0x17
        /*00aa*/ 	.short	(.L_457 - .L_456)
.L_456:
        /*00ac*/ 	.word	0x00000000
        /*00b0*/ 	.short	0x0002
        /*00b2*/ 	.short	0x000c
        /*00b4*/ 	.byte	0x00, 0xf0, 0x11, 0x00


	//----- nvinfo : EIATTR_KPARAM_INFO
	.align		4
.L_457:
        /*00b8*/ 	.byte	0x04, 0x17
        /*00ba*/ 	.short	(.L_459 - .L_458)
.L_458:
        /*00bc*/ 	.word	0x00000000
        /*00c0*/ 	.short	0x0001
        /*00c2*/ 	.short	0x0008
        /*00c4*/ 	.byte	0x00, 0xf0, 0x11, 0x00


	//----- nvinfo : EIATTR_KPARAM_INFO
	.align		4
.L_459:
        /*00c8*/ 	.byte	0x04, 0x17
        /*00ca*/ 	.short	(.L_461 - .L_460)
.L_460:
        /*00cc*/ 	.word	0x00000000
        /*00d0*/ 	.short	0x0000
        /*00d2*/ 	.short	0x0000
        /*00d4*/ 	.byte	0x00, 0xf5, 0x21, 0x00


	//----- nvinfo : EIATTR_SPARSE_MMA_MASK
	.align		4
.L_461:
        /*00d8*/ 	.byte	0x03, 0x50
        /*00da*/ 	.short	0x0000


	//----- nvinfo : EIATTR_MAXREG_COUNT
	.align		4
        /*00dc*/ 	.byte	0x03, 0x1b
        /*00de*/ 	.short	0x00ff


	//----- nvinfo : EIATTR_MERCURY_ISA_VERSION
	.align		4
        /*00e0*/ 	.byte	0x03, 0x5f
        /*00e2*/ 	.short	0x0101


	//----- nvinfo : EIATTR_COOP_GROUP_MASK_REGIDS
	.align		4
        /*00e4*/ 	.byte	0x04, 0x29
        /*00e6*/ 	.short	(.L_463 - .L_462)


	//   ....[0]....
.L_462:
        /*00e8*/ 	.word	0xffffffff


	//   ....[1]....
        /*00ec*/ 	.word	0xffffffff


	//   ....[2]....
        /*00f0*/ 	.word	0xffffffff


	//   ....[3]....
        /*00f4*/ 	.word	0xffffffff


	//   ....[4]....
        /*00f8*/ 	.word	0xffffffff


	//   ....[5]....
        /*00fc*/ 	.word	0xffffffff


	//   ....[6]....
        /*0100*/ 	.word	0xffffffff


	//   ....[7]....
        /*0104*/ 	.word	0xffffffff


	//   ....[8]....
        /*0108*/ 	.word	0xffffffff


	//   ....[9]....
        /*010c*/ 	.word	0xffffffff


	//   ....[10]....
        /*0110*/ 	.word	0xffffffff


	//   ....[11]....
        /*0114*/ 	.word	0xffffffff


	//   ....[12]....
        /*0118*/ 	.word	0xffffffff


	//   ....[13]....
        /*011c*/ 	.word	0xffffffff


	//   ....[14]....
        /*0120*/ 	.word	0xffffffff


	//   ....[15]....
        /*0124*/ 	.word	0xffffffff


	//   ....[16]....
        /*0128*/ 	.word	0xffffffff


	//   ....[17]....
        /*012c*/ 	.word	0xffffffff


	//   ....[18]....
        /*0130*/ 	.word	0xffffffff


	//   ....[19]....
        /*0134*/ 	.word	0xffffffff


	//   ....[20]....
        /*0138*/ 	.word	0xffffffff


	//   ....[21]....
        /*013c*/ 	.word	0xffffffff


	//   ....[22]....
        /*0140*/ 	.word	0xffffffff


	//   ....[23]....
        /*0144*/ 	.word	0xffffffff


	//   ....[24]....
        /*0148*/ 	.word	0xffffffff


	//   ....[25]....
        /*014c*/ 	.word	0xffffffff


	//   ....[26]....
        /*0150*/ 	.word	0xffffffff


	//   ....[27]....
        /*0154*/ 	.word	0xffffffff


	//   ....[28]....
        /*0158*/ 	.word	0xffffffff


	//   ....[29]....
        /*015c*/ 	.word	0xffffffff


	//   ....[30]....
        /*0160*/ 	.word	0xffffffff


	//   ....[31]....
        /*0164*/ 	.word	0xffffffff


	//   ....[32]....
        /*0168*/ 	.word	0xffffffff


	//   ....[33]....
        /*016c*/ 	.word	0xffffffff


	//   ....[34]....
        /*0170*/ 	.word	0xffffffff


	//   ....[35]....
        /*0174*/ 	.word	0xffffffff


	//   ....[36]....
        /*0178*/ 	.word	0xffffffff


	//   ....[37]....
        /*017c*/ 	.word	0xffffffff


	//   ....[38]....
        /*0180*/ 	.word	0xffffffff


	//   ....[39]....
        /*0184*/ 	.word	0xffffffff


	//   ....[40]....
        /*0188*/ 	.word	0xffffffff


	//   ....[41]....
        /*018c*/ 	.word	0xffffffff


	//   ....[42]....
        /*0190*/ 	.word	0xffffffff


	//   ....[43]....
        /*0194*/ 	.word	0xffffffff


	//   ....[44]....
        /*0198*/ 	.word	0xffffffff


	//   ....[45]....
        /*019c*/ 	.word	0xffffffff


	//   ....[46]....
        /*01a0*/ 	.word	0xffffffff


	//   ....[47]....
        /*01a4*/ 	.word	0xffffffff


	//   ....[48]....
        /*01a8*/ 	.word	0xffffffff


	//   ....[49]....
        /*01ac*/ 	.word	0xffffffff


	//   ....[50]....
        /*01b0*/ 	.word	0xffffffff


	//   ....[51]....
        /*01b4*/ 	.word	0xffffffff


	//   ....[52]....
        /*01b8*/ 	.word	0xffffffff


	//   ....[53]....
        /*01bc*/ 	.word	0xffffffff


	//   ....[54]....
        /*01c0*/ 	.word	0xffffffff


	//   ....[55]....
        /*01c4*/ 	.word	0xffffffff


	//   ....[56]....
        /*01c8*/ 	.word	0xffffffff


	//   ....[57]....
        /*01cc*/ 	.word	0xffffffff


	//   ....[58]....
        /*01d0*/ 	.word	0xffffffff


	//   ....[59]....
        /*01d4*/ 	.word	0xffffffff


	//   ....[60]....
        /*01d8*/ 	.word	0xffffffff


	//   ....[61]....
        /*01dc*/ 	.word	0xffffffff


	//   ....[62]....
        /*01e0*/ 	.word	0xffffffff


	//   ....[63]....
        /*01e4*/ 	.word	0xffffffff


	//   ....[64]....
        /*01e8*/ 	.word	0xffffffff


	//   ....[65]....
        /*01ec*/ 	.word	0xffffffff


	//   ....[66]....
        /*01f0*/ 	.word	0xffffffff


	//   ....[67]....
        /*01f4*/ 	.word	0xffffffff


	//   ....[68]....
        /*01f8*/ 	.word	0xffffffff


	//   ....[69]....
        /*01fc*/ 	.word	0xffffffff


	//   ....[70]....
        /*0200*/ 	.word	0xffffffff


	//   ....[71]....
        /*0204*/ 	.word	0xffffffff


	//   ....[72]....
        /*0208*/ 	.word	0xffffffff


	//   ....[73]....
        /*020c*/ 	.word	0xffffffff


	//   ....[74]....
        /*0210*/ 	.word	0xffffffff


	//   ....[75]....
        /*0214*/ 	.word	0xffffffff


	//   ....[76]....
        /*0218*/ 	.word	0xffffffff


	//   ....[77]....
        /*021c*/ 	.word	0xffffffff


	//   ....[78]....
        /*0220*/ 	.word	0xffffffff


	//   ....[79]....
        /*0224*/ 	.word	0xffffffff


	//   ....[80]....
        /*0228*/ 	.word	0xffffffff


	//   ....[81]....
        /*022c*/ 	.word	0xffffffff


	//   ....[82]....
        /*0230*/ 	.word	0xffffffff


	//   ....[83]....
        /*0234*/ 	.word	0xffffffff


	//   ....[84]....
        /*0238*/ 	.word	0xffffffff


	//   ....[85]....
        /*023c*/ 	.word	0xffffffff


	//   ....[86]....
        /*0240*/ 	.word	0xffffffff


	//   ....[87]....
        /*0244*/ 	.word	0xffffffff


	//   ....[88]....
        /*0248*/ 	.word	0xffffffff


	//   ....[89]....
        /*024c*/ 	.word	0xffffffff


	//   ....[90]....
        /*0250*/ 	.word	0xffffffff


	//   ....[91]....
        /*0254*/ 	.word	0xffffffff


	//   ....[92]....
        /*0258*/ 	.word	0xffffffff


	//   ....[93]....
        /*025c*/ 	.word	0xffffffff


	//   ....[94]....
        /*0260*/ 	.word	0xffffffff


	//   ....[95]....
        /*0264*/ 	.word	0xffffffff


	//   ....[96]....
        /*0268*/ 	.word	0xffffffff


	//   ....[97]....
        /*026c*/ 	.word	0xffffffff


	//   ....[98]....
        /*0270*/ 	.word	0xffffffff


	//   ....[99]....
        /*0274*/ 	.word	0xffffffff


	//   ....[100]....
        /*0278*/ 	.word	0xffffffff


	//   ....[101]....
        /*027c*/ 	.word	0xffffffff


	//   ....[102]....
        /*0280*/ 	.word	0xffffffff


	//   ....[103]....
        /*0284*/ 	.word	0xffffffff


	//   ....[104]....
        /*0288*/ 	.word	0xffffffff


	//   ....[105]....
        /*028c*/ 	.word	0xffffffff


	//   ....[106]....
        /*0290*/ 	.word	0xffffffff


	//   ....[107]....
        /*0294*/ 	.word	0xffffffff


	//   ....[108]....
        /*0298*/ 	.word	0xffffffff


	//   ....[109]....
        /*029c*/ 	.word	0xffffffff


	//   ....[110]....
        /*02a0*/ 	.word	0xffffffff


	//   ....[111]....
        /*02a4*/ 	.word	0xffffffff


	//   ....[112]....
        /*02a8*/ 	.word	0xffffffff


	//   ....[113]....
        /*02ac*/ 	.word	0xffffffff


	//   ....[114]....
        /*02b0*/ 	.word	0xffffffff


	//   ....[115]....
        /*02b4*/ 	.word	0xffffffff


	//   ....[116]....
        /*02b8*/ 	.word	0xffffffff


	//   ....[117]....
        /*02bc*/ 	.word	0xffffffff


	//   ....[118]....
        /*02c0*/ 	.word	0xffffffff


	//   ....[119]....
        /*02c4*/ 	.word	0xffffffff


	//   ....[120]....
        /*02c8*/ 	.word	0xffffffff


	//   ....[121]....
        /*02cc*/ 	.word	0xffffffff


	//   ....[122]....
        /*02d0*/ 	.word	0xffffffff


	//   ....[123]....
        /*02d4*/ 	.word	0xffffffff


	//   ....[124]....
        /*02d8*/ 	.word	0xffffffff


	//   ....[125]....
        /*02dc*/ 	.word	0xffffffff


	//   ....[126]....
        /*02e0*/ 	.word	0xffffffff


	//   ....[127]....
        /*02e4*/ 	.word	0xffffffff


	//   ....[128]....
        /*02e8*/ 	.word	0xffffffff


	//   ....[129]....
        /*02ec*/ 	.word	0xffffffff


	//   ....[130]....
        /*02f0*/ 	.word	0xffffffff


	//   ....[131]....
        /*02f4*/ 	.word	0xffffffff


	//   ....[132]....
        /*02f8*/ 	.word	0xffffffff


	//   ....[133]....
        /*02fc*/ 	.word	0xffffffff


	//   ....[134]....
        /*0300*/ 	.word	0xffffffff


	//   ....[135]....
        /*0304*/ 	.word	0xffffffff


	//   ....[136]....
        /*0308*/ 	.word	0xffffffff


	//----- nvinfo : EIATTR_COOP_GROUP_INSTR_OFFSETS
	.align		4
.L_463:
        /*030c*/ 	.byte	0x04, 0x28
        /*030e*/ 	.short	(.L_465 - .L_464)


	//   ....[0]....
.L_464:
        /*0310*/ 	.word	0x00001970


	//   ....[1]....
        /*0314*/ 	.word	0x00001e70


	//   ....[2]....
        /*0318*/ 	.word	0x00001e90


	//   ....[3]....
        /*031c*/ 	.word	0x00001ef0


	//   ....[4]....
        /*0320*/ 	.word	0x00001f10


	//   ....[5]....
        /*0324*/ 	.word	0x00001f70


	//   ....[6]....
        /*0328*/ 	.word	0x00001f90


	//   ....[7]....
        /*032c*/ 	.word	0x00001ff0


	//   ....[8]....
        /*0330*/ 	.word	0x00002010


	//   ....[9]....
        /*0334*/ 	.word	0x00002070


	//   ....[10]....
        /*0338*/ 	.word	0x00002090


	//   ....[11]....
        /*033c*/ 	.word	0x00002100


	//   ....[12]....
        /*0340*/ 	.word	0x00002890


	//   ....[13]....
        /*0344*/ 	.word	0x00003640


	//   ....[14]....
        /*0348*/ 	.word	0x00003660


	//   ....[15]....
        /*034c*/ 	.word	0x000036b0


	//   ....[16]....
        /*0350*/ 	.word	0x000036d0


	//   ....[17]....
        /*0354*/ 	.word	0x00003720


	//   ....[18]....
        /*0358*/ 	.word	0x00003740


	//   ....[19]....
        /*035c*/ 	.word	0x00003790


	//   ....[20]....
        /*0360*/ 	.word	0x000037b0


	//   ....[21]....
        /*0364*/ 	.word	0x00003800


	//   ....[22]....
        /*0368*/ 	.word	0x00003820


	//   ....[23]....
        /*036c*/ 	.word	0x00003880


	//   ....[24]....
        /*0370*/ 	.word	0x000041e0


	//   ....[25]....
        /*0374*/ 	.word	0x000041f0


	//   ....[26]....
        /*0378*/ 	.word	0x00005850


	//   ....[27]....
        /*037c*/ 	.word	0x00006060


	//   ....[28]....
        /*0380*/ 	.word	0x00007380


	//   ....[29]....
        /*0384*/ 	.word	0x00007c80


	//   ....[30]....
        /*0388*/ 	.word	0x00007c90


	//   ....[31]....
        /*038c*/ 	.word	0x00007cc0


	//   ....[32]....
        /*0390*/ 	.word	0x00007d30


	//   ....[33]....
        /*0394*/ 	.word	0x00007d40


	//   ....[34]....
        /*0398*/ 	.word	0x00007d90


	//   ....[35]....
        /*039c*/ 	.word	0x00007e00


	//   ....[36]....
        /*03a0*/ 	.word	0x00007e10


	//   ....[37]....
        /*03a4*/ 	.word	0x00007e60


	//   ....[38]....
        /*03a8*/ 	.word	0x00007ed0


	//   ....[39]....
        /*03ac*/ 	.word	0x00007ee0


	//   ....[40]....
        /*03b0*/ 	.word	0x00007f30


	//   ....[41]....
        /*03b4*/ 	.word	0x00007fc0


	//   ....[42]....
        /*03b8*/ 	.word	0x00007fd0


	//   ....[43]....
        /*03bc*/ 	.word	0x00008020


	//   ....[44]....
        /*03c0*/ 	.word	0x00008150


	//   ....[45]....
        /*03c4*/ 	.word	0x00008190


	//   ....[46]....
        /*03c8*/ 	.word	0x000087c0


	//   ....[47]....
        /*03cc*/ 	.word	0x00008d10


	//   ....[48]....
        /*03d0*/ 	.word	0x00008d20


	//   ....[49]....
        /*03d4*/ 	.word	0x00008d50


	//   ....[50]....
        /*03d8*/ 	.word	0x00008dc0


	//   ....[51]....
        /*03dc*/ 	.word	0x00008dd0


	//   ....[52]....
        /*03e0*/ 	.word	0x00008e20


	//   ....[53]....
        /*03e4*/ 	.word	0x00008e90


	//   ....[54]....
        /*03e8*/ 	.word	0x00008ea0


	//   ....[55]....
        /*03ec*/ 	.word	0x00008ef0


	//   ....[56]....
        /*03f0*/ 	.word	0x00008f60


	//   ....[57]....
        /*03f4*/ 	.word	0x00008f70


	//   ....[58]....
        /*03f8*/ 	.word	0x00008fc0


	//   ....[59]....
        /*03fc*/ 	.word	0x00009050


	//   ....[60]....
        /*0400*/ 	.word	0x00009060


	//   ....[61]....
        /*0404*/ 	.word	0x000090b0


	//   ....[62]....
        /*0408*/ 	.word	0x000091e0


	//   ....[63]....
        /*040c*/ 	.word	0x00009220


	//   ....[64]....
        /*0410*/ 	.word	0x00009380


	//   ....[65]....
        /*0414*/ 	.word	0x00009ce0


	//   ....[66]....
        /*0418*/ 	.word	0x00009cf0


	//   ....[67]....
        /*041c*/ 	.word	0x00009d20


	//   ....[68]....
        /*0420*/ 	.word	0x00009d90


	//   ....[69]....
        /*0424*/ 	.word	0x00009da0


	//   ....[70]....
        /*0428*/ 	.word	0x00009df0


	//   ....[71]....
        /*042c*/ 	.word	0x00009e60


	//   ....[72]....
        /*0430*/ 	.word	0x00009e70


	//   ....[73]....
        /*0434*/ 	.word	0x00009ec0


	//   ....[74]....
        /*0438*/ 	.word	0x00009f30


	//   ....[75]....
        /*043c*/ 	.word	0x00009f40


	//   ....[76]....
        /*0440*/ 	.word	0x00009f90


	//   ....[77]....
        /*0444*/ 	.word	0x0000a020


	//   ....[78]....
        /*0448*/ 	.word	0x0000a030


	//   ....[79]....
        /*044c*/ 	.word	0x0000a080


	//   ....[80]....
        /*0450*/ 	.word	0x0000a1d0


	//   ....[81]....
        /*0454*/ 	.word	0x0000ab70


	//   ....[82]....
        /*0458*/ 	.word	0x0000ab80


	//   ....[83]....
        /*045c*/ 	.word	0x0000abb0


	//   ....[84]....
        /*0460*/ 	.word	0x0000ac20


	//   ....[85]....
        /*0464*/ 	.word	0x0000ac30


	//   ....[86]....
        /*0468*/ 	.word	0x0000ac80


	//   ....[87]....
        /*046c*/ 	.word	0x0000acf0


	//   ....[88]....
        /*0470*/ 	.word	0x0000ad00


	//   ....[89]....
        /*0474*/ 	.word	0x0000ad50


	//   ....[90]....
        /*0478*/ 	.word	0x0000adc0


	//   ....[91]....
        /*047c*/ 	.word	0x0000add0


	//   ....[92]....
        /*0480*/ 	.word	0x0000ae20


	//   ....[93]....
        /*0484*/ 	.word	0x0000aeb0


	//   ....[94]....
        /*0488*/ 	.word	0x0000aec0


	//   ....[95]....
        /*048c*/ 	.word	0x0000af10


	//   ....[96]....
        /*0490*/ 	.word	0x0000b060


	//   ....[97]....
        /*0494*/ 	.word	0x0000b080


	//   ....[98]....
        /*0498*/ 	.word	0x0000c700


	//   ....[99]....
        /*049c*/ 	.word	0x0000cc20


	//   ....[100]....
        /*04a0*/ 	.word	0x0000cc40


	//   ....[101]....
        /*04a4*/ 	.word	0x0000cca0


	//   ....[102]....
        /*04a8*/ 	.word	0x0000ccc0


	//   ....[103]....
        /*04ac*/ 	.word	0x0000cd20


	//   ....[104]....
        /*04b0*/ 	.word	0x0000cd40


	//   ....[105]....
        /*04b4*/ 	.word	0x0000cda0


	//   ....[106]....
        /*04b8*/ 	.word	0x0000cdc0


	//   ....[107]....
        /*04bc*/ 	.word	0x0000ce20


	//   ....[108]....
        /*04c0*/ 	.word	0x0000ce40


	//   ....[109]....
        /*04c4*/ 	.word	0x0000ceb0


	//   ....[110]....
        /*04c8*/ 	.word	0x0000d640


	//   ....[111]....
        /*04cc*/ 	.word	0x0000e410


	//   ....[112]....
        /*04d0*/ 	.word	0x0000e430


	//   ....[113]....
        /*04d4*/ 	.word	0x0000e480


	//   ....[114]....
        /*04d8*/ 	.word	0x0000e4a0


	//   ....[115]....
        /*04dc*/ 	.word	0x0000e4f0


	//   ....[116]....
        /*04e0*/ 	.word	0x0000e510


	//   ....[117]....
        /*04e4*/ 	.word	0x0000e560


	//   ....[118]....
        /*04e8*/ 	.word	0x0000e580


	//   ....[119]....
        /*04ec*/ 	.word	0x0000e5d0


	//   ....[120]....
        /*04f0*/ 	.word	0x0000e5f0


	//   ....[121]....
        /*04f4*/ 	.word	0x0000e650


	//   ....[122]....
        /*04f8*/ 	.word	0x0000efb0


	//   ....[123]....
        /*04fc*/ 	.word	0x0000efe0


	//   ....[124]....
        /*0500*/ 	.word	0x00010b10


	//   ....[125]....
        /*0504*/ 	.word	0x00010b30


	//   ....[126]....
        /*0508*/ 	.word	0x00010b80


	//   ....[127]....
        /*050c*/ 	.word	0x00010ba0


	//   ....[128]....
        /*0510*/ 	.word	0x00010bf0


	//   ....[129]....
        /*0514*/ 	.word	0x00010c10


	//   ....[130]....
        /*0518*/ 	.word	0x00010c60


	//   ....[131]....
        /*051c*/ 	.word	0x00010c80


	//   ....[132]....
        /*0520*/ 	.word	0x00010cd0


	//   ....[133]....
        /*0524*/ 	.word	0x00010cf0


	//   ....[134]....
        /*0528*/ 	.word	0x00010d50


	//   ....[135]....
        /*052c*/ 	.word	0x00011b20


	//   ....[136]....
        /*0530*/ 	.word	0x000122d0


	//----- nvinfo : EIATTR_VRC_CTA_INIT_COUNT
	.align		4
.L_465:
        /*0534*/ 	.byte	0x02, 0x4a
	.zero		1
	.zero		1


	//----- nvinfo : EIATTR_EXIT_INSTR_OFFSETS
	.align		4
        /*0538*/ 	.byte	0x04, 0x1c
        /*053a*/ 	.short	(.L_467 - .L_466)


	//   ....[0]....
.L_466:
        /*053c*/ 	.word	0x000003b0


	//   ....[1]....
        /*0540*/ 	.word	0x00000700


	//   ....[2]....
        /*0544*/ 	.word	0x00012300


	//----- nvinfo : EIATTR_CRS_STACK_SIZE
	.align		4
.L_467:
        /*0548*/ 	.byte	0x04, 0x1e
        /*054a*/ 	.short	(.L_469 - .L_468)
.L_468:
        /*054c*/ 	.word	0x00000000


	//----- nvinfo : EIATTR_CBANK_PARAM_SIZE
	.align		4
.L_469:
        /*0550*/ 	.byte	0x03, 0x19
        /*0552*/ 	.short	0x0048


	//----- nvinfo : EIATTR_PARAM_CBANK
	.align		4
        /*0554*/ 	.byte	0x04, 0x0a
        /*0556*/ 	.short	(.L_471 - .L_470)
	.align		4
.L_470:
        /*0558*/ 	.word	index@(.nv.constant0._ZN18transformer_engine45fused_topk_with_score_function_forward_kernelI6__halffEEvPKT_iiibiifiPKT0_PS2_PbS8_)
        /*055c*/ 	.short	0x0380
        /*055e*/ 	.short	0x0048


	//----- nvinfo : EIATTR_SW_WAR
	.align		4
.L_471:
        /*0560*/ 	.byte	0x04, 0x36
        /*0562*/ 	.short	(.L_473 - .L_472)
.L_472:
        /*0564*/ 	.word	0x00000008
.L_473:


//--------------------- .nv.info._ZN18transformer_engine45fused_topk_with_score_function_forward_kernelIf13__nv_bfloat16EEvPKT_iiibiifiPKT0_PS2_PbS8_ --------------------------
	.section	.nv.info._ZN18transformer_engine45fused_topk_with_score_function_forward_kernelIf13__nv_bfloat16EEvPKT_iiibiifiPKT0_PS2_PbS8_,"",@"SHT_CUDA_INFO"
	.sectionflags	@""
	.align	4


	//----- nvinfo : EIATTR_CUDA_API_VERSION
	.align		4
        /*0000*/ 	.byte	0x04, 0x37
        /*0002*/ 	.short	(.L_475 - .L_474)
.L_474:
        /*0004*/ 	.word	0x00000082


	//----- nvinfo : EIATTR_KPARAM_INFO
	.align		4
.L_475:
        /*0008*/ 	.byte	0x04, 0x17
        /*000a*/ 	.short	(.L_477 - .L_476)
.L_476:
        /*000c*/ 	.word	0x00000000
        /*0010*/ 	.short	0x000c
        /*0012*/ 	.short	0x0040
        /*0014*/ 	.byte	0x00, 0xf5, 0x21, 0x00


	//----- nvinfo : EIATTR_KPARAM_INFO
	.align		4
.L_477:
        /*0018*/ 	.byte	0x04, 0x17
        /*001a*/ 	.short	(.L_479 - .L_478)
.L_478:
        /*001c*/ 	.word	0x00000000
        /*0020*/ 	.short	0x000b
        /*0022*/ 	.short	0x0038
        /*0024*/ 	.byte	0x00, 0xf5, 0x21, 0x00


	//----- nvinfo : EIATTR_KPARAM_INFO
	.align		4
.L_479:
        /*0028*/ 	.byte	0x04, 0x17
        /*002a*/ 	.short	(.L_481 - .L_480)
.L_480:
        /*002c*/ 	.word	0x00000000
        /*0030*/ 	.short	0x000a
        /*0032*/ 	.short	0x0030
        /*0034*/ 	.byte	0x00, 0xf5, 0x21, 0x00


	//----- nvinfo : EIATTR_KPARAM_INFO
	.align		4
.L_481:
        /*0038*/ 	.byte	0x04, 0x17
        /*003a*/ 	.short	(.L_483 - .L_482)
.L_482:
        /*003c*/ 	.word	0x00000000
        /*0040*/ 	.short	0x0009
        /*0042*/ 	.short	0x0028
        /*0044*/ 	.byte	0x00, 0xf5, 0x21, 0x00


	//----- nvinfo : EIATTR_KPARAM_INFO
	.align		4
.L_483:
        /*0048*/ 	.byte	0x04, 0x17
        /*004a*/ 	.short	(.L_485 - .L_484)
.L_484:
        /*004c*/ 	.word	0x00000000
        /*0050*/ 	.short	0x0008
        /*0052*/ 	.short	0x0024
        /*0054*/ 	.byte	0x00, 0xf0, 0x11, 0x00


	//----- nvinfo : EIATTR_KPARAM_INFO
	.align		4
.L_485:
        /*0058*/ 	.byte	0x04, 0x17
        /*005a*/ 	.short	(.L_487 - .L_486)
.L_486:
        /*005c*/ 	.word	0x00000000
        /*0060*/ 	.short	0x0007
        /*0062*/ 	.short	0x0020
        /*0064*/ 	.byte	0x00, 0xf0, 0x11, 0x00


	//----- nvinfo : EIATTR_KPARAM_INFO
	.align		4
.L_487:
        /*0068*/ 	.byte	0x04, 0x17
        /*006a*/ 	.short	(.L_489 - .L_488)
.L_488:
        /*006c*/ 	.word	0x00000000
        /*0070*/ 	.short	0x0006
        /*0072*/ 	.short	0x001c
        /*0074*/ 	.byte	0x00, 0xf0, 0x11, 0x00


	//----- nvinfo : EIATTR_KPARAM_INFO
	.align		4
.L_489:
        /*0078*/ 	.byte	0x04, 0x17
        /*007a*/ 	.short	(.L_491 - .L_490)
.L_490:
        /*007c*/ 	.word	0x00000000
        /*0080*/ 	.short	0x0005
        /*0082*/ 	.short	0x0018
        /*0084*/ 	.byte	0x00, 0xf0, 0x11, 0x00


	//----- nvinfo : EIATTR_KPARAM_INFO
	.align		4
.L_491:
        /*0088*/ 	.byte	0x04, 0x17
        /*008a*/ 	.short	(.L_493 - .L_492)
.L_492:
        /*008c*/ 	.word	0x00000000
        /*0090*/ 	.short	0x0004
        /*0092*/ 	.short	0x0014
        /*0094*/ 	.byte	0x00, 0xf0, 0x05, 0x00


	//----- nvinfo : EIATTR_KPARAM_INFO
	.align		4
.L_493:
        /*0098*/ 	.byte	0x04, 0x17
        /*009a*/ 	.short	(.L_495 - .L_494)
.L_494:
        /*009c*/ 	.word	0x00000000
        /*00a0*/ 	.short	0x0003
        /*00a2*/ 	.short	0x0010
        /*00a4*/ 	.byte	0x00, 0xf0, 0x11, 0x00


	//----- nvinfo : EIATTR_KPARAM_INFO
	.align		4
.L_495:
        /*00a8*/ 	.byte	0x04, 0x17
        /*00aa*/ 	.short	(.L_497 - .L_496)
.L_496:
        /*00ac*/ 	.word	0x00000000
        /*00b0*/ 	.short	0x0002
        /*00b2*/ 	.short	0x000c
        /*00b4*/ 	.byte	0x00, 0xf0, 0x11, 0x00


	//----- nvinfo : EIATTR_KPARAM_INFO
	.align		4
.L_497:
        /*00b8*/ 	.byte	0x04, 0x17
        /*00ba*/ 	.short	(.L_499 - .L_498)
.L_498:
        /*00bc*/ 	.word	0x00000000
        /*00c0*/ 	.short	0x0001
        /*00c2*/ 	.short	0x0008
        /*00c4*/ 	.byte	0x00, 0xf0, 0x11, 0x00


	//----- nvinfo : EIATTR_KPARAM_INFO
	.align		4
.L_499:
        /*00c8*/ 	.byte	0x04, 0x17
        /*00ca*/ 	.short	(.L_501 - .L_500)
.L_500:
        /*00cc*/ 	.word	0x00000000
        /*00d0*/ 	.short	0x0000
        /*00d2*/ 	.short	0x0000
        /*00d4*/ 	.byte	0x00, 0xf5, 0x21, 0x00


	//----- nvinfo : EIATTR_SPARSE_MMA_MASK
	.align		4
.L_501:
        /*00d8*/ 	.byte	0x03, 0x50
        /*00da*/ 	.short	0x0000


	//----- nvinfo : EIATTR_MAXREG_COUNT
	.align		4
        /*00dc*/ 	.byte	0x03, 0x1b
        /*00de*/ 	.short	0x00ff


	//----- nvinfo : EIATTR_MERCURY_ISA_VERSION
	.align		4
        /*00e0*/ 	.byte	0x03, 0x5f
        /*00e2*/ 	.short	0x0101


	//----- nvinfo : EIATTR_COOP_GROUP_MASK_REGIDS
	.align		4
        /*00e4*/ 	.byte	0x04, 0x29
        /*00e6*/ 	.short	(.L_503 - .L_502)


	//   ....[0]....
.L_502:
        /*00e8*/ 	.word	0xffffffff


	//   ....[1]....
        /*00ec*/ 	.word	0xffffffff


	//   ....[2]....
        /*00f0*/ 	.word	0xffffffff


	//   ....[3]....
        /*00f4*/ 	.word	0xffffffff


	//   ....[4]....
        /*00f8*/ 	.word	0xffffffff


	//   ....[5]....
        /*00fc*/ 	.word	0xffffffff


	//   ....[6]....
        /*0100*/ 	.word	0xffffffff


	//   ....[7]....
        /*0104*/ 	.word	0xffffffff


	//   ....[8]....
        /*0108*/ 	.word	0xffffffff


	//   ....[9]....
        /*010c*/ 	.word	0xffffffff


	//   ....[10]....
        /*0110*/ 	.word	0xffffffff


	//   ....[11]....
        /*0114*/ 	.word	0xffffffff


	//   ....[12]....
        /*0118*/ 	.word	0xffffffff


	//   ....[13]....
        /*011c*/ 	.word	0xffffffff


	//   ....[14]....
        /*0120*/ 	.word	0xffffffff


	//   ....[15]....
        /*0124*/ 	.word	0xffffffff


	//   ....[16]....
        /*0128*/ 	.word	0xffffffff


	//   ....[17]....
        /*012c*/ 	.word	0xffffffff


	//   ....[18]....
        /*0130*/ 	.word	0xffffffff


	//   ....[19]....
        /*0134*/ 	.word	0xffffffff


	//   ....[20]....
        /*0138*/ 	.word	0xffffffff


	//   ....[21]....
        /*013c*/ 	.word	0xffffffff


	//   ....[22]....
        /*0140*/ 	.word	0xffffffff


	//   ....[23]....
        /*0144*/ 	.word	0xffffffff


	//   ....[24]....
        /*0148*/ 	.word	0xffffffff


	//   ....[25]....
        /*014c*/ 	.word	0xffffffff


	//   ....[26]....
        /*0150*/ 	.word	0xffffffff


	//   ....[27]....
        /*0154*/ 	.word	0xffffffff


	//   ....[28]....
        /*0158*/ 	.word	0xffffffff


	//   ....[29]....
        /*015c*/ 	.word	0xffffffff


	//   ....[30]....
        /*0160*/ 	.word	0xffffffff


	//   ....[31]....
        /*0164*/ 	.word	0xffffffff


	//   ....[32]....
        /*0168*/ 	.word	0xffffffff


	//   ....[33]....
        /*016c*/ 	.word	0xffffffff


	//   ....[34]....
        /*0170*/ 	.word	0xffffffff


	//   ....[35]....
        /*0174*/ 	.word	0xffffffff


	//   ....[36]....
        /*0178*/ 	.word	0xffffffff


	//   ....[37]....
        /*017c*/ 	.word	0xffffffff


	//   ....[38]....
        /*0180*/ 	.word	0xffffffff


	//   ....[39]....
        /*0184*/ 	.word	0xffffffff


	//   ....[40]....
        /*0188*/ 	.word	0xffffffff


	//   ....[41]....
        /*018c*/ 	.word	0xffffffff


	//   ....[42]....
        /*0190*/ 	.word	0xffffffff


	//   ....[43]....
        /*0194*/ 	.word	0xffffffff


	//   ....[44]....
        /*0198*/ 	.word	0xffffffff


	//   ....[45]....
        /*019c*/ 	.word	0xffffffff


	//   ....[46]....
        /*01a0*/ 	.word	0xffffffff


	//   ....[47]....
        /*01a4*/ 	.word	0xffffffff


	//   ....[48]....
        /*01a8*/ 	.word	0xffffffff


	//   ....[49]....
        /*01ac*/ 	.word	0xffffffff


	//   ....[50]....
        /*01b0*/ 	.word	0xffffffff


	//   ....[51]....
        /*01b4*/ 	.word	0xffffffff


	//   ....[52]....
        /*01b8*/ 	.word	0xffffffff


	//   ....[53]....
        /*01bc*/ 	.word	0xffffffff


	//   ....[54]....
        /*01c0*/ 	.word	0xffffffff


	//   ....[55]....
        /*01c4*/ 	.word	0xffffffff


	//   ....[56]....
        /*01c8*/ 	.word	0xffffffff


	//   ....[57]....
        /*01cc*/ 	.word	0xffffffff


	//   ....[58]....
        /*01d0*/ 	.word	0xffffffff


	//   ....[59]....
        /*01d4*/ 	.word	0xffffffff


	//   ....[60]....
        /*01d8*/ 	.word	0xffffffff


	//   ....[61]....
        /*01dc*/ 	.word	0xffffffff


	//   ....[62]....
        /*01e0*/ 	.word	0xffffffff


	//   ....[63]....
        /*01e4*/ 	.word	0xffffffff


	//   ....[64]....
        /*01e8*/ 	.word	0xffffffff


	//   ....[65]....
        /*01ec*/ 	.word	0xffffffff


	//   ....[66]....
        /*01f0*/ 	.word	0xffffffff


	//   ....[67]....
        /*01f4*/ 	.word	0xffffffff


	//   ....[68]....
        /*01f8*/ 	.word	0xffffffff


	//   ....[69]....
        /*01fc*/ 	.word	0xffffffff


	//   ....[70]....
        /*0200*/ 	.word	0xffffffff


	//   ....[71]....
        /*0204*/ 	.word	0xffffffff


	//   ....[72]....
        /*0208*/ 	.word	0xffffffff


	//   ....[73]....
        /*020c*/ 	.word	0xffffffff


	//   ....[74]....
        /*0210*/ 	.word	0xffffffff


	//   ....[75]....
        /*0214*/ 	.word	0xffffffff


	//   ....[76]....
        /*0218*/ 	.word	0xffffffff


	//   ....[77]....
        /*021c*/ 	.word	0xffffffff


	//   ....[78]....
        /*0220*/ 	.word	0xffffffff


	//   ....[79]....
        /*0224*/ 	.word	0xffffffff


	//   ....[80]....
        /*0228*/ 	.word	0xffffffff


	//   ....[81]....
        /*022c*/ 	.word	0xffffffff


	//   ....[82]....
        /*0230*/ 	.word	0xffffffff


	//   ....[83]....
        /*0234*/ 	.word	0xffffffff


	//   ....[84]....
        /*0238*/ 	.word	0xffffffff


	//   ....[85]....
        /*023c*/ 	.word	0xffffffff


	//   ....[86]....
        /*0240*/ 	.word	0xffffffff


	//   ....[87]....
        /*0244*/ 	.word	0xffffffff


	//   ....[88]....
        /*0248*/ 	.word	0xffffffff


	//   ....[89]....
        /*024c*/ 	.word	0xffffffff


	//   ....[90]....
        /*0250*/ 	.word	0xffffffff


	//   ....[91]....
        /*0254*/ 	.word	0xffffffff


	//   ....[92]....
        /*0258*/ 	.word	0xffffffff


	//   ....[93]....
        /*025c*/ 	.word	0xffffffff


	//   ....[94]....
        /*0260*/ 	.word	0xffffffff


	//   ....[95]....
        /*0264*/ 	.word	0xffffffff


	//   ....[96]....
        /*0268*/ 	.word	0xffffffff


	//   ....[97]....
        /*026c*/ 	.word	0xffffffff


	//   ....[98]....
        /*0270*/ 	.word	0xffffffff


	//   ....[99]....
        /*0274*/ 	.word	0xffffffff


	//   ....[100]....
        /*0278*/ 	.word	0xffffffff


	//   ....[101]....
        /*027c*/ 	.word	0xffffffff


	//   ....[102]....
        /*0280*/ 	.word	0xffffffff


	//   ....[103]....
        /*0284*/ 	.word	0xffffffff


	//   ....[104]....
        /*0288*/ 	.word	0xffffffff


	//   ....[105]....
        /*028c*/ 	.word	0xffffffff


	//   ....[106]....
        /*0290*/ 	.word	0xffffffff


	//   ....[107]....
        /*0294*/ 	.word	0xffffffff


	//   ....[108]....
        /*0298*/ 	.word	0xffffffff


	//   ....[109]....
        /*029c*/ 	.word	0xffffffff


	//   ....[110]....
        /*02a0*/ 	.word	0xffffffff


	//   ....[111]....
        /*02a4*/ 	.word	0xffffffff


	//   ....[112]....
        /*02a8*/ 	.word	0xffffffff


	//   ....[113]....
        /*02ac*/ 	.word	0xffffffff


	//   ....[114]....
        /*02b0*/ 	.word	0xffffffff


	//   ....[115]....
        /*02b4*/ 	.word	0xffffffff


	//   ....[116]....
        /*02b8*/ 	.word	0xffffffff


	//   ....[117]....
        /*02bc*/ 	.word	0xffffffff


	//   ....[118]....
        /*02c0*/ 	.word	0xffffffff


	//   ....[119]....
        /*02c4*/ 	.word	0xffffffff


	//   ....[120]....
        /*02c8*/ 	.word	0xffffffff


	//   ....[121]....
        /*02cc*/ 	.word	0xffffffff


	//   ....[122]....
        /*02d0*/ 	.word	0xffffffff


	//   ....[123]....
        /*02d4*/ 	.word	0xffffffff


	//   ....[124]....
        /*02d8*/ 	.word	0xffffffff


	//   ....[125]....
        /*02dc*/ 	.word	0xffffffff


	//   ....[126]....
        /*02e0*/ 	.word	0xffffffff


	//   ....[127]....
        /*02e4*/ 	.word	0xffffffff


	//   ....[128]....
        /*02e8*/ 	.word	0xffffffff


	//   ....[129]....
        /*02ec*/ 	.word	0xffffffff


	//   ....[130]....
        /*02f0*/ 	.word	0xffffffff


	//   ....[131]....
        /*02f4*/ 	.word	0xffffffff


	//   ....[132]....
        /*02f8*/ 	.word	0xffffffff


	//   ....[133]....
        /*02fc*/ 	.word	0xffffffff


	//   ....[134]....
        /*0300*/ 	.word	0xffffffff


	//   ....[135]....
        /*0304*/ 	.word	0xffffffff


	//   ....[136]....
        /*0308*/ 	.word	0xffffffff


	//----- nvinfo : EIATTR_COOP_GROUP_INSTR_OFFSETS
	.align		4
.L_503:
        /*030c*/ 	.byte	0x04, 0x28
        /*030e*/ 	.short	(.L_505 - .L_504)


	//   ....[0]....
.L_504:
        /*0310*/ 	.word	0x00001980


	//   ....[1]....
        /*0314*/ 	.word	0x00002760


	//   ....[2]....
        /*0318*/ 	.word	0x00002780


	//   ....[3]....
        /*031c*/ 	.word	0x000027d0


	//   ....[4]....
        /*0320*/ 	.word	0x000027f0


	//   ....[5]....
        /*0324*/ 	.word	0x00002840


	//   ....[6]....
        /*0328*/ 	.word	0x00002860


	//   ....[7]....
        /*032c*/ 	.word	0x000028b0


	//   ....[8]....
        /*0330*/ 	.word	0x000028d0


	//   ....[9]....
        /*0334*/ 	.word	0x00002920


	//   ....[10]....
        /*0338*/ 	.word	0x00002940


	//   ....[11]....
        /*033c*/ 	.word	0x000029a0


	//   ....[12]....
        /*0340*/ 	.word	0x00003020


	//   ....[13]....
        /*0344*/ 	.word	0x00003bc0


	//   ....[14]....
        /*0348*/ 	.word	0x00003be0


	//   ....[15]....
        /*034c*/ 	.word	0x00003c20


	//   ....[16]....
        /*0350*/ 	.word	0x00003c40


	//   ....[17]....
        /*0354*/ 	.word	0x00003c80


	//   ....[18]....
        /*0358*/ 	.word	0x00003ca0


	//   ....[19]....
        /*035c*/ 	.word	0x00003ce0


	//   ....[20]....
        /*0360*/ 	.word	0x00003d00


	//   ....[21]....
        /*0364*/ 	.word	0x00003d40


	//   ....[22]....
        /*0368*/ 	.word	0x00003d60


	//   ....[23]....
        /*036c*/ 	.word	0x00003db0


	//   ....[24]....
        /*0370*/ 	.word	0x000045f0


	//   ....[25]....
        /*0374*/ 	.word	0x00004600


	//   ....[26]....
        /*0378*/ 	.word	0x00005b50


	//   ....[27]....
        /*037c*/ 	.word	0x00006360


	//   ....[28]....
        /*0380*/ 	.word	0x000070d0


	//   ....[29]....
        /*0384*/ 	.word	0x000079a0


	//   ....[30]....
        /*0388*/ 	.word	0x000079b0


	//   ....[31]....
        /*038c*/ 	.word	0x000079e0


	//   ....[32]....
        /*0390*/ 	.word	0x00007a50


	//   ....[33]....
        /*0394*/ 	.word	0x00007a60


	//   ....[34]....
        /*0398*/ 	.word	0x00007ab0


	//   ....[35]....
        /*039c*/ 	.word	0x00007b20


	//   ....[36]....
        /*03a0*/ 	.word	0x00007b30


	//   ....[37]....
        /*03a4*/ 	.word	0x00007b80


	//   ....[38]....
        /*03a8*/ 	.word	0x00007bf0


	//   ....[39]....
        /*03ac*/ 	.word	0x00007c00


	//   ....[40]....
        /*03b0*/ 	.word	0x00007c50


	//   ....[41]....
        /*03b4*/ 	.word	0x00007ce0


	//   ....[42]....
        /*03b8*/ 	.word	0x00007cf0


	//   ....[43]....
        /*03bc*/ 	.word	0x00007d40


	//   ....[44]....
        /*03c0*/ 	.word	0x00007e70


	//   ....[45]....
        /*03c4*/ 	.word	0x00007eb0


	//   ....[46]....
        /*03c8*/ 	.word	0x00008500


	//   ....[47]....
        /*03cc*/ 	.word	0x00008a30


	//   ....[48]....
        /*03d0*/ 	.word	0x00008a40


	//   ....[49]....
        /*03d4*/ 	.word	0x00008a70


	//   ....[50]....
        /*03d8*/ 	.word	0x00008ae0


	//   ....[51]....
        /*03dc*/ 	.word	0x00008af0


	//   ....[52]....
        /*03e0*/ 	.word	0x00008b40


	//   ....[53]....
        /*03e4*/ 	.word	0x00008bb0


	//   ....[54]....
        /*03e8*/ 	.word	0x00008bc0


	//   ....[55]....
        /*03ec*/ 	.word	0x00008c10


	//   ....[56]....
        /*03f0*/ 	.word	0x00008c80


	//   ....[57]....
        /*03f4*/ 	.word	0x00008c90


	//   ....[58]....
        /*03f8*/ 	.word	0x00008ce0


	//   ....[59]....
        /*03fc*/ 	.word	0x00008d70


	//   ....[60]....
        /*0400*/ 	.word	0x00008d80


	//   ....[61]....
        /*0404*/ 	.word	0x00008dd0


	//   ....[62]....
        /*0408*/ 	.word	0x00008f00


	//   ....[63]....
        /*040c*/ 	.word	0x00008f40


	//   ....[64]....
        /*0410*/ 	.word	0x000090a0


	//   ....[65]....
        /*0414*/ 	.word	0x00009970


	//   ....[66]....
        /*0418*/ 	.word	0x00009980


	//   ....[67]....
        /*041c*/ 	.word	0x000099b0


	//   ....[68]....
        /*0420*/ 	.word	0x00009a20


	//   ....[69]....
        /*0424*/ 	.word	0x00009a30


	//   ....[70]....
        /*0428*/ 	.word	0x00009a80


	//   ....[71]....
        /*042c*/ 	.word	0x00009af0


	//   ....[72]....
        /*0430*/ 	.word	0x00009b00


	//   ....[73]....
        /*0434*/ 	.word	0x00009b50


	//   ....[74]....
        /*0438*/ 	.word	0x00009bc0


	//   ....[75]....
        /*043c*/ 	.word	0x00009bd0


	//   ....[76]....
        /*0440*/ 	.word	0x00009c20


	//   ....[77]....
        /*0444*/ 	.word	0x00009cb0


	//   ....[78]....
        /*0448*/ 	.word	0x00009cc0


	//   ....[79]....
        /*044c*/ 	.word	0x00009d10


	//   ....[80]....
        /*0450*/ 	.word	0x00009e60


	//   ....[81]....
        /*0454*/ 	.word	0x0000a770


	//   ....[82]....
        /*0458*/ 	.word	0x0000a780


	//   ....[83]....
        /*045c*/ 	.word	0x0000a7b0


	//   ....[84]....
        /*0460*/ 	.word	0x0000a820


	//   ....[85]....
        /*0464*/ 	.word	0x0000a830


	//   ....[86]....
        /*0468*/ 	.word	0x0000a880


	//   ....[87]....
        /*046c*/ 	.word	0x0000a8f0


	//   ....[88]....
        /*0470*/ 	.word	0x0000a900


	//   ....[89]....
        /*0474*/ 	.word	0x0000a950


	//   ....[90]....
        /*0478*/ 	.word	0x0000a9c0


	//   ....[91]....
        /*047c*/ 	.word	0x0000a9d0


	//   ....[92]....
        /*0480*/ 	.word	0x0000aa20


	//   ....[93]....
        /*0484*/ 	.word	0x0000aab0


	//   ....[94]....
        /*0488*/ 	.word	0x0000aac0


	//   ....[95]....
        /*048c*/ 	.word	0x0000ab10


	//   ....[96]....
        /*0490*/ 	.word	0x0000ac60


	//   ....[97]....
        /*0494*/ 	.word	0x0000ac80


	//   ....[98]....
        /*0498*/ 	.word	0x0000bd10


	//   ....[99]....
        /*049c*/ 	.word	0x0000cae0


	//   ....[100]....
        /*04a0*/ 	.word	0x0000cb00


	//   ....[101]....
        /*04a4*/ 	.word	0x0000cb50


	//   ....[102]....
        /*04a8*/ 	.word	0x0000cb70


	//   ....[103]....
        /*04ac*/ 	.word	0x0000cbc0


	//   ....[104]....
        /*04b0*/ 	.word	0x0000cbe0


	//   ....[105]....
        /*04b4*/ 	.word	0x0000cc30


	//   ....[106]....
        /*04b8*/ 	.word	0x0000cc50


	//   ....[107]....
        /*04bc*/ 	.word	0x0000cca0


	//   ....[108]....
        /*04c0*/ 	.word	0x0000ccc0


	//   ....[109]....
        /*04c4*/ 	.word	0x0000cd20


	//   ....[110]....
        /*04c8*/ 	.word	0x0000d3a0


	//   ....[111]....
        /*04cc*/ 	.word	0x0000df40


	//   ....[112]....
        /*04d0*/ 	.word	0x0000df60


	//   ....[113]....
        /*04d4*/ 	.word	0x0000dfa0


	//   ....[114]....
        /*04d8*/ 	.word	0x0000dfc0


	//   ....[115]....
        /*04dc*/ 	.word	0x0000e000


	//   ....[116]....
        /*04e0*/ 	.word	0x0000e020


	//   ....[117]....
        /*04e4*/ 	.word	0x0000e060


	//   ....[118]....
        /*04e8*/ 	.word	0x0000e080


	//   ....[119]....
        /*04ec*/ 	.word	0x0000e0c0


	//   ....[120]....
        /*04f0*/ 	.word	0x0000e0e0


	//   ....[121]....
        /*04f4*/ 	.word	0x0000e130


	//   ....[122]....
        /*04f8*/ 	.word	0x0000e970


	//   ....[123]....
        /*04fc*/ 	.word	0x0000e9a0


	//   ....[124]....
        /*0500*/ 	.word	0x00010280


	//   ....[125]....
        /*0504*/ 	.word	0x000102a0


	//   ....[126]....
        /*0508*/ 	.word	0x000102e0


	//   ....[127]....
        /*050c*/ 	.word	0x00010300


	//   ....[128]....
        /*0510*/ 	.word	0x00010340


	//   ....[129]....
        /*0514*/ 	.word	0x00010360


	//   ....[130]....
        /*0518*/ 	.word	0x000103a0


	//   ....[131]....
        /*051c*/ 	.word	0x000103c0


	//   ....[132]....
        /*0520*/ 	.word	0x00010400


	//   ....[133]....
        /*0524*/ 	.word	0x00010420


	//   ....[134]....
        /*0528*/ 	.word	0x00010470


	//   ....[135]....
        /*052c*/ 	.word	0x000111d0


	//   ....[136]....
        /*0530*/ 	.word	0x00012780


	//----- nvinfo : EIATTR_VRC_CTA_INIT_COUNT
	.align		4
.L_505:
        /*0534*/ 	.byte	0x02, 0x4a
	.zero		1
	.zero		1


	//----- nvinfo : EIATTR_EXIT_INSTR_OFFSETS
	.align		4
        /*0538*/ 	.byte	0x04, 0x1c
        /*053a*/ 	.short	(.L_507 - .L_506)


	//   ....[0]....
.L_506:
        /*053c*/ 	.word	0x000003b0


	//   ....[1]....
        /*0540*/ 	.word	0x00000720


	//   ....[2]....
        /*0544*/ 	.word	0x000127b0


	//----- nvinfo : EIATTR_CRS_STACK_SIZE
	.align		4
.L_507:
        /*0548*/ 	.byte	0x04, 0x1e
        /*054a*/ 	.short	(.L_509 - .L_508)
.L_508:
        /*054c*/ 	.word	0x00000000


	//----- nvinfo : EIATTR_CBANK_PARAM_SIZE
	.align		4
.L_509:
        /*0550*/ 	.byte	0x03, 0x19
        /*0552*/ 	.short	0x0048


	//----- nvinfo : EIATTR_PARAM_CBANK
	.align		4
        /*0554*/ 	.byte	0x04, 0x0a
        /*0556*/ 	.short	(.L_511 - .L_510)
	.align		4
.L_510:
        /*0558*/ 	.word	index@(.nv.constant0._ZN18transformer_engine45fused_topk_with_score_function_forward_kernelIf13__nv_bfloat16EEvPKT_iiibiifiPKT0_PS2_PbS8_)
        /*055c*/ 	.short	0x0380
        /*055e*/ 	.short	0x0048


	//----- nvinfo : EIATTR_SW_WAR
	.align		4
.L_511:
        /*0560*/ 	.byte	0x04, 0x36
        /*0562*/ 	.short	(.L_513 - .L_512)
.L_512:
        /*0564*/ 	.word	0x00000008
.L_513:


//--------------------- .nv.info._ZN18transformer_engine45fused_topk_with_score_function_forward_kernelIf6__halfEEvPKT_iiibiifiPKT0_PS2_PbS8_ --------------------------
	.section	.nv.info._ZN18transformer_engine45fused_topk_with_score_function_forward_kernelIf6__halfEEvPKT_iiibiifiPKT0_PS2_PbS8_,"",@"SHT_CUDA_INFO"
	.sectionflags	@""
	.align	4


	//----- nvinfo : EIATTR_CUDA_API_VERSION
	.align		4
        /*0000*/ 	.byte	0x04, 0x37
        /*0002*/ 	.short	(.L_515 - .L_514)
.L_514:
        /*0004*/ 	.word	0x00000082


	//----- nvinfo : EIATTR_KPARAM_INFO
	.align		4
.L_515:
        /*0008*/ 	.byte	0x04, 0x17
        /*000a*/ 	.short	(.L_517 - .L_516)
.L_516:
        /*000c*/ 	.word	0x00000000
        /*0010*/ 	.short	0x000c
        /*0012*/ 	.short	0x0040
        /*0014*/ 	.byte	0x00, 0xf5, 0x21, 0x00


	//----- nvinfo : EIATTR_KPARAM_INFO
	.align		4
.L_517:
        /*0018*/ 	.byte	0x04, 0x17
        /*001a*/ 	.short	(.L_519 - .L_518)
.L_518:
        /*001c*/ 	.word	0x00000000
        /*0020*/ 	.short	0x000b
        /*0022*/ 	.short	0x0038
        /*0024*/ 	.byte	0x00, 0xf5, 0x21, 0x00


	//----- nvinfo : EIATTR_KPARAM_INFO
	.align		4
.L_519:
        /*0028*/ 	.byte	0x04, 0x17
        /*002a*/ 	.short	(.L_521 - .L_520)
.L_520:
        /*002c*/ 	.word	0x00000000
        /*0030*/ 	.short	0x000a
        /*0032*/ 	.short	0x0030
        /*0034*/ 	.byte	0x00, 0xf5, 0x21, 0x00


	//----- nvinfo : EIATTR_KPARAM_INFO
	.align		4
.L_521:
        /*0038*/ 	.byte	0x04, 0x17
        /*003a*/ 	.short	(.L_523 - .L_522)
.L_522:
        /*003c*/ 	.word	0x00000000
        /*0040*/ 	.short	0x0009
        /*0042*/ 	.short	0x0028
        /*0044*/ 	.byte	0x00, 0xf5, 0x21, 0x00


	//----- nvinfo : EIATTR_KPARAM_INFO
	.align		4
.L_523:
        /*0048*/ 	.byte	0x04, 0x17
        /*004a*/ 	.short	(.L_525 - .L_524)
.L_524:
        /*004c*/ 	.word	0x00000000
        /*0050*/ 	.short	0x0008
        /*0052*/ 	.short	0x0024
        /*0054*/ 	.byte	0x00, 0xf0, 0x11, 0x00


	//----- nvinfo : EIATTR_KPARAM_INFO
	.align		4
.L_525:
        /*0058*/ 	.byte	0x04, 0x17
        /*005a*/ 	.short	(.L_527 - .L_526)
.L_526:
        /*005c*/ 	.word	0x00000000
        /*0060*/ 	.short	0x0007
        /*0062*/ 	.short	0x0020
        /*0064*/ 	.byte	0x00, 0xf0, 0x11, 0x00


	//----- nvinfo : EIATTR_KPARAM_INFO
	.align		4
.L_527:
        /*0068*/ 	.byte	0x04, 0x17
        /*006a*/ 	.short	(.L_529 - .L_528)
.L_528:
        /*006c*/ 	.word	0x00000000
        /*0070*/ 	.short	0x0006
        /*0072*/ 	.short	0x001c
        /*0074*/ 	.byte	0x00, 0xf0, 0x11, 0x00


	//----- nvinfo : EIATTR_KPARAM_INFO
	.align		4
.L_529:
        /*0078*/ 	.byte	0x04, 0x17
        /*007a*/ 	.short	(.L_531 - .L_530)
.L_530:
        /*007c*/ 	.word	0x00000000
        /*0080*/ 	.short	0x0005
        /*0082*/ 	.short	0x0018
        /*0084*/ 	.byte	0x00, 0xf0, 0x11, 0x00


	//----- nvinfo : EIATTR_KPARAM_INFO
	.align		4
.L_531:
        /*0088*/ 	.byte	0x04, 0x17
        /*008a*/ 	.short	(.L_533 - .L_532)
.L_532:
        /*008c*/ 	.word	0x00000000
        /*0090*/ 	.short	0x0004
        /*0092*/ 	.short	0x0014
        /*0094*/ 	.byte	0x00, 0xf0, 0x05, 0x00


	//----- nvinfo : EIATTR_KPARAM_INFO
	.align		4
.L_533:
        /*0098*/ 	.byte	0x04, 0x17
        /*009a*/ 	.short	(.L_535 - .L_534)
.L_534:
        /*009c*/ 	.word	0x00000000
        /*00a0*/ 	.short	0x0003
        /*00a2*/ 	.short	0x0010
        /*00a4*/ 	.byte	0x00, 0xf0, 0x11, 0x00


	//----- nvinfo : EIATTR_KPARAM_INFO
	.align		4
.L_535:
        /*00a8*/ 	.byte	0x04, 0x17
        /*00aa*/ 	.short	(.L_537 - .L_536)
.L_536:
        /*00ac*/ 	.word	0x00000000
        /*00b0*/ 	.short	0x0002
        /*00b2*/ 	.short	0x000c
        /*00b4*/ 	.byte	0x00, 0xf0, 0x11, 0x00


	//----- nvinfo : EIATTR_KPARAM_INFO
	.align		4
.L_537:
        /*00b8*/ 	.byte	0x04, 0x17
        /*00ba*/ 	.short	(.L_539 - .L_538)
.L_538:
        /*00bc*/ 	.word	0x00000000
        /*00c0*/ 	.short	0x0001
        /*00c2*/ 	.short	0x0008
        /*00c4*/ 	.byte	0x00, 0xf0, 0x11, 0x00


	//----- nvinfo : EIATTR_KPARAM_INFO
	.align		4
.L_539:
        /*00c8*/ 	.byte	0x04, 0x17
        /*00ca*/ 	.short	(.L_541 - .L_540)
.L_540:
        /*00cc*/ 	.word	0x00000000
        /*00d0*/ 	.short	0x0000
        /*00d2*/ 	.short	0x0000
        /*00d4*/ 	.byte	0x00, 0xf5, 0x21, 0x00


	//----- nvinfo : EIATTR_SPARSE_MMA_MASK
	.align		4
.L_541:
        /*00d8*/ 	.byte	0x03, 0x50
        /*00da*/ 	.short	0x0000


	//----- nvinfo : EIATTR_MAXREG_COUNT
	.align		4
        /*00dc*/ 	.byte	0x03, 0x1b
        /*00de*/ 	.short	0x00ff


	//----- nvinfo : EIATTR_MERCURY_ISA_VERSION
	.align		4
        /*00e0*/ 	.byte	0x03, 0x5f
        /*00e2*/ 	.short	0x0101


	//----- nvinfo : EIATTR_COOP_GROUP_MASK_REGIDS
	.align		4
        /*00e4*/ 	.byte	0x04, 0x29
        /*00e6*/ 	.short	(.L_543 - .L_542)


	//   ....[0]....
.L_542:
        /*00e8*/ 	.word	0xffffffff


	//   ....[1]....
        /*00ec*/ 	.word	0xffffffff


	//   ....[2]....
        /*00f0*/ 	.word	0xffffffff


	//   ....[3]....
        /*00f4*/ 	.word	0xffffffff


	//   ....[4]....
        /*00f8*/ 	.word	0xffffffff


	//   ....[5]....
        /*00fc*/ 	.word	0xffffffff


	//   ....[6]....
        /*0100*/ 	.word	0xffffffff


	//   ....[7]....
        /*0104*/ 	.word	0xffffffff


	//   ....[8]....
        /*0108*/ 	.word	0xffffffff


	//   ....[9]....
        /*010c*/ 	.word	0xffffffff


	//   ....[10]....
        /*0110*/ 	.word	0xffffffff


	//   ....[11]....
        /*0114*/ 	.word	0xffffffff


	//   ....[12]....
        /*0118*/ 	.word	0xffffffff


	//   ....[13]....
        /*011c*/ 	.word	0xffffffff


	//   ....[14]....
        /*0120*/ 	.word	0xffffffff


	//   ....[15]....
        /*0124*/ 	.word	0xffffffff


	//   ....[16]....
        /*0128*/ 	.word	0xffffffff


	//   ....[17]....
        /*012c*/ 	.word	0xffffffff


	//   ....[18]....
        /*0130*/ 	.word	0xffffffff


	//   ....[19]....
        /*0134*/ 	.word	0xffffffff


	//   ....[20]....
        /*0138*/ 	.word	0xffffffff


	//   ....[21]....
        /*013c*/ 	.word	0xffffffff


	//   ....[22]....
        /*0140*/ 	.word	0xffffffff


	//   ....[23]....
        /*0144*/ 	.word	0xffffffff


	//   ....[24]....
        /*0148*/ 	.word	0xffffffff


	//   ....[25]....
        /*014c*/ 	.word	0xffffffff


	//   ....[26]....
        /*0150*/ 	.word	0xffffffff


	//   ....[27]....
        /*0154*/ 	.word	0xffffffff


	//   ....[28]....
        /*0158*/ 	.word	0xffffffff


	//   ....[29]....
        /*015c*/ 	.word	0xffffffff


	//   ....[30]....
        /*0160*/ 	.word	0xffffffff


	//   ....[31]....
        /*0164*/ 	.word	0xffffffff


	//   ....[32]....
        /*0168*/ 	.word	0xffffffff


	//   ....[33]....
        /*016c*/ 	.word	0xffffffff


	//   ....[34]....
        /*0170*/ 	.word	0xffffffff


	//   ....[35]....
        /*0174*/ 	.word	0xffffffff


	//   ....[36]....
        /*0178*/ 	.word	0xffffffff


	//   ....[37]....
        /*017c*/ 	.word	0xffffffff


	//   ....[38]....
        /*0180*/ 	.word	0xffffffff


	//   ....[39]....
        /*0184*/ 	.word	0xffffffff


	//   ....[40]....
        /*0188*/ 	.word	0xffffffff


	//   ....[41]....
        /*018c*/ 	.word	0xffffffff


	//   ....[42]....
        /*0190*/ 	.word	0xffffffff


	//   ....[43]....
        /*0194*/ 	.word	0xffffffff


	//   ....[44]....
        /*0198*/ 	.word	0xffffffff


	//   ....[45]....
        /*019c*/ 	.word	0xffffffff


	//   ....[46]....
        /*01a0*/ 	.word	0xffffffff


	//   ....[47]....
        /*01a4*/ 	.word	0xffffffff


	//   ....[48]....
        /*01a8*/ 	.word	0xffffffff


	//   ....[49]....
        /*01ac*/ 	.word	0xffffffff


	//   ....[50]....
        /*01b0*/ 	.word	0xffffffff


	//   ....[51]....
        /*01b4*/ 	.word	0xffffffff


	//   ....[52]....
        /*01b8*/ 	.word	0xffffffff


	//   ....[53]....
        /*01bc*/ 	.word	0xffffffff


	//   ....[54]....
        /*01c0*/ 	.word	0xffffffff


	//   ....[55]....
        /*01c4*/ 	.word	0xffffffff


	//   ....[56]....
        /*01c8*/ 	.word	0xffffffff


	//   ....[57]....
        /*01cc*/ 	.word	0xffffffff


	//   ....[58]....
        /*01d0*/ 	.word	0xffffffff


	//   ....[59]....
        /*01d4*/ 	.word	0xffffffff


	//   ....[60]....
        /*01d8*/ 	.word	0xffffffff


	//   ....[61]....
        /*01dc*/ 	.word	0xffffffff


	//   ....[62]....
        /*01e0*/ 	.word	0xffffffff


	//   ....[63]....
        /*01e4*/ 	.word	0xffffffff


	//   ....[64]....
        /*01e8*/ 	.word	0xffffffff


	//   ....[65]....
        /*01ec*/ 	.word	0xffffffff


	//   ....[66]....
        /*01f0*/ 	.word	0xffffffff


	//   ....[67]....
        /*01f4*/ 	.word	0xffffffff


	//   ....[68]....
        /*01f8*/ 	.word	0xffffffff


	//   ....[69]....
        /*01fc*/ 	.word	0xffffffff


	//   ....[70]....
        /*0200*/ 	.word	0xffffffff


	//   ....[71]....
        /*0204*/ 	.word	0xffffffff


	//   ....[72]....
        /*0208*/ 	.word	0xffffffff


	//   ....[73]....
        /*020c*/ 	.word	0xffffffff


	//   ....[74]....
        /*0210*/ 	.word	0xffffffff


	//   ....[75]....
        /*0214*/ 	.word	0xffffffff


	//   ....[76]....
        /*0218*/ 	.word	0xffffffff


	//   ....[77]....
        /*021c*/ 	.word	0xffffffff


	//   ....[78]....
        /*0220*/ 	.word	0xffffffff


	//   ....[79]....
        /*0224*/ 	.word	0xffffffff


	//   ....[80]....
        /*0228*/ 	.word	0xffffffff


	//   ....[81]....
        /*022c*/ 	.word	0xffffffff


	//   ....[82]....
        /*0230*/ 	.word	0xffffffff


	//   ....[83]....
        /*0234*/ 	.word	0xffffffff


	//   ....[84]....
        /*0238*/ 	.word	0xffffffff


	//   ....[85]....
        /*023c*/ 	.word	0xffffffff


	//   ....[86]....
        /*0240*/ 	.word	0xffffffff


	//   ....[87]....
        /*0244*/ 	.word	0xffffffff


	//   ....[88]....
        /*0248*/ 	.word	0xffffffff


	//   ....[89]....
        /*024c*/ 	.word	0xffffffff


	//   ....[90]....
        /*0250*/ 	.word	0xffffffff


	//   ....[91]....
        /*0254*/ 	.word	0xffffffff


	//   ....[92]....
        /*0258*/ 	.word	0xffffffff


	//   ....[93]....
        /*025c*/ 	.word	0xffffffff


	//   ....[94]....
        /*0260*/ 	.word	0xffffffff


	//   ....[95]....
        /*0264*/ 	.word	0xffffffff


	//   ....[96]....
        /*0268*/ 	.word	0xffffffff


	//   ....[97]....
        /*026c*/ 	.word	0xffffffff


	//   ....[98]....
        /*0270*/ 	.word	0xffffffff


	//   ....[99]....
        /*0274*/ 	.word	0xffffffff


	//   ....[100]....
        /*0278*/ 	.word	0xffffffff


	//   ....[101]....
        /*027c*/ 	.word	0xffffffff


	//   ....[102]....
        /*0280*/ 	.word	0xffffffff


	//   ....[103]....
        /*0284*/ 	.word	0xffffffff


	//   ....[104]....
        /*0288*/ 	.word	0xffffffff


	//   ....[105]....
        /*028c*/ 	.word	0xffffffff


	//   ....[106]....
        /*0290*/ 	.word	0xffffffff


	//   ....[107]....
        /*0294*/ 	.word	0xffffffff


	//   ....[108]....
        /*0298*/ 	.word	0xffffffff


	//   ....[109]....
        /*029c*/ 	.word	0xffffffff


	//   ....[110]....
        /*02a0*/ 	.word	0xffffffff


	//   ....[111]....
        /*02a4*/ 	.word	0xffffffff


	//   ....[112]....
        /*02a8*/ 	.word	0xffffffff


	//   ....[113]....
        /*02ac*/ 	.word	0xffffffff


	//   ....[114]....
        /*02b0*/ 	.word	0xffffffff


	//   ....[115]....
        /*02b4*/ 	.word	0xffffffff


	//   ....[116]....
        /*02b8*/ 	.word	0xffffffff


	//   ....[117]....
        /*02bc*/ 	.word	0xffffffff


	//   ....[118]....
        /*02c0*/ 	.word	0xffffffff


	//   ....[119]....
        /*02c4*/ 	.word	0xffffffff


	//   ....[120]....
        /*02c8*/ 	.word	0xffffffff


	//   ....[121]....
        /*02cc*/ 	.word	0xffffffff


	//   ....[122]....
        /*02d0*/ 	.word	0xffffffff


	//   ....[123]....
        /*02d4*/ 	.word	0xffffffff


	//   ....[124]....
        /*02d8*/ 	.word	0xffffffff


	//   ....[125]....
        /*02dc*/ 	.word	0xffffffff


	//   ....[126]....
        /*02e0*/ 	.word	0xffffffff


	//   ....[127]....
        /*02e4*/ 	.word	0xffffffff


	//   ....[128]....
        /*02e8*/ 	.word	0xffffffff


	//   ....[129]....
        /*02ec*/ 	.word	0xffffffff


	//   ....[130]....
        /*02f0*/ 	.word	0xffffffff


	//   ....[131]....
        /*02f4*/ 	.word	0xffffffff


	//   ....[132]....
        /*02f8*/ 	.word	0xffffffff


	//   ....[133]....
        /*02fc*/ 	.word	0xffffffff


	//   ....[134]....
        /*0300*/ 	.word	0xffffffff


	//   ....[135]....
        /*0304*/ 	.word	0xffffffff


	//   ....[136]....
        /*0308*/ 	.word	0xffffffff


	//----- nvinfo : EIATTR_COOP_GROUP_INSTR_OFFSETS
	.align		4
.L_543:
        /*030c*/ 	.byte	0x04, 0x28
        /*030e*/ 	.short	(.L_545 - .L_544)


	//   ....[0]....
.L_544:
        /*0310*/ 	.word	0x00001980


	//   ....[1]....
        /*0314*/ 	.word	0x00002760


	//   ....[2]....
        /*0318*/ 	.word	0x00002780


	//   ....[3]....
        /*031c*/ 	.word	0x000027d0


	//   ....[4]....
        /*0320*/ 	.word	0x000027f0


	//   ....[5]....
        /*0324*/ 	.word	0x00002840


	//   ....[6]....
        /*0328*/ 	.word	0x00002860


	//   ....[7]....
        /*032c*/ 	.word	0x000028b0


	//   ....[8]....
        /*0330*/ 	.word	0x000028d0


	//   ....[9]....
        /*0334*/ 	.word	0x00002920


	//   ....[10]....
        /*0338*/ 	.word	0x00002940


	//   ....[11]....
        /*033c*/ 	.word	0x000029a0


	//   ....[12]....
        /*0340*/ 	.word	0x00003020


	//   ....[13]....
        /*0344*/ 	.word	0x00003bc0


	//   ....[14]....
        /*0348*/ 	.word	0x00003be0


	//   ....[15]....
        /*034c*/ 	.word	0x00003c20


	//   ....[16]....
        /*0350*/ 	.word	0x00003c40


	//   ....[17]....
        /*0354*/ 	.word	0x00003c80


	//   ....[18]....
        /*0358*/ 	.word	0x00003ca0


	//   ....[19]....
        /*035c*/ 	.word	0x00003ce0


	//   ....[20]....
        /*0360*/ 	.word	0x00003d00


	//   ....[21]....
        /*0364*/ 	.word	0x00003d40


	//   ....[22]....
        /*0368*/ 	.word	0x00003d60


	//   ....[23]....
        /*036c*/ 	.word	0x00003db0


	//   ....[24]....
        /*0370*/ 	.word	0x000045f0


	//   ....[25]....
        /*0374*/ 	.word	0x00004600


	//   ....[26]....
        /*0378*/ 	.word	0x00005b50


	//   ....[27]....
        /*037c*/ 	.word	0x00006360


	//   ....[28]....
        /*0380*/ 	.word	0x000070d0


	//   ....[29]....
        /*0384*/ 	.word	0x000079a0


	//   ....[30]....
        /*0388*/ 	.word	0x000079b0


	//   ....[31]....
        /*038c*/ 	.word	0x000079e0


	//   ....[32]....
        /*0390*/ 	.word	0x00007a50


	//   ....[33]....
        /*0394*/ 	.word	0x00007a60


	//   ....[34]....
        /*0398*/ 	.word	0x00007ab0


	//   ....[35]....
        /*039c*/ 	.word	0x00007b20


	//   ....[36]....
        /*03a0*/ 	.word	0x00007b30


	//   ....[37]....
        /*03a4*/ 	.word	0x00007b80


	//   ....[38]....
        /*03a8*/ 	.word	0x00007bf0


	//   ....[39]....
        /*03ac*/ 	.word	0x00007c00


	//   ....[40]....
        /*03b0*/ 	.word	0x00007c50


	//   ....[41]....
        /*03b4*/ 	.word	0x00007ce0


	//   ....[42]....
        /*03b8*/ 	.word	0x00007cf0


	//   ....[43]....
        /*03bc*/ 	.word	0x00007d40


	//   ....[44]....
        /*03c0*/ 	.word	0x00007e70


	//   ....[45]....
        /*03c4*/ 	.word	0x00007eb0


	//   ....[46]....
        /*03c8*/ 	.word	0x00008500


	//   ....[47]....
        /*03cc*/ 	.word	0x00008a30


	//   ....[48]....
        /*03d0*/ 	.word	0x00008a40


	//   ....[49]....
        /*03d4*/ 	.word	0x00008a70


	//   ....[50]....
        /*03d8*/ 	.word	0x00008ae0


	//   ....[51]....
        /*03dc*/ 	.word	0x00008af0


	//   ....[52]....
        /*03e0*/ 	.word	0x00008b40


	//   ....[53]....
        /*03e4*/ 	.word	0x00008bb0


	//   ....[54]....
        /*03e8*/ 	.word	0x00008bc0


	//   ....[55]....
        /*03ec*/ 	.word	0x00008c10


	//   ....[56]....
        /*03f0*/ 	.word	0x00008c80


	//   ....[57]....
        /*03f4*/ 	.word	0x00008c90


	//   ....[58]....
        /*03f8*/ 	.word	0x00008ce0


	//   ....[59]....
        /*03fc*/ 	.word	0x00008d70


	//   ....[60]....
        /*0400*/ 	.word	0x00008d80


	//   ....[61]....
        /*0404*/ 	.word	0x00008dd0


	//   ....[62]....
        /*0408*/ 	.word	0x00008f00


	//   ....[63]....
        /*040c*/ 	.word	0x00008f40


	//   ....[64]....
        /*0410*/ 	.word	0x000090a0


	//   ....[65]....
        /*0414*/ 	.word	0x00009970


	//   ....[66]....
        /*0418*/ 	.word	0x00009980


	//   ....[67]....
        /*041c*/ 	.word	0x000099b0


	//   ....[68]....
        /*0420*/ 	.word	0x00009a20


	//   ....[69]....
        /*0424*/ 	.word	0x00009a30


	//   ....[70]....
        /*0428*/ 	.word	0x00009a80


	//   ....[71]....
        /*042c*/ 	.word	0x00009af0


	//   ....[72]....
        /*0430*/ 	.word	0x00009b00


	//   ....[73]....
        /*0434*/ 	.word	0x00009b50


	//   ....[74]....
        /*0438*/ 	.word	0x00009bc0


	//   ....[75]....
        /*043c*/ 	.word	0x00009bd0


	//   ....[76]....
        /*0440*/ 	.word	0x00009c20


	//   ....[77]....
        /*0444*/ 	.word	0x00009cb0


	//   ....[78]....
        /*0448*/ 	.word	0x00009cc0


	//   ....[79]....
        /*044c*/ 	.word	0x00009d10


	//   ....[80]....
        /*0450*/ 	.word	0x00009e60


	//   ....[81]....
        /*0454*/ 	.word	0x0000a770


	//   ....[82]....
        /*0458*/ 	.word	0x0000a780


	//   ....[83]....
        /*045c*/ 	.word	0x0000a7b0


	//   ....[84]....
        /*0460*/ 	.word	0x0000a820


	//   ....[85]....
        /*0464*/ 	.word	0x0000a830


	//   ....[86]....
        /*0468*/ 	.word	0x0000a880


	//   ....[87]....
        /*046c*/ 	.word	0x0000a8f0


	//   ....[88]....
        /*0470*/ 	.word	0x0000a900


	//   ....[89]....
        /*0474*/ 	.word	0x0000a950


	//   ....[90]....
        /*0478*/ 	.word	0x0000a9c0


	//   ....[91]....
        /*047c*/ 	.word	0x0000a9d0


	//   ....[92]....
        /*0480*/ 	.word	0x0000aa20


	//   ....[93]....
        /*0484*/ 	.word	0x0000aab0


	//   ....[94]....
        /*0488*/ 	.word	0x0000aac0


	//   ....[95]....
        /*048c*/ 	.word	0x0000ab10


	//   ....[96]....
        /*0490*/ 	.word	0x0000ac60


	//   ....[97]....
        /*0494*/ 	.word	0x0000ac80


	//   ....[98]....
        /*0498*/ 	.word	0x0000bd10


	//   ....[99]....
        /*049c*/ 	.word	0x0000cae0


	//   ....[100]....
        /*04a0*/ 	.word	0x0000cb00


	//   ....[101]....
        /*04a4*/ 	.word	0x0000cb50


	//   ....[102]....
        /*04a8*/ 	.word	0x0000cb70


	//   ....[103]....
        /*04ac*/ 	.word	0x0000cbc0


	//   ....[104]....
        /*04b0*/ 	.word	0x0000cbe0


	//   ....[105]....
        /*04b4*/ 	.word	0x0000cc30


	//   ....[106]....
        /*04b8*/ 	.word	0x0000cc50


	//   ....[107]....
        /*04bc*/ 	.word	0x0000cca0


	//   ....[108]....
        /*04c0*/ 	.word	0x0000ccc0


	//   ....[109]....
        /*04c4*/ 	.word	0x0000cd20


	//   ....[110]....
        /*04c8*/ 	.word	0x0000d3a0


	//   ....[111]....
        /*04cc*/ 	.word	0x0000df40


	//   ....[112]....
        /*04d0*/ 	.word	0x0000df60


	//   ....[113]....
        /*04d4*/ 	.word	0x0000dfa0


	//   ....[114]....
        /*04d8*/ 	.word	0x0000dfc0


	//   ....[115]....
        /*04dc*/ 	.word	0x0000e000


	//   ....[116]....
        /*04e0*/ 	.word	0x0000e020


	//   ....[117]....
        /*04e4*/ 	.word	0x0000e060


	//   ....[118]....
        /*04e8*/ 	.word	0x0000e080


	//   ....[119]....
        /*04ec*/ 	.word	0x0000e0c0


	//   ....[120]....
        /*04f0*/ 	.word	0x0000e0e0


	//   ....[121]....
        /*04f4*/ 	.word	0x0000e130


	//   ....[122]....
        /*04f8*/ 	.word	0x0000e970


	//   ....[123]....
        /*04fc*/ 	.word	0x0000e9a0


	//   ....[124]....
        /*0500*/ 	.word	0x00010280


	//   ....[125]....
        /*0504*/ 	.word	0x000102a0


	//   ....[126]....
        /*0508*/ 	.word	0x000102e0


	//   ....[127]....
        /*050c*/ 	.word	0x00010300


	//   ....[128]....
        /*0510*/ 	.word	0x00010340


	//   ....[129]....
        /*0514*/ 	.word	0x00010360


	//   ....[130]....
        /*0518*/ 	.word	0x000103a0


	//   ....[131]....
        /*051c*/ 	.word	0x000103c0


	//   ....[132]....
        /*0520*/ 	.word	0x00010400


	//   ....[133]....
        /*0524*/ 	.word	0x00010420


	//   ....[134]....
        /*0528*/ 	.word	0x00010470


	//   ....[135]....
        /*052c*/ 	.word	0x000111d0


	//   ....[136]....
        /*0530*/ 	.word	0x00012780


	//----- nvinfo : EIATTR_VRC_CTA_INIT_COUNT
	.align		4
.L_545:
        /*0534*/ 	.byte	0x02, 0x4a
	.zero		1
	.zero		1


	//----- nvinfo : EIATTR_EXIT_INSTR_OFFSETS
	.align		4
        /*0538*/ 	.byte	0x04, 0x1c
        /*053a*/ 	.short	(.L_547 - .L_546)


	//   ....[0]....
.L_546:
        /*053c*/ 	.word	0x000003b0


	//   ....[1]....
        /*0540*/ 	.word	0x00000720


	//   ....[2]....
        /*0544*/ 	.word	0x000127b0


	//----- nvinfo : EIATTR_CRS_STACK_SIZE
	.align		4
.L_547:
        /*0548*/ 	.byte	0x04, 0x1e
        /*054a*/ 	.short	(.L_549 - .L_548)
.L_548:
        /*054c*/ 	.word	0x00000000


	//----- nvinfo : EIATTR_CBANK_PARAM_SIZE
	.align		4
.L_549:
        /*0550*/ 	.byte	0x03, 0x19
        /*0552*/ 	.short	0x0048


	//----- nvinfo : EIATTR_PARAM_CBANK
	.align		4
        /*0554*/ 	.byte	0x04, 0x0a
        /*0556*/ 	.short	(.L_551 - .L_550)
	.align		4
.L_550:
        /*0558*/ 	.word	index@(.nv.constant0._ZN18transformer_engine45fused_topk_with_score_function_forward_kernelIf6__halfEEvPKT_iiibiifiPKT0_PS2_PbS8_)
        /*055c*/ 	.short	0x0380
        /*055e*/ 	.short	0x0048


	//----- nvinfo : EIATTR_SW_WAR
	.align		4
.L_551:
        /*0560*/ 	.byte	0x04, 0x36
        /*0562*/ 	.short	(.L_553 - .L_552)
.L_552:
        /*0564*/ 	.word	0x00000008
.L_553:


//--------------------- .nv.info._ZN18transformer_engine45fused_topk_with_score_function_forward_kernelIffEEvPKT_iiibiifiPKT0_PS1_PbS7_ --------------------------
	.section	.nv.info._ZN18transformer_engine45fused_topk_with_score_function_forward_kernelIffEEvPKT_iiibiifiPKT0_PS1_PbS7_,"",@"SHT_CUDA_INFO"
	.sectionflags	@""
	.align	4


	//----- nvinfo : EIATTR_CUDA_API_VERSION
	.align		4
        /*0000*/ 	.byte	0x04, 0x37
        /*0002*/ 	.short	(.L_555 - .L_554)
.L_554:
        /*0004*/ 	.word	0x00000082


	//----- nvinfo : EIATTR_KPARAM_INFO
	.align		4
.L_555:
        /*0008*/ 	.byte	0x04, 0x17
        /*000a*/ 	.short	(.L_557 - .L_556)
.L_556:
        /*000c*/ 	.word	0x00000000
        /*0010*/ 	.short	0x000c
        /*0012*/ 	.short	0x0040
        /*0014*/ 	.byte	0x00, 0xf5, 0x21, 0x00


	//----- nvinfo : EIATTR_KPARAM_INFO
	.align		4
.L_557:
        /*0018*/ 	.byte	0x04, 0x17
        /*001a*/ 	.short	(.L_559 - .L_558)
.L_558:
        /*001c*/ 	.word	0x00000000
        /*0020*/ 	.short	0x000b
        /*0022*/ 	.short	0x0038
        /*0024*/ 	.byte	0x00, 0xf5, 0x21, 0x00


	//----- nvinfo : EIATTR_KPARAM_INFO
	.align		4
.L_559:
        /*0028*/ 	.byte	0x04, 0x17
        /*002a*/ 	.short	(.L_561 - .L_560)
.L_560:
        /*002c*/ 	.word	0x00000000
        /*0030*/ 	.short	0x000a
        /*0032*/ 	.short	0x0030
        /*0034*/ 	.byte	0x00, 0xf5, 0x21, 0x00


	//----- nvinfo : EIATTR_KPARAM_INFO
	.align		4
.L_561:
        /*0038*/ 	.byte	0x04, 0x17
        /*003a*/ 	.short	(.L_563 - .L_562)
.L_562:
        /*003c*/ 	.word	0x00000000
        /*0040*/ 	.short	0x0009
        /*0042*/ 	.short	0x0028
        /*0044*/ 	.byte	0x00, 0xf5, 0x21, 0x00


	//----- nvinfo : EIATTR_KPARAM_INFO
	.align		4
.L_563:
        /*0048*/ 	.byte	0x04, 0x17
        /*004a*/ 	.short	(.L_565 - .L_564)
.L_564:
        /*004c*/ 	.word	0x00000000
        /*0050*/ 	.short	0x0008
        /*0052*/ 	.short	0x0024
        /*0054*/ 	.byte	0x00, 0xf0, 0x11, 0x00


	//----- nvinfo : EIATTR_KPARAM_INFO
	.align		4
.L_565:
        /*0058*/ 	.byte	0x04, 0x17
        /*005a*/ 	.short	(.L_567 - .L_566)
.L_566:
        /*005c*/ 	.word	0x00000000
        /*0060*/ 	.short	0x0007
        /*0062*/ 	.short	0x0020
        /*0064*/ 	.byte	0x00, 0xf0, 0x11, 0x00


	//----- nvinfo : EIATTR_KPARAM_INFO
	.align		4
.L_567:
        /*0068*/ 	.byte	0x04, 0x17
        /*006a*/ 	.short	(.L_569 - .L_568)
.L_568:
        /*006c*/ 	.word	0x00000000
        /*0070*/ 	.short	0x0006
        /*0072*/ 	.short	0x001c
        /*0074*/ 	.byte	0x00, 0xf0, 0x11, 0x00


	//----- nvinfo : EIATTR_KPARAM_INFO
	.align		4
.L_569:
        /*0078*/ 	.byte	0x04, 0x17
        /*007a*/ 	.short	(.L_571 - .L_570)
.L_570:
        /*007c*/ 	.word	0x00000000
        /*0080*/ 	.short	0x0005
        /*0082*/ 	.short	0x0018
        /*0084*/ 	.byte	0x00, 0xf0, 0x11, 0x00


	//----- nvinfo : EIATTR_KPARAM_INFO
	.align		4
.L_571:
        /*0088*/ 	.byte	0x04, 0x17
        /*008a*/ 	.short	(.L_573 - .L_572)
.L_572:
        /*008c*/ 	.word	0x00000000
        /*0090*/ 	.short	0x0004
        /*0092*/ 	.short	0x0014
        /*0094*/ 	.byte	0x00, 0xf0, 0x05, 0x00


	//----- nvinfo : EIATTR_KPARAM_INFO
	.align		4
.L_573:
        /*0098*/ 	.byte	0x04, 0x17
        /*009a*/ 	.short	(.L_575 - .L_574)
.L_574:
        /*009c*/ 	.word	0x00000000
        /*00a0*/ 	.short	0x0003
        /*00a2*/ 	.short	0x0010
        /*00a4*/ 	.byte	0x00, 0xf0, 0x11, 0x00


	//----- nvinfo : EIATTR_KPARAM_INFO
	.align		4
.L_575:
        /*00a8*/ 	.byte	0x04, 0x17
        /*00aa*/ 	.short	(.L_577 - .L_576)
.L_576:
        /*00ac*/ 	.word	0x00000000
        /*00b0*/ 	.short	0x0002
        /*00b2*/ 	.short	0x000c
        /*00b4*/ 	.byte	0x00, 0xf0, 0x11, 0x00


	//----- nvinfo : EIATTR_KPARAM_INFO
	.align		4
.L_577:
        /*00b8*/ 	.byte	0x04, 0x17
        /*00ba*/ 	.short	(.L_579 - .L_578)
.L_578:
        /*00bc*/ 	.word	0x00000000
        /*00c0*/ 	.short	0x0001
        /*00c2*/ 	.short	0x0008
        /*00c4*/ 	.byte	0x00, 0xf0, 0x11, 0x00


	//----- nvinfo : EIATTR_KPARAM_INFO
	.align		4
.L_579:
        /*00c8*/ 	.byte	0x04, 0x17
        /*00ca*/ 	.short	(.L_581 - .L_580)
.L_580:
        /*00cc*/ 	.word	0x00000000
        /*00d0*/ 	.short	0x0000
        /*00d2*/ 	.short	0x0000
        /*00d4*/ 	.byte	0x00, 0xf5, 0x21, 0x00


	//----- nvinfo : EIATTR_SPARSE_MMA_MASK
	.align		4
.L_581:
        /*00d8*/ 	.byte	0x03, 0x50
        /*00da*/ 	.short	0x0000


	//----- nvinfo : EIATTR_MAXREG_COUNT
	.align		4
        /*00dc*/ 	.byte	0x03, 0x1b
        /*00de*/ 	.short	0x00ff


	//----- nvinfo : EIATTR_MERCURY_ISA_VERSION
	.align		4
        /*00e0*/ 	.byte	0x03, 0x5f
        /*00e2*/ 	.short	0x0101


	//----- nvinfo : EIATTR_COOP_GROUP_MASK_REGIDS
	.align		4
        /*00e4*/ 	.byte	0x04, 0x29
        /*00e6*/ 	.short	(.L_583 - .L_582)


	//   ....[0]....
.L_582:
        /*00e8*/ 	.word	0xffffffff


	//   ....[1]....
        /*00ec*/ 	.word	0xffffffff


	//   ....[2]....
        /*00f0*/ 	.word	0xffffffff


	//   ....[3]....
        /*00f4*/ 	.word	0xffffffff


	//   ....[4]....
        /*00f8*/ 	.word	0xffffffff


	//   ....[5]....
        /*00fc*/ 	.word	0xffffffff


	//   ....[6]....
        /*0100*/ 	.word	0xffffffff


	//   ....[7]....
        /*0104*/ 	.word	0xffffffff


	//   ....[8]....
        /*0108*/ 	.word	0xffffffff


	//   ....[9]....
        /*010c*/ 	.word	0xffffffff


	//   ....[10]....
        /*0110*/ 	.word	0xffffffff


	//   ....[11]....
        /*0114*/ 	.word	0xffffffff


	//   ....[12]....
        /*0118*/ 	.word	0xffffffff


	//   ....[13]....
        /*011c*/ 	.word	0xffffffff


	//   ....[14]....
        /*0120*/ 	.word	0xffffffff


	//   ....[15]....
        /*0124*/ 	.word	0xffffffff


	//   ....[16]....
        /*0128*/ 	.word	0xffffffff


	//   ....[17]....
        /*012c*/ 	.word	0xffffffff


	//   ....[18]....
        /*0130*/ 	.word	0xffffffff


	//   ....[19]....
        /*0134*/ 	.word	0xffffffff


	//   ....[20]....
        /*0138*/ 	.word	0xffffffff


	//   ....[21]....
        /*013c*/ 	.word	0xffffffff


	//   ....[22]....
        /*0140*/ 	.word	0xffffffff


	//   ....[23]....
        /*0144*/ 	.word	0xffffffff


	//   ....[24]....
        /*0148*/ 	.word	0xffffffff


	//   ....[25]....
        /*014c*/ 	.word	0xffffffff


	//   ....[26]....
        /*0150*/ 	.word	0xffffffff


	//   ....[27]....
        /*0154*/ 	.word	0xffffffff


	//   ....[28]....
        /*0158*/ 	.word	0xffffffff


	//   ....[29]....
        /*015c*/ 	.word	0xffffffff


	//   ....[30]....
        /*0160*/ 	.word	0xffffffff


	//   ....[31]....
        /*0164*/ 	.word	0xffffffff


	//   ....[32]....
        /*0168*/ 	.word	0xffffffff


	//   ....[33]....
        /*016c*/ 	.word	0xffffffff


	//   ....[34]....
        /*0170*/ 	.word	0xffffffff


	//   ....[35]....
        /*0174*/ 	.word	0xffffffff


	//   ....[36]....
        /*0178*/ 	.word	0xffffffff


	//   ....[37]....
        /*017c*/ 	.word	0xffffffff


	//   ....[38]....
        /*0180*/ 	.word	0xffffffff


	//   ....[39]....
        /*0184*/ 	.word	0xffffffff


	//   ....[40]....
        /*0188*/ 	.word	0xffffffff


	//   ....[41]....
        /*018c*/ 	.word	0xffffffff


	//   ....[42]....
        /*0190*/ 	.word	0xffffffff


	//   ....[43]....
        /*0194*/ 	.word	0xffffffff


	//   ....[44]....
        /*0198*/ 	.word	0xffffffff


	//   ....[45]....
        /*019c*/ 	.word	0xffffffff


	//   ....[46]....
        /*01a0*/ 	.word	0xffffffff


	//   ....[47]....
        /*01a4*/ 	.word	0xffffffff


	//   ....[48]....
        /*01a8*/ 	.word	0xffffffff


	//   ....[49]....
        /*01ac*/ 	.word	0xffffffff


	//   ....[50]....
        /*01b0*/ 	.word	0xffffffff


	//   ....[51]....
        /*01b4*/ 	.word	0xffffffff


	//   ....[52]....
        /*01b8*/ 	.word	0xffffffff


	//   ....[53]....
        /*01bc*/ 	.word	0xffffffff


	//   ....[54]....
        /*01c0*/ 	.word	0xffffffff


	//   ....[55]....
        /*01c4*/ 	.word	0xffffffff


	//   ....[56]....
        /*01c8*/ 	.word	0xffffffff


	//   ....[57]....
        /*01cc*/ 	.word	0xffffffff


	//   ....[58]....
        /*01d0*/ 	.word	0xffffffff


	//   ....[59]....
        /*01d4*/ 	.word	0xffffffff


	//   ....[60]....
        /*01d8*/ 	.word	0xffffffff


	//   ....[61]....
        /*01dc*/ 	.word	0xffffffff


	//   ....[62]....
        /*01e0*/ 	.word	0xffffffff


	//   ....[63]....
        /*01e4*/ 	.word	0xffffffff


	//   ....[64]....
        /*01e8*/ 	.word	0xffffffff


	//   ....[65]....
        /*01ec*/ 	.word	0xffffffff


	//   ....[66]....
        /*01f0*/ 	.word	0xffffffff


	//   ....[67]....
        /*01f4*/ 	.word	0xffffffff


	//   ....[68]....
        /*01f8*/ 	.word	0xffffffff


	//   ....[69]....
        /*01fc*/ 	.word	0xffffffff


	//   ....[70]....
        /*0200*/ 	.word	0xffffffff


	//   ....[71]....
        /*0204*/ 	.word	0xffffffff


	//   ....[72]....
        /*0208*/ 	.word	0xffffffff


	//   ....[73]....
        /*020c*/ 	.word	0xffffffff


	//   ....[74]....
        /*0210*/ 	.word	0xffffffff


	//   ....[75]....
        /*0214*/ 	.word	0xffffffff


	//   ....[76]....
        /*0218*/ 	.word	0xffffffff


	//   ....[77]....
        /*021c*/ 	.word	0xffffffff


	//   ....[78]....
        /*0220*/ 	.word	0xffffffff


	//   ....[79]....
        /*0224*/ 	.word	0xffffffff


	//   ....[80]....
        /*0228*/ 	.word	0xffffffff


	//   ....[81]....
        /*022c*/ 	.word	0xffffffff


	//   ....[82]....
        /*0230*/ 	.word	0xffffffff


	//   ....[83]....
        /*0234*/ 	.word	0xffffffff


	//   ....[84]....
        /*0238*/ 	.word	0xffffffff


	//   ....[85]....
        /*023c*/ 	.word	0xffffffff


	//   ....[86]....
        /*0240*/ 	.word	0xffffffff


	//   ....[87]....
        /*0244*/ 	.word	0xffffffff


	//   ....[88]....
        /*0248*/ 	.word	0xffffffff


	//   ....[89]....
        /*024c*/ 	.word	0xffffffff


	//   ....[90]....
        /*0250*/ 	.word	0xffffffff


	//   ....[91]....
        /*0254*/ 	.word	0xffffffff


	//   ....[92]....
        /*0258*/ 	.word	0xffffffff


	//   ....[93]....
        /*025c*/ 	.word	0xffffffff


	//   ....[94]....
        /*0260*/ 	.word	0xffffffff


	//   ....[95]....
        /*0264*/ 	.word	0xffffffff


	//   ....[96]....
        /*0268*/ 	.word	0xffffffff


	//   ....[97]....
        /*026c*/ 	.word	0xffffffff


	//   ....[98]....
        /*0270*/ 	.word	0xffffffff


	//   ....[99]....
        /*0274*/ 	.word	0xffffffff


	//   ....[100]....
        /*0278*/ 	.word	0xffffffff


	//   ....[101]....
        /*027c*/ 	.word	0xffffffff


	//   ....[102]....
        /*0280*/ 	.word	0xffffffff


	//   ....[103]....
        /*0284*/ 	.word	0xffffffff


	//   ....[104]....
        /*0288*/ 	.word	0xffffffff


	//   ....[105]....
        /*028c*/ 	.word	0xffffffff


	//   ....[106]....
        /*0290*/ 	.word	0xffffffff


	//   ....[107]....
        /*0294*/ 	.word	0xffffffff


	//   ....[108]....
        /*0298*/ 	.word	0xffffffff


	//   ....[109]....
        /*029c*/ 	.word	0xffffffff


	//   ....[110]....
        /*02a0*/ 	.word	0xffffffff


	//   ....[111]....
        /*02a4*/ 	.word	0xffffffff


	//   ....[112]....
        /*02a8*/ 	.word	0xffffffff


	//   ....[113]....
        /*02ac*/ 	.word	0xffffffff


	//   ....[114]....
        /*02b0*/ 	.word	0xffffffff


	//   ....[115]....
        /*02b4*/ 	.word	0xffffffff


	//   ....[116]....
        /*02b8*/ 	.word	0xffffffff


	//   ....[117]....
        /*02bc*/ 	.word	0xffffffff


	//   ....[118]....
        /*02c0*/ 	.word	0xffffffff


	//   ....[119]....
        /*02c4*/ 	.word	0xffffffff


	//   ....[120]....
        /*02c8*/ 	.word	0xffffffff


	//   ....[121]....
        /*02cc*/ 	.word	0xffffffff


	//   ....[122]....
        /*02d0*/ 	.word	0xffffffff


	//   ....[123]....
        /*02d4*/ 	.word	0xffffffff


	//   ....[124]....
        /*02d8*/ 	.word	0xffffffff


	//   ....[125]....
        /*02dc*/ 	.word	0xffffffff


	//   ....[126]....
        /*02e0*/ 	.word	0xffffffff


	//   ....[127]....
        /*02e4*/ 	.word	0xffffffff


	//   ....[128]....
        /*02e8*/ 	.word	0xffffffff


	//   ....[129]....
        /*02ec*/ 	.word	0xffffffff


	//   ....[130]....
        /*02f0*/ 	.word	0xffffffff


	//   ....[131]....
        /*02f4*/ 	.word	0xffffffff


	//   ....[132]....
        /*02f8*/ 	.word	0xffffffff


	//   ....[133]....
        /*02fc*/ 	.word	0xffffffff


	//   ....[134]....
        /*0300*/ 	.word	0xffffffff


	//   ....[135]....
        /*0304*/ 	.word	0xffffffff


	//   ....[136]....
        /*0308*/ 	.word	0xffffffff


	//----- nvinfo : EIATTR_COOP_GROUP_INSTR_OFFSETS
	.align		4
.L_583:
        /*030c*/ 	.byte	0x04, 0x28
        /*030e*/ 	.short	(.L_585 - .L_584)


	//   ....[0]....
.L_584:
        /*0310*/ 	.word	0x00001980


	//   ....[1]....
        /*0314*/ 	.word	0x00002760


	//   ....[2]....
        /*0318*/ 	.word	0x00002780


	//   ....[3]....
        /*031c*/ 	.word	0x000027d0


	//   ....[4]....
        /*0320*/ 	.word	0x000027f0


	//   ....[5]....
        /*0324*/ 	.word	0x00002840


	//   ....[6]....
        /*0328*/ 	.word	0x00002860


	//   ....[7]....
        /*032c*/ 	.word	0x000028b0


	//   ....[8]....
        /*0330*/ 	.word	0x000028d0


	//   ....[9]....
        /*0334*/ 	.word	0x00002920


	//   ....[10]....
        /*0338*/ 	.word	0x00002940


	//   ....[11]....
        /*033c*/ 	.word	0x000029a0


	//   ....[12]....
        /*0340*/ 	.word	0x00003020


	//   ....[13]....
        /*0344*/ 	.word	0x00003bc0


	//   ....[14]....
        /*0348*/ 	.word	0x00003be0


	//   ....[15]....
        /*034c*/ 	.word	0x00003c20


	//   ....[16]....
        /*0350*/ 	.word	0x00003c40


	//   ....[17]....
        /*0354*/ 	.word	0x00003c80


	//   ....[18]....
        /*0358*/ 	.word	0x00003ca0


	//   ....[19]....
        /*035c*/ 	.word	0x00003ce0


	//   ....[20]....
        /*0360*/ 	.word	0x00003d00


	//   ....[21]....
        /*0364*/ 	.word	0x00003d40


	//   ....[22]....
        /*0368*/ 	.word	0x00003d60


	//   ....[23]....
        /*036c*/ 	.word	0x00003db0


	//   ....[24]....
        /*0370*/ 	.word	0x000045f0


	//   ....[25]....
        /*0374*/ 	.word	0x00004600


	//   ....[26]....
        /*0378*/ 	.word	0x00005b50


	//   ....[27]....
        /*037c*/ 	.word	0x00006360


	//   ....[28]....
        /*0380*/ 	.word	0x00006ee0


	//   ....[29]....
        /*0384*/ 	.word	0x000077b0


	//   ....[30]....
        /*0388*/ 	.word	0x000077c0


	//   ....[31]....
        /*038c*/ 	.word	0x000077f0


	//   ....[32]....
        /*0390*/ 	.word	0x00007860


	//   ....[33]....
        /*0394*/ 	.word	0x00007870


	//   ....[34]....
        /*0398*/ 	.word	0x000078c0


	//   ....[35]....
        /*039c*/ 	.word	0x00007930


	//   ....[36]....
        /*03a0*/ 	.word	0x00007940


	//   ....[37]....
        /*03a4*/ 	.word	0x00007990


	//   ....[38]....
        /*03a8*/ 	.word	0x00007a00


	//   ....[39]....
        /*03ac*/ 	.word	0x00007a10


	//   ....[40]....
        /*03b0*/ 	.word	0x00007a60


	//   ....[41]....
        /*03b4*/ 	.word	0x00007af0


	//   ....[42]....
        /*03b8*/ 	.word	0x00007b00


	//   ....[43]....
        /*03bc*/ 	.word	0x00007b50


	//   ....[44]....
        /*03c0*/ 	.word	0x00007c80


	//   ....[45]....
        /*03c4*/ 	.word	0x00007cc0


	//   ....[46]....
        /*03c8*/ 	.word	0x00008310


	//   ....[47]....
        /*03cc*/ 	.word	0x00008840


	//   ....[48]....
        /*03d0*/ 	.word	0x00008850


	//   ....[49]....
        /*03d4*/ 	.word	0x00008880


	//   ....[50]....
        /*03d8*/ 	.word	0x000088f0


	//   ....[51]....
        /*03dc*/ 	.word	0x00008900


	//   ....[52]....
        /*03e0*/ 	.word	0x00008950


	//   ....[53]....
        /*03e4*/ 	.word	0x000089c0


	//   ....[54]....
        /*03e8*/ 	.word	0x000089d0


	//   ....[55]....
        /*03ec*/ 	.word	0x00008a20


	//   ....[56]....
        /*03f0*/ 	.word	0x00008a90


	//   ....[57]....
        /*03f4*/ 	.word	0x00008aa0


	//   ....[58]....
        /*03f8*/ 	.word	0x00008af0


	//   ....[59]....
        /*03fc*/ 	.word	0x00008b80


	//   ....[60]....
        /*0400*/ 	.word	0x00008b90


	//   ....[61]....
        /*0404*/ 	.word	0x00008be0


	//   ....[62]....
        /*0408*/ 	.word	0x00008d10


	//   ....[63]....
        /*040c*/ 	.word	0x00008d50


	//   ....[64]....
        /*0410*/ 	.word	0x00008eb0


	//   ....[65]....
        /*0414*/ 	.word	0x00009780


	//   ....[66]....
        /*0418*/ 	.word	0x00009790


	//   ....[67]....
        /*041c*/ 	.word	0x000097c0


	//   ....[68]....
        /*0420*/ 	.word	0x00009830


	//   ....[69]....
        /*0424*/ 	.word	0x00009840


	//   ....[70]....
        /*0428*/ 	.word	0x00009890


	//   ....[71]....
        /*042c*/ 	.word	0x00009900


	//   ....[72]....
        /*0430*/ 	.word	0x00009910


	//   ....[73]....
        /*0434*/ 	.word	0x00009960


	//   ....[74]....
        /*0438*/ 	.word	0x000099d0


	//   ....[75]....
        /*043c*/ 	.word	0x000099e0


	//   ....[76]....
        /*0440*/ 	.word	0x00009a30


	//   ....[77]....
        /*0444*/ 	.word	0x00009ac0


	//   ....[78]....
        /*0448*/ 	.word	0x00009ad0


	//   ....[79]....
        /*044c*/ 	.word	0x00009b20


	//   ....[80]....
        /*0450*/ 	.word	0x00009c70


	//   ....[81]....
        /*0454*/ 	.word	0x0000a580


	//   ....[82]....
        /*0458*/ 	.word	0x0000a590


	//   ....[83]....
        /*045c*/ 	.word	0x0000a5c0


	//   ....[84]....
        /*0460*/ 	.word	0x0000a630


	//   ....[85]....
        /*0464*/ 	.word	0x0000a640


	//   ....[86]....
        /*0468*/ 	.word	0x0000a690


	//   ....[87]....
        /*046c*/ 	.word	0x0000a700


	//   ....[88]....
        /*0470*/ 	.word	0x0000a710


	//   ....[89]....
        /*0474*/ 	.word	0x0000a760


	//   ....[90]....
        /*0478*/ 	.word	0x0000a7d0


	//   ....[91]....
        /*047c*/ 	.word	0x0000a7e0


	//   ....[92]....
        /*0480*/ 	.word	0x0000a830


	//   ....[93]....
        /*0484*/ 	.word	0x0000a8c0


	//   ....[94]....
        /*0488*/ 	.word	0x0000a8d0


	//   ....[95]....
        /*048c*/ 	.word	0x0000a920


	//   ....[96]....
        /*0490*/ 	.word	0x0000aa70


	//   ....[97]....
        /*0494*/ 	.word	0x0000aa90


	//   ....[98]....
        /*0498*/ 	.word	0x0000b930


	//   ....[99]....
        /*049c*/ 	.word	0x0000c700


	//   ....[100]....
        /*04a0*/ 	.word	0x0000c720


	//   ....[101]....
        /*04a4*/ 	.word	0x0000c770


	//   ....[102]....
        /*04a8*/ 	.word	0x0000c790


	//   ....[103]....
        /*04ac*/ 	.word	0x0000c7e0


	//   ....[104]....
        /*04b0*/ 	.word	0x0000c800


	//   ....[105]....
        /*04b4*/ 	.word	0x0000c850


	//   ....[106]....
        /*04b8*/ 	.word	0x0000c870


	//   ....[107]....
        /*04bc*/ 	.word	0x0000c8c0


	//   ....[108]....
        /*04c0*/ 	.word	0x0000c8e0


	//   ....[109]....
        /*04c4*/ 	.word	0x0000c940


	//   ....[110]....
        /*04c8*/ 	.word	0x0000cfc0


	//   ....[111]....
        /*04cc*/ 	.word	0x0000db60


	//   ....[112]....
        /*04d0*/ 	.word	0x0000db80


	//   ....[113]....
        /*04d4*/ 	.word	0x0000dbc0


	//   ....[114]....
        /*04d8*/ 	.word	0x0000dbe0


	//   ....[115]....
        /*04dc*/ 	.word	0x0000dc20


	//   ....[116]....
        /*04e0*/ 	.word	0x0000dc40


	//   ....[117]....
        /*04e4*/ 	.word	0x0000dc80


	//   ....[118]....
        /*04e8*/ 	.word	0x0000dca0


	//   ....[119]....
        /*04ec*/ 	.word	0x0000dce0


	//   ....[120]....
        /*04f0*/ 	.word	0x0000dd00


	//   ....[121]....
        /*04f4*/ 	.word	0x0000dd50


	//   ....[122]....
        /*04f8*/ 	.word	0x0000e590


	//   ....[123]....
        /*04fc*/ 	.word	0x0000e5c0


	//   ....[124]....
        /*0500*/ 	.word	0x0000fea0


	//   ....[125]....
        /*0504*/ 	.word	0x0000fec0


	//   ....[126]....
        /*0508*/ 	.word	0x0000ff00


	//   ....[127]....
        /*050c*/ 	.word	0x0000ff20


	//   ....[128]....
        /*0510*/ 	.word	0x0000ff60


	//   ....[129]....
        /*0514*/ 	.word	0x0000ff80


	//   ....[130]....
        /*0518*/ 	.word	0x0000ffc0


	//   ....[131]....
        /*051c*/ 	.word	0x0000ffe0


	//   ....[132]....
        /*0520*/ 	.word	0x00010020


	//   ....[133]....
        /*0524*/ 	.word	0x00010040


	//   ....[134]....
        /*0528*/ 	.word	0x00010090


	//   ....[135]....
        /*052c*/ 	.word	0x00010df0


	//   ....[136]....
        /*0530*/ 	.word	0x000123a0


	//----- nvinfo : EIATTR_VRC_CTA_INIT_COUNT
	.align		4
.L_585:
        /*0534*/ 	.byte	0x02, 0x4a
	.zero		1
	.zero		1


	//----- nvinfo : EIATTR_EXIT_INSTR_OFFSETS
	.align		4
        /*0538*/ 	.byte	0x04, 0x1c
        /*053a*/ 	.short	(.L_587 - .L_586)


	//   ....[0]....
.L_586:
        /*053c*/ 	.word	0x000003b0


	//   ....[1]....
        /*0540*/ 	.word	0x00000720


	//   ....[2]....
        /*0544*/ 	.word	0x000123d0


	//----- nvinfo : EIATTR_CRS_STACK_SIZE
	.align		4
.L_587:
        /*0548*/ 	.byte	0x04, 0x1e
        /*054a*/ 	.short	(.L_589 - .L_588)
.L_588:
        /*054c*/ 	.word	0x00000000


	//----- nvinfo : EIATTR_CBANK_PARAM_SIZE
	.align		4
.L_589:
        /*0550*/ 	.byte	0x03, 0x19
        /*0552*/ 	.short	0x0048


	//----- nvinfo : EIATTR_PARAM_CBANK
	.align		4
        /*0554*/ 	.byte	0x04, 0x0a
        /*0556*/ 	.short	(.L_591 - .L_590)
	.align		4
.L_590:
        /*0558*/ 	.word	index@(.nv.constant0._ZN18transformer_engine45fused_topk_with_score_function_forward_kernelIffEEvPKT_iiibiifiPKT0_PS1_PbS7_)
        /*055c*/ 	.short	0x0380
        /*055e*/ 	.short	0x0048


	//----- nvinfo : EIATTR_SW_WAR
	.align		4
.L_591:
        /*0560*/ 	.byte	0x04, 0x36
        /*0562*/ 	.short	(.L_593 - .L_592)
.L_592:
        /*0564*/ 	.word	0x00000008
.L_593:


//--------------------- .nv.callgraph             --------------------------
	.section	.nv.callgraph,"",@"SHT_CUDA_CALLGRAPH"
	.align	4
	.sectionentsize	8
	.align		4
        /*0000*/ 	.word	0x00000000
	.align		4
        /*0004*/ 	.word	0xffffffff
	.align		4
        /*0008*/ 	.word	0x00000000
	.align		4
        /*000c*/ 	.word	0xfffffffe
	.align		4
        /*0010*/ 	.word	0x00000000
	.align		4
        /*0014*/ 	.word	0xfffffffd
	.align		4
        /*0018*/ 	.word	0x00000000
	.align		4
        /*001c*/ 	.word	0xfffffffc


//--------------------- .text._ZN18transformer_engine46fused_topk_with_score_function_backward_kernelI13__nv_bfloat16EEvPKbPKT_S6_iiibfiPS4_ --------------------------
	.section	.text._ZN18transformer_engine46fused_topk_with_score_function_backward_kernelI13__nv_bfloat16EEvPKbPKT_S6_iiibfiPS4_,"ax",@progbits
	.align	128
        .global         _ZN18transformer_engine46fused_topk_with_score_function_backward_kernelI13__nv_bfloat16EEvPKbPKT_S6_iiibfiPS4_
        .type           _ZN18transformer_engine46fused_topk_with_score_function_backward_kernelI13__nv_bfloat16EEvPKbPKT_S6_iiibfiPS4_,@function
        .size           _ZN18transformer_engine46fused_topk_with_score_function_backward_kernelI13__nv_bfloat16EEvPKbPKT_S6_iiibfiPS4_,(.L_x_3424 - _ZN18transformer_engine46fused_topk_with_score_function_backward_kernelI13__nv_bfloat16EEvPKbPKT_S6_iiibfiPS4_)
        .other          _ZN18transformer_engine46fused_topk_with_score_function_backward_kernelI13__nv_bfloat16EEvPKbPKT_S6_iiibfiPS4_,@"STO_CUDA_ENTRY STV_DEFAULT"
_ZN18transformer_engine46fused_topk_with_score_function_backward_kernelI13__nv_bfloat16EEvPKbPKT_S6_iiibfiPS4_:
.text._ZN18transformer_engine46fused_topk_with_score_function_backward_kernelI13__nv_bfloat16EEvPKbPKT_S6_iiibfiPS4_:
[----:B------:R-:W0:Y:S08]  /*0000*/  LDC R1, c[0x0][0x37c] ;  /* 0x0000df00ff017b82 */ /* 0x000e300000000800 */
[----:B------:R-:W1:Y:S01]  /*0010*/  LDC R37, c[0x0][0x360] ;  /* 0x0000d800ff257b82 */ /* 0x000e620000000800 */
[----:B0-----:R-:W-:-:S07]  /*0020*/  VIADD R1, R1, 0xfffffff8 ;  /* 0xfffffff801017836 */ /* 0x001fce0000000000 */
[----:B------:R-:W0:Y:S08]  /*0030*/  LDC R0, c[0x0][0x398] ;  /* 0x0000e600ff007b82 */ /* 0x000e300000000800 */
[----:B------:R-:W2:Y:S01]  /*0040*/  S2UR UR6, SR_CTAID.X ;  /* 0x00000000000679c3 */ /* 0x000ea20000002500 */
[----:B-1----:R-:W-:-:S04]  /*0050*/  SHF.R.U32.HI R37, RZ, 0x5, R37 ;  /* 0x00000005ff257819 */ /* 0x002fc80000011625 */
[-C--:B------:R-:W-:Y:S02]  /*0060*/  IABS R5, R37.reuse ;  /* 0x0000002500057213 */ /* 0x080fe40000000000 */
[----:B------:R-:W-:Y:S02]  /*0070*/  IABS R8, R37 ;  /* 0x0000002500087213 */ /* 0x000fe40000000000 */
[----:B------:R-:W1:Y:S01]  /*0080*/  I2F.RP R4, R5 ;  /* 0x0000000500047306 */ /* 0x000e620000209400 */
[----:B0-----:R-:W-:Y:S02]  /*0090*/  IADD3 R0, PT, PT, R37, -0x1, R0 ;  /* 0xffffffff25007810 */ /* 0x001fe40007ffe000 */
[----:B------:R-:W-:-:S05]  /*00a0*/  IADD3 R8, PT, PT, RZ, -R8, RZ ;  /* 0x80000008ff087210 */ /* 0x000fca0007ffe0ff */
[----:B-1----:R-:W0:Y:S02]  /*00b0*/  MUFU.RCP R4, R4 ;  /* 0x0000000400047308 */ /* 0x002e240000001000 */
[----:B0-----:R-:W-:Y:S01]  /*00c0*/  VIADD R2, R4, 0xffffffe ;  /* 0x0ffffffe04027836 */ /* 0x001fe20000000000 */
[----:B------:R-:W-:Y:S02]  /*00d0*/  IABS R4, R0 ;  /* 0x0000000000047213 */ /* 0x000fe40000000000 */
[----:B------:R-:W-:-:S03]  /*00e0*/  LOP3.LUT R0, R0, R37, RZ, 0x3c, !PT ;  /* 0x0000002500007212 */ /* 0x000fc600078e3cff */
[----:B------:R0:W1:Y:S01]  /*00f0*/  F2I.FTZ.U32.TRUNC.NTZ R3, R2 ;  /* 0x0000000200037305 */ /* 0x000062000021f000 */
[----:B------:R-:W-:Y:S01]  /*0100*/  ISETP.GE.AND P2, PT, R0, RZ, PT ;  /* 0x000000ff0000720c */ /* 0x000fe20003f46270 */
[----:B0-----:R-:W-:Y:S02]  /*0110*/  IMAD.MOV.U32 R2, RZ, RZ, RZ ;  /* 0x000000ffff027224 */ /* 0x001fe400078e00ff */
[----:B-1----:R-:W-:-:S04]  /*0120*/  IMAD.MOV R6, RZ, RZ, -R3 ;  /* 0x000000ffff067224 */ /* 0x002fc800078e0a03 */
[----:B------:R-:W-:-:S04]  /*0130*/  IMAD R7, R6, R5, RZ ;  /* 0x0000000506077224 */ /* 0x000fc800078e02ff */
[----:B------:R-:W-:-:S04]  /*0140*/  IMAD.HI.U32 R3, R3, R7, R2 ;  /* 0x0000000703037227 */ /* 0x000fc800078e0002 */
[----:B------:R-:W-:Y:S02]  /*0150*/  IMAD.MOV.U32 R7, RZ, RZ, R8 ;  /* 0x000000ffff077224 */ /* 0x000fe400078e0008 */
[----:B------:R-:W-:-:S04]  /*0160*/  IMAD.HI.U32 R36, R3, R4, RZ ;  /* 0x0000000403247227 */ /* 0x000fc800078e00ff */
[----:B------:R-:W-:-:S05]  /*0170*/  IMAD R2, R36, R7, R4 ;  /* 0x0000000724027224 */ /* 0x000fca00078e0204 */
[----:B------:R-:W-:-:S13]  /*0180*/  ISETP.GT.U32.AND P1, PT, R5, R2, PT ;  /* 0x000000020500720c */ /* 0x000fda0003f24070 */
[----:B------:R-:W-:Y:S01]  /*0190*/  @!P1 IMAD.IADD R2, R2, 0x1, -R5 ;  /* 0x0000000102029824 */ /* 0x000fe200078e0a05 */
[----:B------:R-:W-:Y:S02]  /*01a0*/  @!P1 IADD3 R36, PT, PT, R36, 0x1, RZ ;  /* 0x0000000124249810 */ /* 0x000fe40007ffe0ff */
[----:B------:R-:W-:Y:S02]  /*01b0*/  ISETP.NE.AND P1, PT, R37, RZ, PT ;  /* 0x000000ff2500720c */ /* 0x000fe40003f25270 */
[----:B------:R-:W-:-:S13]  /*01c0*/  ISETP.GE.U32.AND P0, PT, R2, R5, PT ;  /* 0x000000050200720c */ /* 0x000fda0003f06070 */
[----:B------:R-:W-:-:S04]  /*01d0*/  @P0 VIADD R36, R36, 0x1 ;  /* 0x0000000124240836 */ /* 0x000fc80000000000 */
[----:B------:R-:W-:Y:S01]  /*01e0*/  @!P2 IMAD.MOV R36, RZ, RZ, -R36 ;  /* 0x000000ffff24a224 */ /* 0x000fe200078e0a24 */
[----:B------:R-:W-:-:S04]  /*01f0*/  @!P1 LOP3.LUT R36, RZ, R37, RZ, 0x33, !PT ;  /* 0x00000025ff249212 */ /* 0x000fc800078e33ff */
[----:B--2---:R-:W-:-:S13]  /*0200*/  ISETP.LE.AND P0, PT, R36, UR6, PT ;  /* 0x0000000624007c0c */ /* 0x004fda000bf03270 */
[----:B------:R-:W-:Y:S05]  /*0210*/  @P0 EXIT ;  /* 0x000000000000094d */ /* 0x000fea0003800000 */
[----:B------:R-:W0:Y:S01]  /*0220*/  S2R R35, SR_CgaCtaId ;  /* 0x0000000000237919 */ /* 0x000e220000008800 */
[----:B------:R-:W1:Y:S01]  /*0230*/  LDC R13, c[0x0][0x39c] ;  /* 0x0000e700ff0d7b82 */ /* 0x000e620000000800 */
[----:B------:R-:W2:Y:S01]  /*0240*/  LDCU.64 UR10, c[0x0][0x3a8] ;  /* 0x00007500ff0a77ac */ /* 0x000ea20008000a00 */
[----:B------:R-:W-:Y:S01]  /*0250*/  MOV R2, 0x400 ;  /* 0x0000040000027802 */ /* 0x000fe20000000f00 */
[----:B------:R-:W3:Y:S01]  /*0260*/  S2R R34, SR_TID.X ;  /* 0x0000000000227919 */ /* 0x000ee20000002100 */
[----:B------:R-:W4:Y:S01]  /*0270*/  LDCU.U8 UR4, c[0x0][0x3a4] ;  /* 0x00007480ff0477ac */ /* 0x000f220008000000 */
[----:B------:R-:W5:Y:S01]  /*0280*/  LDCU UR5, c[0x0][0x3a0] ;  /* 0x00007400ff0577ac */ /* 0x000f620008000800 */
[----:B------:R-:W0:Y:S01]  /*0290*/  LDCU.64 UR8, c[0x0][0x358] ;  /* 0x00006b00ff0877ac */ /* 0x000e220008000a00 */
[----:B--2---:R-:W2:Y:S01]  /*02a0*/  F2F.F64.F32 R18, UR10 ;  /* 0x0000000a00127d10 */ /* 0x004ea20008201800 */
[----:B------:R-:W-:Y:S02]  /*02b0*/  UISETP.NE.AND UP1, UPT, UR11, 0x1, UPT ;  /* 0x000000010b00788c */ /* 0x000fe4000bf25270 */
[----:B------:R-:W-:Y:S01]  /*02c0*/  UISETP.NE.AND UP0, UPT, UR11, URZ, UPT ;  /* 0x000000ff0b00728c */ /* 0x000fe2000bf05270 */
[----:B-1----:R-:W-:Y:S01]  /*02d0*/  IMAD R0, R37, R13, RZ ;  /* 0x0000000d25007224 */ /* 0x002fe200078e02ff */
[----:B----4-:R-:W-:-:S02]  /*02e0*/  UPRMT UR4, UR4, 0x8880, URZ ;  /* 0x0000888004047896 */ /* 0x010fc400080000ff */
[----:B-----5:R-:W-:Y:S02]  /*02f0*/  UISETP.GT.AND UP0, UPT, UR5, 0x1, !UP0 ;  /* 0x000000010500788c */ /* 0x020fe4000c704270 */
[----:B------:R-:W-:Y:S01]  /*0300*/  UISETP.EQ.AND UP2, UPT, UR4, URZ, !UP1 ;  /* 0x000000ff0400728c */ /* 0x000fe2000cf42270 */
[----:B0-----:R-:W-:Y:S01]  /*0310*/  LEA R35, R35, R2, 0x18 ;  /* 0x0000000223237211 */ /* 0x001fe200078ec0ff */
[----:B------:R-:W-:Y:S01]  /*0320*/  UISETP.NE.AND UP1, UPT, UR4, URZ, !UP1 ;  /* 0x000000ff0400728c */ /* 0x000fe2000cf25270 */
[----:B---3--:R-:W-:-:S03]  /*0330*/  SHF.R.U32.HI R2, RZ, 0x5, R34 ;  /* 0x00000005ff027819 */ /* 0x008fc60000011622 */
[----:B------:R-:W-:Y:S01]  /*0340*/  IMAD R17, R0, 0x2, R35 ;  /* 0x0000000200117824 */ /* 0x000fe200078e0223 */
[----:B------:R-:W-:Y:S01]  /*0350*/  LOP3.LUT R34, R34, 0x1f, RZ, 0xc0, !PT ;  /* 0x0000001f22227812 */ /* 0x000fe200078ec0ff */
[----:B------:R-:W-:-:S03]  /*0360*/  IMAD R2, R2, R13, RZ ;  /* 0x0000000d02027224 */ /* 0x000fc600078e02ff */
[----:B------:R-:W-:Y:S02]  /*0370*/  LOP3.LUT R14, RZ, R34, RZ, 0x33, !PT ;  /* 0x00000022ff0e7212 */ /* 0x000fe400078e33ff */
[----:B------:R-:W-:Y:S01]  /*0380*/  LEA R3, R0, R17, 0x1 ;  /* 0x0000001100037211 */ /* 0x000fe200078e08ff */
[----:B------:R-:W-:Y:S01]  /*0390*/  IMAD R35, R2, 0x2, R35 ;  /* 0x0000000202237824 */ /* 0x000fe200078e0223 */
[----:B------:R-:W-:Y:S01]  /*03a0*/  LOP3.LUT R12, R34, 0x20, RZ, 0xfc, !PT ;  /* 0x00000020220c7812 */ /* 0x000fe200078efcff */
[--C-:B------:R-:W-:Y:S01]  /*03b0*/  IMAD.IADD R14, R14, 0x1, R13.reuse ;  /* 0x000000010e0e7824 */ /* 0x100fe200078e020d */
[----:B------:R-:W-:Y:S01]  /*03c0*/  IADD3 R13, PT, PT, -R34, -0x21, R13 ;  /* 0xffffffdf220d7810 */ /* 0x000fe20007ffe10d */
[----:B------:R-:W-:Y:S01]  /*03d0*/  IMAD R15, R0, 0x2, R3 ;  /* 0x00000002000f7824 */ /* 0x000fe200078e0203 */
[C---:B------:R-:W-:Y:S01]  /*03e0*/  LEA R16, R2.reuse, R3, 0x1 ;  /* 0x0000000302107211 */ /* 0x040fe200078e08ff */
[C---:B------:R-:W-:Y:S01]  /*03f0*/  IMAD R17, R2.reuse, 0x2, R17 ;  /* 0x0000000202117824 */ /* 0x040fe200078e0211 */
[----:B------:R-:W-:Y:S01]  /*0400*/  LEA.HI R9, R13, 0x1, RZ, 0x1b ;  /* 0x000000010d097811 */ /* 0x000fe200078fd8ff */
[----:B------:R-:W-:Y:S01]  /*0410*/  IMAD.IADD R15, R2, 0x1, R15 ;  /* 0x00000001020f7824 */ /* 0x000fe200078e020f */
[----:B------:R-:W-:-:S02]  /*0420*/  LEA.HI R8, R14, 0x1, RZ, 0x1b ;  /* 0x000000010e087811 */ /* 0x000fc400078fd8ff */
[C---:B------:R-:W-:Y:S01]  /*0430*/  LOP3.LUT R11, R34.reuse, 0x40, RZ, 0xfc, !PT ;  /* 0x00000040220b7812 */ /* 0x040fe200078efcff */
[C---:B------:R-:W-:Y:S01]  /*0440*/  IMAD.IADD R7, R34.reuse, 0x1, R15 ;  /* 0x0000000122077824 */ /* 0x040fe200078e020f */
[----:B------:R-:W-:Y:S02]  /*0450*/  LOP3.LUT R10, R34, 0x60, RZ, 0xfc, !PT ;  /* 0x00000060220a7812 */ /* 0x000fe400078efcff */
[----:B------:R-:W-:Y:S02]  /*0460*/  LOP3.LUT R9, R9, 0x3, RZ, 0xc0, !PT ;  /* 0x0000000309097812 */ /* 0x000fe400078ec0ff */
[----:B--2---:R-:W-:-:S07]  /*0470*/  LOP3.LUT R8, R8, 0x3, RZ, 0xc0, !PT ;  /* 0x0000000308087812 */ /* 0x004fce00078ec0ff */
.L_x_170:
[----:B0-----:R-:W0:Y:S01]  /*0480*/  S2R R0, SR_TID.X ;  /* 0x0000000000007919 */ /* 0x001e220000002100 */
[----:B-1----:R-:W1:Y:S01]  /*0490*/  LDCU UR4, c[0x0][0x398] ;  /* 0x00007300ff0477ac */ /* 0x002e620008000800 */
[----:B0-----:R-:W-:-:S05]  /*04a0*/  SHF.R.U32.HI R0, RZ, 0x5, R0 ;  /* 0x00000005ff007819 */ /* 0x001fca0000011600 */
[----:B------:R-:W-:-:S05]  /*04b0*/  IMAD R6, R37, UR6, R0 ;  /* 0x0000000625067c24 */ /* 0x000fca000f8e0200 */
[----:B-1----:R-:W-:-:S13]  /*04c0*/  ISETP.GE.AND P0, PT, R6, UR4, PT ;  /* 0x0000000406007c0c */ /* 0x002fda000bf06270 */
[----:B--234-:R-:W-:Y:S05]  /*04d0*/  @P0 EXIT ;  /* 0x000000000000094d */ /* 0x01cfea0003800000 */
[----:B------:R-:W0:Y:S01]  /*04e0*/  LDCU UR4, c[0x0][0x39c] ;  /* 0x00007380ff0477ac */ /* 0x000e220008000800 */
[----:B------:R-:W-:Y:S01]  /*04f0*/  BSSY.RECONVERGENT B0, `(.L_x_0) ;  /* 0x0000089000007945 */ /* 0x000fe20003800200 */
[----:B------:R-:W1:Y:S01]  /*0500*/  LDCU.64 UR10, c[0x0][0x380] ;  /* 0x00007000ff0a77ac */ /* 0x000e620008000a00 */
[----:B0-----:R-:W-:-:S04]  /*0510*/  MOV R5, UR4 ;  /* 0x0000000400057c02 */ /* 0x001fc80008000f00 */
[----:B------:R-:W-:-:S13]  /*0520*/  ISETP.GE.AND P2, PT, R34, R5, PT ;  /* 0x000000052200720c */ /* 0x000fda0003f46270 */
[----:B-1----:R-:W-:Y:S05]  /*0530*/  @P2 BRA `(.L_x_1) ;  /* 0x0000000800102947 */ /* 0x002fea0003800000 */
[C---:B------:R-:W-:Y:S01]  /*0540*/  ISETP.GE.U32.AND P3, PT, R14.reuse, 0xe0, PT ;  /* 0x000000e00e00780c */ /* 0x040fe20003f66070 */
[----:B------:R-:W-:Y:S01]  /*0550*/  BSSY.RECONVERGENT B1, `(.L_x_2) ;  /* 0x000001b000017945 */ /* 0x000fe20003800200 */
[----:B------:R-:W-:Y:S01]  /*0560*/  LEA.HI R20, R14, 0x1, RZ, 0x1b ;  /* 0x000000010e147811 */ /* 0x000fe200078fd8ff */
[----:B------:R-:W-:Y:S01]  /*0570*/  IMAD.MOV.U32 R0, RZ, RZ, R34 ;  /* 0x000000ffff007224 */ /* 0x000fe200078e0022 */
[----:B------:R-:W-:Y:S02]  /*0580*/  ISETP.NE.AND P1, PT, R8, RZ, PT ;  /* 0x000000ff0800720c */ /* 0x000fe40003f25270 */
[----:B------:R-:W-:Y:S02]  /*0590*/  ISETP.GE.U32.AND P0, PT, R14, 0x60, PT ;  /* 0x000000600e00780c */ /* 0x000fe40003f06070 */
[----:B------:R-:W-:-:S05]  /*05a0*/  LOP3.LUT P4, R20, R20, 0x7, RZ, 0xc0, !PT ;  /* 0x0000000714147812 */ /* 0x000fca000788c0ff */
[----:B------:R-:W-:Y:S08]  /*05b0*/  @!P3 BRA `(.L_x_3) ;  /* 0x000000000050b947 */ /* 0x000ff00003800000 */
[----:B------:R-:W-:Y:S01]  /*05c0*/  LEA.HI R2, R14, 0x1, RZ, 0x1b ;  /* 0x000000010e027811 */ /* 0x000fe200078fd8ff */
[--C-:B------:R-:W-:Y:S02]  /*05d0*/  IMAD R21, R6, R5, R34.reuse ;  /* 0x0000000506157224 */ /* 0x100fe400078e0222 */
[----:B------:R-:W-:Y:S01]  /*05e0*/  IMAD.MOV.U32 R0, RZ, RZ, R34 ;  /* 0x000000ffff007224 */ /* 0x000fe200078e0022 */
[----:B------:R-:W-:-:S05]  /*05f0*/  LOP3.LUT R2, R2, 0xffffff8, RZ, 0xc0, !PT ;  /* 0x0ffffff802027812 */ /* 0x000fca00078ec0ff */
[----:B------:R-:W-:-:S07]  /*0600*/  IMAD.MOV R4, RZ, RZ, -R2 ;  /* 0x000000ffff047224 */ /* 0x000fce00078e0a02 */
.L_x_4:
[----:B0-----:R-:W0:Y:S01]  /*0610*/  LDC.64 R2, c[0x0][0x3b0] ;  /* 0x0000ec00ff027b82 */ /* 0x001e220000000a00 */
[----:B------:R-:W-:Y:S01]  /*0620*/  IADD3 R4, PT, PT, R4, 0x8, RZ ;  /* 0x0000000804047810 */ /* 0x000fe20007ffe0ff */
[----:B------:R-:W-:-:S03]  /*0630*/  VIADD R0, R0, 0x100 ;  /* 0x0000010000007836 */ /* 0x000fc60000000000 */
[----:B------:R-:W-:Y:S01]  /*0640*/  ISETP.NE.AND P3, PT, R4, RZ, PT ;  /* 0x000000ff0400720c */ /* 0x000fe20003f65270 */
[----:B0-----:R-:W-:-:S04]  /*0650*/  IMAD.WIDE R2, R21, 0x2, R2 ;  /* 0x0000000215027825 */ /* 0x001fc800078e0202 */
[----:B------:R-:W-:Y:S01]  /*0660*/  VIADD R21, R21, 0x100 ;  /* 0x0000010015157836 */ /* 0x000fe20000000000 */
[----:B------:R0:W-:Y:S04]  /*0670*/  STG.E.U16 desc[UR8][R2.64], RZ ;  /* 0x000000ff02007986 */ /* 0x0001e8000c101508 */
[----:B------:R0:W-:Y:S04]  /*0680*/  STG.E.U16 desc[UR8][R2.64+0x40], RZ ;  /* 0x000040ff02007986 */ /* 0x0001e8000c101508 */
[----:B------:R0:W-:Y:S04]  /*0690*/  STG.E.U16 desc[UR8][R2.64+0x80], RZ ;  /* 0x000080ff02007986 */ /* 0x0001e8000c101508 */
[----:B------:R0:W-:Y:S04]  /*06a0*/  STG.E.U16 desc[UR8][R2.64+0xc0], RZ ;  /* 0x0000c0ff02007986 */ /* 0x0001e8000c101508 */
[----:B------:R0:W-:Y:S04]  /*06b0*/  STG.E.U16 desc[UR8][R2.64+0x100], RZ ;  /* 0x000100ff02007986 */ /* 0x0001e8000c101508 */
[----:B------:R0:W-:Y:S04]  /*06c0*/  STG.E.U16 desc[UR8][R2.64+0x140], RZ ;  /* 0x000140ff02007986 */ /* 0x0001e8000c101508 */
[----:B------:R0:W-:Y:S04]  /*06d0*/  STG.E.U16 desc[UR8][R2.64+0x180], RZ ;  /* 0x000180ff02007986 */ /* 0x0001e8000c101508 */
[----:B------:R0:W-:Y:S01]  /*06e0*/  STG.E.U16 desc[UR8][R2.64+0x1c0], RZ ;  /* 0x0001c0ff02007986 */ /* 0x0001e2000c101508 */
[----:B------:R-:W-:Y:S05]  /*06f0*/  @P3 BRA `(.L_x_4) ;  /* 0xfffffffc00c43947 */ /* 0x000fea000383ffff */
.L_x_3:
[----:B------:R-:W-:Y:S05]  /*0700*/  BSYNC.RECONVERGENT B1 ;  /* 0x0000000000017941 */ /* 0x000fea0003800200 */
.L_x_2:
[----:B------:R-:W-:Y:S04]  /*0710*/  BSSY.RECONVERGENT B1, `(.L_x_5) ;  /* 0x000001a000017945 */ /* 0x000fe80003800200 */
[----:B------:R-:W-:Y:S05]  /*0720*/  @!P4 BRA `(.L_x_6) ;  /* 0x000000000060c947 */ /* 0x000fea0003800000 */
[----:B------:R-:W-:Y:S01]  /*0730*/  VIADD R20, R20, 0xffffffff ;  /* 0xffffffff14147836 */ /* 0x000fe20000000000 */
[----:B------:R-:W-:-:S04]  /*0740*/  ISETP.NE.AND P4, PT, R8, RZ, PT ;  /* 0x000000ff0800720c */ /* 0x000fc80003f85270 */
[----:B------:R-:W-:-:S13]  /*0750*/  ISETP.GE.U32.AND P3, PT, R20, 0x3, PT ;  /* 0x000000031400780c */ /* 0x000fda0003f66070 */
[----:B0-----:R-:W0:Y:S01]  /*0760*/  @P3 LDC.64 R2, c[0x0][0x3b0] ;  /* 0x0000ec00ff023b82 */ /* 0x001e220000000a00 */
[----:B------:R-:W-:Y:S01]  /*0770*/  @P3 IMAD R21, R6, R5, R0 ;  /* 0x0000000506153224 */ /* 0x000fe200078e0200 */
[----:B------:R-:W-:-:S03]  /*0780*/  @P3 IADD3 R0, PT, PT, R0, 0x80, RZ ;  /* 0x0000008000003810 */ /* 0x000fc60007ffe0ff */
[----:B0-----:R-:W-:-:S05]  /*0790*/  @P3 IMAD.WIDE R2, R21, 0x2, R2 ;  /* 0x0000000215023825 */ /* 0x001fca00078e0202 */
[----:B------:R1:W-:Y:S04]  /*07a0*/  @P3 STG.E.U16 desc[UR8][R2.64], RZ ;  /* 0x000000ff02003986 */ /* 0x0003e8000c101508 */
[----:B------:R1:W-:Y:S04]  /*07b0*/  @P3 STG.E.U16 desc[UR8][R2.64+0x40], RZ ;  /* 0x000040ff02003986 */ /* 0x0003e8000c101508 */
[----:B------:R1:W-:Y:S04]  /*07c0*/  @P3 STG.E.U16 desc[UR8][R2.64+0x80], RZ ;  /* 0x000080ff02003986 */ /* 0x0003e8000c101508 */
[----:B------:R1:W-:Y:S01]  /*07d0*/  @P3 STG.E.U16 desc[UR8][R2.64+0xc0], RZ ;  /* 0x0000c0ff02003986 */ /* 0x0003e2000c101508 */
[----:B------:R-:W-:Y:S05]  /*07e0*/  @!P4 BRA `(.L_x_6) ;  /* 0x000000000030c947 */ /* 0x000fea0003800000 */
[C---:B------:R-:W-:Y:S02]  /*07f0*/  LOP3.LUT P4, RZ, R14.reuse, 0x60, RZ, 0xc0, !PT ;  /* 0x000000600eff7812 */ /* 0x040fe4000788c0ff */
[----:B------:R-:W-:-:S11]  /*0800*/  LOP3.LUT P3, RZ, R14, 0x20, RZ, 0xc0, !PT ;  /* 0x000000200eff7812 */ /* 0x000fd6000786c0ff */
[----:B------:R-:W0:Y:S01]  /*0810*/  @P4 LDC.64 R20, c[0x0][0x3b0] ;  /* 0x0000ec00ff144b82 */ /* 0x000e220000000a00 */
[----:B------:R-:W-:Y:S02]  /*0820*/  @P4 IMAD R25, R6, R5, R0 ;  /* 0x0000000506194224 */ /* 0x000fe400078e0200 */
[----:B------:R-:W-:-:S04]  /*0830*/  @P4 VIADD R0, R0, 0x40 ;  /* 0x0000004000004836 */ /* 0x000fc80000000000 */
[----:B------:R-:W-:Y:S01]  /*0840*/  @!P3 IMAD R23, R6, R5, R0 ;  /* 0x000000050617b224 */ /* 0x000fe200078e0200 */
[----:B-1----:R-:W1:Y:S01]  /*0850*/  @!P3 LDC.64 R2, c[0x0][0x3b0] ;  /* 0x0000ec00ff02bb82 */ /* 0x002e620000000a00 */
[----:B0-----:R-:W-:-:S05]  /*0860*/  @P4 IMAD.WIDE R20, R25, 0x2, R20 ;  /* 0x0000000219144825 */ /* 0x001fca00078e0214 */
[----:B------:R2:W-:Y:S01]  /*0870*/  @P4 STG.E.U16 desc[UR8][R20.64], RZ ;  /* 0x000000ff14004986 */ /* 0x0005e2000c101508 */
[----:B-1----:R-:W-:-:S03]  /*0880*/  @!P3 IMAD.WIDE R2, R23, 0x2, R2 ;  /* 0x000000021702b825 */ /* 0x002fc600078e0202 */
[----:B------:R2:W-:Y:S04]  /*0890*/  @P4 STG.E.U16 desc[UR8][R20.64+0x40], RZ ;  /* 0x000040ff14004986 */ /* 0x0005e8000c101508 */
[----:B------:R2:W-:Y:S02]  /*08a0*/  @!P3 STG.E.U16 desc[UR8][R2.64], RZ ;  /* 0x000000ff0200b986 */ /* 0x0005e4000c101508 */
.L_x_6:
[----:B------:R-:W-:Y:S05]  /*08b0*/  BSYNC.RECONVERGENT B1 ;  /* 0x0000000000017941 */ /* 0x000fea0003800200 */
.L_x_5:
[----:B------:R-:W-:Y:S01]  /*08c0*/  BSSY.RECONVERGENT B1, `(.L_x_7) ;  /* 0x0000025000017945 */ /* 0x000fe20003800200 */
[----:B------:R-:W-:-:S03]  /*08d0*/  IMAD.MOV.U32 R0, RZ, RZ, R34 ;  /* 0x000000ffff007224 */ /* 0x000fc600078e0022 */
[----:B------:R-:W-:Y:S05]  /*08e0*/  @!P1 BRA `(.L_x_8) ;  /* 0x0000000000889947 */ /* 0x000fea0003800000 */
[----:B012---:R-:W0:Y:S01]  /*08f0*/  LDC.64 R2, c[0x0][0x390] ;  /* 0x0000e400ff027b82 */ /* 0x007e220000000a00 */
[----:B------:R-:W1:Y:S01]  /*0900*/  LDCU.64 UR4, c[0x0][0x380] ;  /* 0x00007000ff0477ac */ /* 0x000e620008000a00 */
[----:B------:R-:W-:-:S06]  /*0910*/  IMAD R21, R6, R5, R34 ;  /* 0x0000000506157224 */ /* 0x000fcc00078e0222 */
[----:B------:R-:W2:Y:S01]  /*0920*/  LDC.64 R22, c[0x0][0x388] ;  /* 0x0000e200ff167b82 */ /* 0x000ea20000000a00 */
[C---:B-1----:R-:W-:Y:S01]  /*0930*/  IADD3 R20, P1, PT, R21.reuse, UR4, RZ ;  /* 0x0000000415147c10 */ /* 0x042fe2000ff3e0ff */
[----:B0-----:R-:W-:-:S05]  /*0940*/  IMAD.WIDE R2, R21, 0x2, R2 ;  /* 0x0000000215027825 */ /* 0x001fca00078e0202 */
[----:B------:R-:W3:Y:S01]  /*0950*/  LDG.E.U16 R4, desc[UR8][R2.64] ;  /* 0x0000000802047981 */ /* 0x000ee2000c1e1500 */
[C---:B--2---:R-:W-:Y:S01]  /*0960*/  IMAD.WIDE R22, R21.reuse, 0x2, R22 ;  /* 0x0000000215167825 */ /* 0x044fe200078e0216 */
[----:B------:R-:W-:-:S04]  /*0970*/  LEA.HI.X.SX32 R21, R21, UR5, 0x1, P1 ;  /* 0x0000000515157c11 */ /* 0x000fc800088f0eff */
[----:B------:R-:W2:Y:S04]  /*0980*/  LDG.E.U16 R24, desc[UR8][R22.64] ;  /* 0x0000000816187981 */ /* 0x000ea8000c1e1500 */
[----:B------:R-:W4:Y:S01]  /*0990*/  LDG.E.U8 R26, desc[UR8][R20.64] ;  /* 0x00000008141a7981 */ /* 0x000f22000c1e1100 */
[C---:B------:R-:W-:Y:S01]  /*09a0*/  IMAD R29, R34.reuse, 0x2, R35 ;  /* 0x00000002221d7824 */ /* 0x040fe200078e0223 */
[----:B------:R-:W-:Y:S02]  /*09b0*/  LEA R31, R34, R17, 0x1 ;  /* 0x00000011221f7211 */ /* 0x000fe400078e08ff */
[----:B------:R-:W-:Y:S01]  /*09c0*/  ISETP.NE.AND P1, PT, R8, 0x1, PT ;  /* 0x000000010800780c */ /* 0x000fe20003f25270 */
[----:B------:R-:W-:Y:S01]  /*09d0*/  IMAD.MOV.U32 R0, RZ, RZ, R12 ;  /* 0x000000ffff007224 */ /* 0x000fe200078e000c */
[----:B---3--:R3:W-:Y:S04]  /*09e0*/  STS.U16 [R29], R4 ;  /* 0x000000041d007388 */ /* 0x0087e80000000400 */
[----:B--2---:R3:W-:Y:S04]  /*09f0*/  STS.U16 [R31], R24 ;  /* 0x000000181f007388 */ /* 0x0047e80000000400 */
[----:B----4-:R3:W-:Y:S03]  /*0a00*/  STS.U8 [R7], R26 ;  /* 0x0000001a07007388 */ /* 0x0107e60000000000 */
[----:B------:R-:W-:Y:S05]  /*0a10*/  @!P1 BRA `(.L_x_8) ;  /* 0x00000000003c9947 */ /* 0x000fea0003800000 */
[----:B------:R-:W-:Y:S01]  /*0a20*/  ISETP.NE.AND P1, PT, R8, 0x2, PT ;  /* 0x000000020800780c */ /* 0x000fe20003f25270 */
[----:B---3--:R-:W2:Y:S04]  /*0a30*/  LDG.E.U16 R4, desc[UR8][R2.64+0x40] ;  /* 0x0000400802047981 */ /* 0x008ea8000c1e1500 */
[----:B------:R-:W3:Y:S04]  /*0a40*/  LDG.E.U16 R24, desc[UR8][R22.64+0x40] ;  /* 0x0000400816187981 */ /* 0x000ee8000c1e1500 */
[----:B------:R-:W4:Y:S04]  /*0a50*/  LDG.E.U8 R26, desc[UR8][R20.64+0x20] ;  /* 0x00002008141a7981 */ /* 0x000f28000c1e1100 */
[----:B------:R-:W5:Y:S04]  /*0a60*/  @P1 LDG.E.U16 R25, desc[UR8][R2.64+0x80] ;  /* 0x0000800802191981 */ /* 0x000f68000c1e1500 */
[----:B------:R-:W5:Y:S04]  /*0a70*/  @P1 LDG.E.U16 R27, desc[UR8][R22.64+0x80] ;  /* 0x00008008161b1981 */ /* 0x000f68000c1e1500 */
[----:B------:R-:W5:Y:S01]  /*0a80*/  @P1 LDG.E.U8 R28, desc[UR8][R20.64+0x40] ;  /* 0x00004008141c1981 */ /* 0x000f62000c1e1100 */
[----:B------:R-:W-:-:S02]  /*0a90*/  IMAD.MOV.U32 R0, RZ, RZ, R11 ;  /* 0x000000ffff007224 */ /* 0x000fc400078e000b */
[----:B------:R-:W-:Y:S01]  /*0aa0*/  @P1 IMAD.MOV.U32 R0, RZ, RZ, R10 ;  /* 0x000000ffff001224 */ /* 0x000fe200078e000a */
[----:B--2---:R0:W-:Y:S04]  /*0ab0*/  STS.U16 [R29+0x40], R4 ;  /* 0x000040041d007388 */ /* 0x0041e80000000400 */
[----:B---3--:R0:W-:Y:S04]  /*0ac0*/  STS.U16 [R31+0x40], R24 ;  /* 0x000040181f007388 */ /* 0x0081e80000000400 */
[----:B----4-:R0:W-:Y:S04]  /*0ad0*/  STS.U8 [R7+0x20], R26 ;  /* 0x0000201a07007388 */ /* 0x0101e80000000000 */
[----:B-----5:R0:W-:Y:S04]  /*0ae0*/  @P1 STS.U16 [R29+0x80], R25 ;  /* 0x000080191d001388 */ /* 0x0201e80000000400 */
[----:B------:R0:W-:Y:S04]  /*0af0*/  @P1 STS.U16 [R31+0x80], R27 ;  /* 0x0000801b1f001388 */ /* 0x0001e80000000400 */
[----:B------:R0:W-:Y:S02]  /*0b00*/  @P1 STS.U8 [R7+0x40], R28 ;  /* 0x0000401c07001388 */ /* 0x0001e40000000000 */
.L_x_8:
[----:B------:R-:W-:Y:S05]  /*0b10*/  BSYNC.RECONVERGENT B1 ;  /* 0x0000000000017941 */ /* 0x000fea0003800200 */
.L_x_7:
[----:B------:R-:W-:Y:S05]  /*0b20*/  @!P0 BRA `(.L_x_1) ;  /* 0x0000000000948947 */ /* 0x000fea0003800000 */
.L_x_9:
[----:B------:R-:W4:Y:S01]  /*0b30*/  LDC.64 R22, c[0x0][0x390] ;  /* 0x0000e400ff167b82 */ /* 0x000f220000000a00 */
[----:B012---:R-:W-:-:S05]  /*0b40*/  IMAD R3, R6, R5, R0 ;  /* 0x0000000506037224 */ /* 0x007fca00078e0200 */
[C---:B------:R-:W-:Y:S02]  /*0b50*/  IADD3 R2, P0, PT, R3.reuse, UR10, RZ ;  /* 0x0000000a03027c10 */ /* 0x040fe4000ff1e0ff */
[----:B------:R-:W0:Y:S01]  /*0b60*/  LDC.64 R20, c[0x0][0x388] ;  /* 0x0000e200ff147b82 */ /* 0x000e220000000a00 */
[----:B----4-:R-:W-:-:S05]  /*0b70*/  IMAD.WIDE R22, R3, 0x2, R22 ;  /* 0x0000000203167825 */ /* 0x010fca00078e0216 */
[----:B------:R-:W2:Y:S01]  /*0b80*/  LDG.E.U16 R25, desc[UR8][R22.64] ;  /* 0x0000000816197981 */ /* 0x000ea2000c1e1500 */
[C---:B0-----:R-:W-:Y:S01]  /*0b90*/  IMAD.WIDE R20, R3.reuse, 0x2, R20 ;  /* 0x0000000203147825 */ /* 0x041fe200078e0214 */
[----:B------:R-:W-:Y:S02]  /*0ba0*/  LEA.HI.X.SX32 R3, R3, UR11, 0x1, P0 ;  /* 0x0000000b03037c11 */ /* 0x000fe400080f0eff */
[----:B---3--:R-:W3:Y:S04]  /*0bb0*/  LDG.E.U16 R31, desc[UR8][R22.64+0x40] ;  /* 0x00004008161f7981 */ /* 0x008ee8000c1e1500 */
[----:B------:R-:W4:Y:S04]  /*0bc0*/  LDG.E.U16 R27, desc[UR8][R20.64] ;  /* 0x00000008141b7981 */ /* 0x000f28000c1e1500 */
[----:B------:R-:W5:Y:S04]  /*0bd0*/  LDG.E.U8 R26, desc[UR8][R2.64] ;  /* 0x00000008021a7981 */ /* 0x000f68000c1e1100 */
[----:B------:R-:W3:Y:S04]  /*0be0*/  LDG.E.U16 R33, desc[UR8][R20.64+0x40] ;  /* 0x0000400814217981 */ /* 0x000ee8000c1e1500 */
[----:B------:R-:W3:Y:S04]  /*0bf0*/  LDG.E.U8 R28, desc[UR8][R2.64+0x20] ;  /* 0x00002008021c7981 */ /* 0x000ee8000c1e1100 */
[----:B------:R-:W3:Y:S04]  /*0c00*/  LDG.E.U16 R39, desc[UR8][R22.64+0x80] ;  /* 0x0000800816277981 */ /* 0x000ee8000c1e1500 */
[----:B------:R-:W3:Y:S04]  /*0c10*/  LDG.E.U16 R41, desc[UR8][R20.64+0x80] ;  /* 0x0000800814297981 */ /* 0x000ee8000c1e1500 */
[----:B------:R-:W3:Y:S04]  /*0c20*/  LDG.E.U8 R30, desc[UR8][R2.64+0x40] ;  /* 0x00004008021e7981 */ /* 0x000ee8000c1e1100 */
[----:B------:R-:W3:Y:S04]  /*0c30*/  LDG.E.U16 R43, desc[UR8][R22.64+0xc0] ;  /* 0x0000c008162b7981 */ /* 0x000ee8000c1e1500 */
[----:B------:R-:W3:Y:S04]  /*0c40*/  LDG.E.U16 R45, desc[UR8][R20.64+0xc0] ;  /* 0x0000c008142d7981 */ /* 0x000ee8000c1e1500 */
[----:B------:R-:W3:Y:S01]  /*0c50*/  LDG.E.U8 R32, desc[UR8][R2.64+0x60] ;  /* 0x0000600802207981 */ /* 0x000ee2000c1e1100 */
[C---:B------:R-:W-:Y:S01]  /*0c60*/  LEA R4, R0.reuse, R35, 0x1 ;  /* 0x0000002300047211 */ /* 0x040fe200078e08ff */
[----:B------:R-:W-:-:S02]  /*0c70*/  IMAD R24, R0, 0x2, R17 ;  /* 0x0000000200187824 */ /* 0x000fc400078e0211 */
[----:B------:R-:W-:Y:S02]  /*0c80*/  IMAD.IADD R29, R15, 0x1, R0 ;  /* 0x000000010f1d7824 */ /* 0x000fe400078e0200 */
[----:B------:R-:W-:-:S05]  /*0c90*/  VIADD R0, R0, 0x80 ;  /* 0x0000008000007836 */ /* 0x000fca0000000000 */
[----:B------:R-:W-:Y:S01]  /*0ca0*/  ISETP.GE.AND P0, PT, R0, R5, PT ;  /* 0x000000050000720c */ /* 0x000fe20003f06270 */
[----:B--2---:R0:W-:Y:S04]  /*0cb0*/  STS.U16 [R4], R25 ;  /* 0x0000001904007388 */ /* 0x0041e80000000400 */
[----:B----4-:R0:W-:Y:S04]  /*0cc0*/  STS.U16 [R24], R27 ;  /* 0x0000001b18007388 */ /* 0x0101e80000000400 */
[----:B-----5:R0:W-:Y:S04]  /*0cd0*/  STS.U8 [R29], R26 ;  /* 0x0000001a1d007388 */ /* 0x0201e80000000000 */
[----:B---3--:R0:W-:Y:S04]  /*0ce0*/  STS.U16 [R4+0x40], R31 ;  /* 0x0000401f04007388 */ /* 0x0081e80000000400 */
[----:B------:R0:W-:Y:S04]  /*0cf0*/  STS.U16 [R24+0x40], R33 ;  /* 0x0000402118007388 */ /* 0x0001e80000000400 */
[----:B------:R0:W-:Y:S04]  /*0d00*/  STS.U8 [R29+0x20], R28 ;  /* 0x0000201c1d007388 */ /* 0x0001e80000000000 */
[----:B------:R0:W-:Y:S04]  /*0d10*/  STS.U16 [R4+0x80], R39 ;  /* 0x0000802704007388 */ /* 0x0001e80000000400 */
[----:B------:R0:W-:Y:S04]  /*0d20*/  STS.U16 [R24+0x80], R41 ;  /* 0x0000802918007388 */ /* 0x0001e80000000400 */
[----:B------:R0:W-:Y:S04]  /*0d30*/  STS.U8 [R29+0x40], R30 ;  /* 0x0000401e1d007388 */ /* 0x0001e80000000000 */
[----:B------:R0:W-:Y:S04]  /*0d40*/  STS.U16 [R4+0xc0], R43 ;  /* 0x0000c02b04007388 */ /* 0x0001e80000000400 */
[----:B------:R0:W-:Y:S04]  /*0d50*/  STS.U16 [R24+0xc0], R45 ;  /* 0x0000c02d18007388 */ /* 0x0001e80000000400 */
[----:B------:R0:W-:Y:S01]  /*0d60*/  STS.U8 [R29+0x60], R32 ;  /* 0x000060201d007388 */ /* 0x0001e20000000000 */
[----:B------:R-:W-:Y:S05]  /*0d70*/  @!P0 BRA `(.L_x_9) ;  /* 0xfffffffc006c8947 */ /* 0x000fea000383ffff */
.L_x_1:
[----:B------:R-:W-:Y:S05]  /*0d80*/  BSYNC.RECONVERGENT B0 ;  /* 0x0000000000007941 */ /* 0x000fea0003800200 */
.L_x_0:
[----:B0--3--:R-:W-:Y:S01]  /*0d90*/  LEA R24, R34, R35, 0x1 ;  /* 0x0000002322187211 */ /* 0x009fe200078e08ff */
[----:B------:R0:W-:Y:S06]  /*0da0*/  MEMBAR.SC.CTA ;  /* 0x0000000000007992 */ /* 0x0001ec0000000000 */
[----:B0-----:R-:W-:Y:S01]  /*0db0*/  NOP ;  /* 0x0000000000007918 */ /* 0x001fe20000000000 */
[----:B------:R-:W-:Y:S04]  /*0dc0*/  BSSY.RECONVERGENT B0, `(.L_x_10) ;  /* 0x0000050000007945 */ /* 0x000fe80003800200 */
[----:B------:R-:W-:Y:S05]  /*0dd0*/  @P2 BRA `(.L_x_11) ;  /* 0x0000000400382947 */ /* 0x000fea0003800000 */
[----:B------:R-:W-:Y:S01]  /*0de0*/  ISETP.NE.AND P0, PT, R8, RZ, PT ;  /* 0x000000ff0800720c */ /* 0x000fe20003f05270 */
[----:B------:R-:W-:Y:S01]  /*0df0*/  BSSY.RECONVERGENT B1, `(.L_x_12) ;  /* 0x0000023000017945 */ /* 0x000fe20003800200 */
[----:B------:R-:W-:-:S11]  /*0e00*/  IMAD.MOV.U32 R0, RZ, RZ, R34 ;  /* 0x000000ffff007224 */ /* 0x000fd600078e0022 */
[----:B------:R-:W-:Y:S05]  /*0e10*/  @!P0 BRA `(.L_x_13) ;  /* 0x0000000000808947 */ /* 0x000fea0003800000 */
[----:B------:R-:W0:Y:S02]  /*0e20*/  LDS.U8 R0, [R7] ;  /* 0x0000000007007984 */ /* 0x000e240000000000 */
[----:B0-----:R-:W-:-:S13]  /*0e30*/  ISETP.NE.AND P0, PT, R0, RZ, PT ;  /* 0x000000ff0000720c */ /* 0x001fda0003f05270 */
[----:B------:R-:W0:Y:S02]  /*0e40*/  @P0 LDS.U16 R0, [R24] ;  /* 0x0000000018000984 */ /* 0x000e240000000400 */
[----:B0-----:R-:W-:Y:S02]  /*0e50*/  @P0 IMAD.U32 R4, R0, 0x10000, RZ ;  /* 0x0001000000040824 */ /* 0x001fe400078e00ff */
[----:B------:R-:W-:Y:S02]  /*0e60*/  IMAD.MOV.U32 R0, RZ, RZ, R12 ;  /* 0x000000ffff007224 */ /* 0x000fe400078e000c */
[----:B-12---:R-:W0:Y:S02]  /*0e70*/  @P0 F2F.F64.F32 R2, R4 ;  /* 0x0000000400020310 */ /* 0x006e240000201800 */
[----:B0-----:R-:W-:-:S10]  /*0e80*/  @P0 DMUL R2, R18, R2 ;  /* 0x0000000212020228 */ /* 0x001fd40000000000 */
[----:B------:R-:W0:Y:S02]  /*0e90*/  @P0 F2F.BF16.F64 R3, R2 ;  /* 0x0000000200030310 */ /* 0x000e240000302000 */
[----:B0-----:R0:W-:Y:S01]  /*0ea0*/  @P0 STS.U16 [R24], R3 ;  /* 0x0000000318000388 */ /* 0x0011e20000000400 */
[----:B------:R-:W-:-:S13]  /*0eb0*/  ISETP.NE.AND P0, PT, R8, 0x1, PT ;  /* 0x000000010800780c */ /* 0x000fda0003f05270 */
[----:B0-----:R-:W-:Y:S05]  /*0ec0*/  @!P0 BRA `(.L_x_13) ;  /* 0x0000000000548947 */ /* 0x001fea0003800000 */
[----:B------:R-:W0:Y:S02]  /*0ed0*/  LDS.U8 R0, [R7+0x20] ;  /* 0x0000200007007984 */ /* 0x000e240000000000 */
[----:B0-----:R-:W-:-:S13]  /*0ee0*/  ISETP.NE.AND P0, PT, R0, RZ, PT ;  /* 0x000000ff0000720c */ /* 0x001fda0003f05270 */
[----:B------:R-:W0:Y:S02]  /*0ef0*/  @P0 LDS.U16 R0, [R24+0x40] ;  /* 0x0000400018000984 */ /* 0x000e240000000400 */
[----:B0-----:R-:W-:Y:S01]  /*0f00*/  @P0 SHF.L.U32 R4, R0, 0x10, RZ ;  /* 0x0000001000040819 */ /* 0x001fe200000006ff */
[----:B------:R-:W-:-:S03]  /*0f10*/  IMAD.MOV.U32 R0, RZ, RZ, R11 ;  /* 0x000000ffff007224 */ /* 0x000fc600078e000b */
[----:B------:R-:W0:Y:S02]  /*0f20*/  @P0 F2F.F64.F32 R2, R4 ;  /* 0x0000000400020310 */ /* 0x000e240000201800 */
[----:B0-----:R-:W-:-:S10]  /*0f30*/  @P0 DMUL R2, R18, R2 ;  /* 0x0000000212020228 */ /* 0x001fd40000000000 */
[----:B------:R-:W0:Y:S02]  /*0f40*/  @P0 F2F.BF16.F64 R3, R2 ;  /* 0x0000000200030310 */ /* 0x000e240000302000 */
[----:B0-----:R0:W-:Y:S01]  /*0f50*/  @P0 STS.U16 [R24+0x40], R3 ;  /* 0x0000400318000388 */ /* 0x0011e20000000400 */
[----:B------:R-:W-:-:S13]  /*0f60*/  ISETP.NE.AND P0, PT, R8, 0x2, PT ;  /* 0x000000020800780c */ /* 0x000fda0003f05270 */
[----:B0-----:R-:W-:Y:S05]  /*0f70*/  @!P0 BRA `(.L_x_13) ;  /* 0x0000000000288947 */ /* 0x001fea0003800000 */
[----:B------:R-:W0:Y:S02]  /*0f80*/  LDS.U8 R0, [R7+0x40] ;  /* 0x0000400007007984 */ /* 0x000e240000000000 */
[----:B0-----:R-:W-:-:S13]  /*0f90*/  ISETP.NE.AND P0, PT, R0, RZ, PT ;  /* 0x000000ff0000720c */ /* 0x001fda0003f05270 */
[----:B------:R-:W0:Y:S02]  /*0fa0*/  @P0 LDS.U16 R0, [R24+0x80] ;  /* 0x0000800018000984 */ /* 0x000e240000000400 */
[----:B0-----:R-:W-:Y:S02]  /*0fb0*/  @P0 IMAD.U32 R4, R0, 0x10000, RZ ;  /* 0x0001000000040824 */ /* 0x001fe400078e00ff */
[----:B------:R-:W-:Y:S01]  /*0fc0*/  IMAD.MOV.U32 R0, RZ, RZ, R10 ;  /* 0x000000ffff007224 */ /* 0x000fe200078e000a */
[----:B------:R-:W-:Y:S01]  /*0fd0*/  @P0 MOV R0, R10 ;  /* 0x0000000a00000202 */ /* 0x000fe20000000f00 */
[----:B------:R-:W0:Y:S02]  /*0fe0*/  @P0 F2F.F64.F32 R2, R4 ;  /* 0x0000000400020310 */ /* 0x000e240000201800 */
[----:B0-----:R-:W-:-:S10]  /*0ff0*/  @P0 DMUL R2, R18, R2 ;  /* 0x0000000212020228 */ /* 0x001fd40000000000 */
[----:B------:R-:W0:Y:S02]  /*1000*/  @P0 F2F.BF16.F64 R3, R2 ;  /* 0x0000000200030310 */ /* 0x000e240000302000 */
[----:B0-----:R0:W-:Y:S02]  /*1010*/  @P0 STS.U16 [R24+0x80], R3 ;  /* 0x0000800318000388 */ /* 0x0011e40000000400 */
.L_x_13:
[----:B------:R-:W-:Y:S05]  /*1020*/  BSYNC.RECONVERGENT B1 ;  /* 0x0000000000017941 */ /* 0x000fea0003800200 */
.L_x_12:
[----:B------:R-:W-:-:S13]  /*1030*/  ISETP.GE.U32.AND P0, PT, R14, 0x60, PT ;  /* 0x000000600e00780c */ /* 0x000fda0003f06070 */
[----:B------:R-:W-:Y:S05]  /*1040*/  @!P0 BRA `(.L_x_11) ;  /* 0x00000000009c8947 */ /* 0x000fea0003800000 */
[----:B--2---:R-:W2:Y:S02]  /*1050*/  LDC R20, c[0x0][0x39c] ;  /* 0x0000e700ff147b82 */ /* 0x004ea40000000800 */
.L_x_14:
[----:B------:R-:W-:Y:S02]  /*1060*/  IMAD.IADD R22, R15, 0x1, R0 ;  /* 0x000000010f167824 */ /* 0x000fe400078e0200 */
[C---:B------:R-:W-:Y:S01]  /*1070*/  IMAD R21, R0.reuse, 0x2, R35 ;  /* 0x0000000200157824 */ /* 0x040fe200078e0223 */
[----:B------:R-:W-:Y:S02]  /*1080*/  IADD3 R0, PT, PT, R0, 0x80, RZ ;  /* 0x0000008000007810 */ /* 0x000fe40007ffe0ff */
[----:B-1----:R-:W1:Y:S02]  /*1090*/  LDS.U8 R2, [R22] ;  /* 0x0000000016027984 */ /* 0x002e640000000000 */
[----:B-1----:R-:W-:-:S13]  /*10a0*/  ISETP.NE.AND P0, PT, R2, RZ, PT ;  /* 0x000000ff0200720c */ /* 0x002fda0003f05270 */
[----:B------:R-:W1:Y:S02]  /*10b0*/  @P0 LDS.U16 R2, [R21] ;  /* 0x0000000015020984 */ /* 0x000e640000000400 */
[----:B-1----:R-:W-:-:S04]  /*10c0*/  @P0 IMAD.U32 R23, R2, 0x10000, RZ ;  /* 0x0001000002170824 */ /* 0x002fc800078e00ff */
[----:B0-----:R-:W0:Y:S02]  /*10d0*/  @P0 F2F.F64.F32 R2, R23 ;  /* 0x0000001700020310 */ /* 0x001e240000201800 */
[----:B0-----:R-:W-:-:S10]  /*10e0*/  @P0 DMUL R2, R18, R2 ;  /* 0x0000000212020228 */ /* 0x001fd40000000000 */
[----:B------:R-:W0:Y:S02]  /*10f0*/  @P0 F2F.BF16.F64 R2, R2 ;  /* 0x0000000200020310 */ /* 0x000e240000302000 */
[----:B0-----:R-:W-:Y:S04]  /*1100*/  @P0 STS.U16 [R21], R2 ;  /* 0x0000000215000388 */ /* 0x001fe80000000400 */
[----:B------:R-:W0:Y:S02]  /*1110*/  LDS.U8 R4, [R22+0x20] ;  /* 0x0000200016047984 */ /* 0x000e240000000000 */
[----:B0-----:R-:W-:-:S13]  /*1120*/  ISETP.NE.AND P0, PT, R4, RZ, PT ;  /* 0x000000ff0400720c */ /* 0x001fda0003f05270 */
[----:B------:R-:W0:Y:S02]  /*1130*/  @P0 LDS.U16 R4, [R21+0x40] ;  /* 0x0000400015040984 */ /* 0x000e240000000400 */
[----:B0-----:R-:W-:-:S04]  /*1140*/  @P0 SHF.L.U32 R25, R4, 0x10, RZ ;  /* 0x0000001004190819 */ /* 0x001fc800000006ff */
[----:B------:R-:W0:Y:S02]  /*1150*/  @P0 F2F.F64.F32 R4, R25 ;  /* 0x0000001900040310 */ /* 0x000e240000201800 */
[----:B0-----:R-:W-:-:S10]  /*1160*/  @P0 DMUL R4, R18, R4 ;  /* 0x0000000412040228 */ /* 0x001fd40000000000 */
[----:B------:R-:W0:Y:S02]  /*1170*/  @P0 F2F.BF16.F64 R4, R4 ;  /* 0x0000000400040310 */ /* 0x000e240000302000 */
[----:B0-----:R-:W-:Y:S04]  /*1180*/  @P0 STS.U16 [R21+0x40], R4 ;  /* 0x0000400415000388 */ /* 0x001fe80000000400 */
[----:B------:R-:W0:Y:S02]  /*1190*/  LDS.U8 R23, [R22+0x40] ;  /* 0x0000400016177984 */ /* 0x000e240000000000 */
[----:B0-----:R-:W-:-:S13]  /*11a0*/  ISETP.NE.AND P0, PT, R23, RZ, PT ;  /* 0x000000ff1700720c */ /* 0x001fda0003f05270 */
[----:B------:R-:W0:Y:S02]  /*11b0*/  @P0 LDS.U16 R2, [R21+0x80] ;  /* 0x0000800015020984 */ /* 0x000e240000000400 */
[----:B0-----:R-:W-:-:S04]  /*11c0*/  @P0 IMAD.U32 R23, R2, 0x10000, RZ ;  /* 0x0001000002170824 */ /* 0x001fc800078e00ff */
[----:B------:R-:W0:Y:S02]  /*11d0*/  @P0 F2F.F64.F32 R2, R23 ;  /* 0x0000001700020310 */ /* 0x000e240000201800 */
[----:B0-----:R-:W-:-:S10]  /*11e0*/  @P0 DMUL R2, R18, R2 ;  /* 0x0000000212020228 */ /* 0x001fd40000000000 */
[----:B------:R-:W0:Y:S02]  /*11f0*/  @P0 F2F.BF16.F64 R2, R2 ;  /* 0x0000000200020310 */ /* 0x000e240000302000 */
[----:B0-----:R-:W-:Y:S04]  /*1200*/  @P0 STS.U16 [R21+0x80], R2 ;  /* 0x0000800215000388 */ /* 0x001fe80000000400 */
[----:B------:R-:W0:Y:S02]  /*1210*/  LDS.U8 R25, [R22+0x60] ;  /* 0x0000600016197984 */ /* 0x000e240000000000 */
[----:B0-----:R-:W-:-:S13]  /*1220*/  ISETP.NE.AND P0, PT, R25, RZ, PT ;  /* 0x000000ff1900720c */ /* 0x001fda0003f05270 */
[----:B------:R-:W0:Y:S02]  /*1230*/  @P0 LDS.U16 R4, [R21+0xc0] ;  /* 0x0000c00015040984 */ /* 0x000e240000000400 */
[----:B0-----:R-:W-:-:S06]  /*1240*/  @P0 IMAD.U32 R4, R4, 0x10000, RZ ;  /* 0x0001000004040824 */ /* 0x001fcc00078e00ff */
[----:B------:R-:W0:Y:S02]  /*1250*/  @P0 F2F.F64.F32 R4, R4 ;  /* 0x0000000400040310 */ /* 0x000e240000201800 */
[----:B0-----:R-:W-:Y:S01]  /*1260*/  @P0 DMUL R26, R18, R4 ;  /* 0x00000004121a0228 */ /* 0x001fe20000000000 */
[----:B--2---:R-:W-:-:S09]  /*1270*/  IMAD.MOV.U32 R5, RZ, RZ, R20 ;  /* 0x000000ffff057224 */ /* 0x004fd200078e0014 */
[----:B------:R-:W0:Y:S02]  /*1280*/  @P0 F2F.BF16.F64 R26, R26 ;  /* 0x0000001a001a0310 */ /* 0x000e240000302000 */
[----:B0-----:R3:W-:Y:S01]  /*1290*/  @P0 STS.U16 [R21+0xc0], R26 ;  /* 0x0000c01a15000388 */ /* 0x0017e20000000400 */
[----:B------:R-:W-:-:S13]  /*12a0*/  ISETP.GE.AND P0, PT, R0, R5, PT ;  /* 0x000000050000720c */ /* 0x000fda0003f06270 */
[----:B---3--:R-:W-:Y:S05]  /*12b0*/  @!P0 BRA `(.L_x_14) ;  /* 0xfffffffc00688947 */ /* 0x008fea000383ffff */
.L_x_11:
[----:B------:R-:W-:Y:S05]  /*12c0*/  BSYNC.RECONVERGENT B0 ;  /* 0x0000000000007941 */ /* 0x000fea0003800200 */
.L_x_10:
[----:B------:R-:W-:Y:S01]  /*12d0*/  NOP ;  /* 0x0000000000007918 */ /* 0x000fe20000000000 */
[----:B------:R-:W-:Y:S05]  /*12e0*/  BRA.U !UP0, `(.L_x_15) ;  /* 0x0000002908f47547 */ /* 0x000fea000b800000 */
[C---:B------:R-:W-:Y:S01]  /*12f0*/  ISETP.GE.AND P0, PT, R34.reuse, R5, PT ;  /* 0x000000052200720c */ /* 0x040fe20003f06270 */
[----:B------:R-:W-:Y:S01]  /*1300*/  BSSY.RECONVERGENT B0, `(.L_x_16) ;  /* 0x0000009000007945 */ /* 0x000fe20003800200 */
[----:B------:R-:W-:Y:S01]  /*1310*/  IMAD R25, R34, 0x2, R17 ;  /* 0x0000000222197824 */ /* 0x000fe200078e0211 */
[----:B012---:R-:W-:-:S10]  /*1320*/  CS2R R2, SRZ ;  /* 0x0000000000027805 */ /* 0x007fd4000001ff00 */
[----:B------:R-:W-:Y:S05]  /*1330*/  @P0 BRA `(.L_x_17) ;  /* 0x0000000000140947 */ /* 0x000fea0003800000 */
[----:B------:R-:W0:Y:S02]  /*1340*/  LDS.U8 R0, [R7] ;  /* 0x0000000007007984 */ /* 0x000e240000000000 */
[----:B0-----:R-:W-:-:S13]  /*1350*/  ISETP.NE.AND P0, PT, R0, RZ, PT ;  /* 0x000000ff0000720c */ /* 0x001fda0003f05270 */
[----:B------:R-:W0:Y:S02]  /*1360*/  @P0 LDS.U16 R0, [R25] ;  /* 0x0000000019000984 */ /* 0x000e240000000400 */
[----:B0-----:R-:W-:-:S04]  /*1370*/  @P0 IMAD.U32 R0, R0, 0x10000, RZ ;  /* 0x0001000000000824 */ /* 0x001fc800078e00ff */
[----:B------:R0:W1:Y:S03]  /*1380*/  @P0 F2F.F64.F32 R2, R0 ;  /* 0x0000000000020310 */ /* 0x0000660000201800 */
.L_x_17:
[----:B------:R-:W-:Y:S05]  /*1390*/  BSYNC.RECONVERGENT B0 ;  /* 0x0000000000007941 */ /* 0x000fea0003800200 */
.L_x_16:
[----:B-1----:R1:W-:Y:S01]  /*13a0*/  STL.64 [R1], R2 ;  /* 0x0000000201007387 */ /* 0x0023e20000100a00 */
[----:B------:R-:W-:Y:S01]  /*13b0*/  ISETP.GE.AND P0, PT, R12, R5, PT ;  /* 0x000000050c00720c */ /* 0x000fe20003f06270 */
[----:B------:R-:W-:-:S12]  /*13c0*/  BSSY.RECONVERGENT B0, `(.L_x_18) ;  /* 0x000005c000007945 */ /* 0x000fd80003800200 */
[----:B-1----:R-:W-:Y:S05]  /*13d0*/  @P0 BRA `(.L_x_19) ;  /* 0x0000000400680947 */ /* 0x002fea0003800000 */
[----:B------:R-:W-:Y:S01]  /*13e0*/  ISETP.NE.AND P0, PT, R9, RZ, PT ;  /* 0x000000ff0900720c */ /* 0x000fe20003f05270 */
[----:B------:R-:W-:Y:S01]  /*13f0*/  BSSY.RECONVERGENT B1, `(.L_x_20) ;  /* 0x0000028000017945 */ /* 0x000fe20003800200 */
[----:B0-----:R-:W-:-:S11]  /*1400*/  IMAD.MOV.U32 R0, RZ, RZ, R12 ;  /* 0x000000ffff007224 */ /* 0x001fd600078e000c */
[----:B------:R-:W-:Y:S05]  /*1410*/  @!P0 BRA `(.L_x_21) ;  /* 0x0000000000948947 */ /* 0x000fea0003800000 */
[----:B------:R-:W0:Y:S02]  /*1420*/  LDS.U8 R0, [R7+0x20] ;  /* 0x0000200007007984 */ /* 0x000e240000000000 */
[----:B0-----:R-:W-:-:S13]  /*1430*/  ISETP.NE.AND P0, PT, R0, RZ, PT ;  /* 0x000000ff0000720c */ /* 0x001fda0003f05270 */
[----:B------:R-:W0:Y:S01]  /*1440*/  @P0 LDS.U16 R21, [R25+0x40] ;  /* 0x0000400019150984 */ /* 0x000e220000000400 */
[----:B------:R-:W0:Y:S02]  /*1450*/  @P0 F2F.BF16.F64 R2, R2 ;  /* 0x0000000200020310 */ /* 0x000e240000302000 */
[----:B0-----:R-:W-:-:S05]  /*1460*/  @P0 HADD2.BF16_V2 R0, R2.H0_H0, R21.H0_H0 ;  /* 0x2000001502000230 */ /* 0x001fca0000200800 */
[----:B------:R-:W-:Y:S01]  /*1470*/  @P0 SHF.L.U32 R20, R0, 0x10, RZ ;  /* 0x0000001000140819 */ /* 0x000fe200000006ff */
[----:B------:R-:W-:-:S05]  /*1480*/  IMAD.MOV.U32 R0, RZ, RZ, R11 ;  /* 0x000000ffff007224 */ /* 0x000fca00078e000b */
[----:B------:R-:W0:Y:S02]  /*1490*/  @P0 F2F.F64.F32 R20, R20 ;  /* 0x0000001400140310 */ /* 0x000e240000201800 */
[----:B0-----:R0:W-:Y:S01]  /*14a0*/  @P0 STL.64 [R1], R20 ;  /* 0x0000001401000387 */ /* 0x0011e20000100a00 */
[----:B------:R-:W-:-:S13]  /*14b0*/  ISETP.NE.AND P0, PT, R9, 0x1, PT ;  /* 0x000000010900780c */ /* 0x000fda0003f05270 */
[----:B0-----:R-:W-:Y:S05]  /*14c0*/  @!P0 BRA `(.L_x_21) ;  /* 0x0000000000688947 */ /* 0x001fea0003800000 */
[----:B------:R-:W0:Y:S01]  /*14d0*/  LDS.U8 R0, [R7+0x40] ;  /* 0x0000400007007984 */ /* 0x000e220000000000 */
[----:B------:R-:W-:Y:S01]  /*14e0*/  BSSY.RECONVERGENT B2, `(.L_x_22) ;  /* 0x000000b000027945 */ /* 0x000fe20003800200 */
[----:B------:R-:W-:Y:S02]  /*14f0*/  ISETP.NE.AND P1, PT, R9, 0x2, PT ;  /* 0x000000020900780c */ /* 0x000fe40003f25270 */
[----:B0-----:R-:W-:-:S13]  /*1500*/  ISETP.NE.AND P0, PT, R0, RZ, PT ;  /* 0x000000ff0000720c */ /* 0x001fda0003f05270 */
[----:B------:R-:W-:Y:S05]  /*1510*/  @!P0 BRA `(.L_x_23) ;  /* 0x00000000001c8947 */ /* 0x000fea0003800000 */
[----:B------:R-:W2:Y:S04]  /*1520*/  LDL.64 R20, [R1] ;  /* 0x0000000001147983 */ /* 0x000ea80000100a00 */
[----:B------:R-:W0:Y:S01]  /*1530*/  LDS.U16 R3, [R25+0x80] ;  /* 0x0000800019037984 */ /* 0x000e220000000400 */
[----:B--2---:R-:W0:Y:S02]  /*1540*/  F2F.BF16.F64 R0, R20 ;  /* 0x0000001400007310 */ /* 0x004e240000302000 */
[----:B0-----:R-:W-:-:S05]  /*1550*/  HADD2.BF16_V2 R0, R0.H0_H0, R3.H0_H0 ;  /* 0x2000000300007230 */ /* 0x001fca0000200800 */
[----:B------:R-:W-:-:S04]  /*1560*/  IMAD.U32 R0, R0, 0x10000, RZ ;  /* 0x0001000000007824 */ /* 0x000fc800078e00ff */
[----:B------:R-:W0:Y:S02]  /*1570*/  F2F.F64.F32 R2, R0 ;  /* 0x0000000000027310 */ /* 0x000e240000201800 */
[----:B0-----:R0:W-:Y:S02]  /*1580*/  STL.64 [R1], R2 ;  /* 0x0000000201007387 */ /* 0x0011e40000100a00 */
.L_x_23:
[----:B------:R-:W-:Y:S05]  /*1590*/  BSYNC.RECONVERGENT B2 ;  /* 0x0000000000027941 */ /* 0x000fea0003800200 */
.L_x_22:
[----:B------:R-:W-:Y:S01]  /*15a0*/  IMAD.MOV.U32 R0, RZ, RZ, R10 ;  /* 0x000000ffff007224 */ /* 0x000fe200078e000a */
[----:B------:R-:W-:Y:S06]  /*15b0*/  @!P1 BRA `(.L_x_21) ;  /* 0x00000000002c9947 */ /* 0x000fec0003800000 */
[----:B------:R-:W1:Y:S02]  /*15c0*/  LDS.U8 R0, [R7+0x60] ;  /* 0x0000600007007984 */ /* 0x000e640000000000 */
[----:B-1----:R-:W-:Y:S02]  /*15d0*/  ISETP.NE.AND P0, PT, R0, RZ, PT ;  /* 0x000000ff0000720c */ /* 0x002fe40003f05270 */
[----:B------:R-:W-:-:S11]  /*15e0*/  LOP3.LUT R0, R34, 0x80, RZ, 0xfc, !PT ;  /* 0x0000008022007812 */ /* 0x000fd600078efcff */
[----:B------:R-:W-:Y:S05]  /*15f0*/  @!P0 BRA `(.L_x_21) ;  /* 0x00000000001c8947 */ /* 0x000fea0003800000 */
[----:B0-----:R-:W2:Y:S04]  /*1600*/  LDL.64 R2, [R1] ;  /* 0x0000000001027983 */ /* 0x001ea80000100a00 */
[----:B------:R-:W0:Y:S01]  /*1610*/  LDS.U16 R21, [R25+0xc0] ;  /* 0x0000c00019157984 */ /* 0x000e220000000400 */
[----:B--2---:R-:W0:Y:S02]  /*1620*/  F2F.BF16.F64 R2, R2 ;  /* 0x0000000200027310 */ /* 0x004e240000302000 */
[----:B0-----:R-:W-:-:S05]  /*1630*/  HADD2.BF16_V2 R4, R2.H0_H0, R21.H0_H0 ;  /* 0x2000001502047230 */ /* 0x001fca0000200800 */
[----:B------:R-:W-:-:S04]  /*1640*/  SHF.L.U32 R4, R4, 0x10, RZ ;  /* 0x0000001004047819 */ /* 0x000fc800000006ff */
[----:B------:R-:W0:Y:S02]  /*1650*/  F2F.F64.F32 R20, R4 ;  /* 0x0000000400147310 */ /* 0x000e240000201800 */
[----:B0-----:R1:W-:Y:S02]  /*1660*/  STL.64 [R1], R20 ;  /* 0x0000001401007387 */ /* 0x0013e40000100a00 */
.L_x_21:
[----:B------:R-:W-:Y:S05]  /*1670*/  BSYNC.RECONVERGENT B1 ;  /* 0x0000000000017941 */ /* 0x000fea0003800200 */
.L_x_20:
[----:B------:R-:W-:-:S13]  /*1680*/  ISETP.GE.U32.AND P0, PT, R13, 0x60, PT ;  /* 0x000000600d00780c */ /* 0x000fda0003f06070 */
[----:B------:R-:W-:Y:S05]  /*1690*/  @!P0 BRA `(.L_x_19) ;  /* 0x0000000000b88947 */ /* 0x000fea0003800000 */
[----:B------:R-:W2:Y:S02]  /*16a0*/  LDC R27, c[0x0][0x39c] ;  /* 0x0000e700ff1b7b82 */ /* 0x000ea40000000800 */
.L_x_26:
[----:B------:R-:W-:-:S05]  /*16b0*/  IMAD.IADD R28, R15, 0x1, R0 ;  /* 0x000000010f1c7824 */ /* 0x000fca00078e0200 */
[----:B0-----:R-:W0:Y:S01]  /*16c0*/  LDS.U8 R2, [R28] ;  /* 0x000000001c027984 */ /* 0x001e220000000000 */
[----:B------:R-:W-:-:S03]  /*16d0*/  IMAD R26, R0, 0x2, R17 ;  /* 0x00000002001a7824 */ /* 0x000fc600078e0211 */
[----:B------:R-:W3:Y:S04]  /*16e0*/  LDS.U8 R4, [R28+0x20] ;  /* 0x000020001c047984 */ /* 0x000ee80000000000 */
[----:B------:R-:W-:Y:S04]  /*16f0*/  LDS.U8 R22, [R28+0x40] ;  /* 0x000040001c167984 */ /* 0x000fe80000000000 */
[----:B------:R-:W-:Y:S01]  /*1700*/  LDS.U8 R28, [R28+0x60] ;  /* 0x000060001c1c7984 */ /* 0x000fe20000000000 */
[----:B0-----:R-:W-:-:S13]  /*1710*/  ISETP.NE.AND P0, PT, R2, RZ, PT ;  /* 0x000000ff0200720c */ /* 0x001fda0003f05270 */
[----:B-1----:R-:W4:Y:S01]  /*1720*/  @P0 LDL.64 R20, [R1] ;  /* 0x0000000001140983 */ /* 0x002f220000100a00 */
[----:B---3--:R-:W-:-:S03]  /*1730*/  ISETP.NE.AND P1, PT, R4, RZ, PT ;  /* 0x000000ff0400720c */ /* 0x008fc60003f25270 */
[----:B------:R-:W0:Y:S10]  /*1740*/  @P0 LDS.U16 R3, [R26] ;  /* 0x000000001a030984 */ /* 0x000e340000000400 */
[----:B------:R-:W1:Y:S01]  /*1750*/  @P1 LDS.U16 R23, [R26+0x40] ;  /* 0x000040001a171984 */ /* 0x000e620000000400 */
[----:B----4-:R-:W0:Y:S02]  /*1760*/  @P0 F2F.BF16.F64 R2, R20 ;  /* 0x0000001400020310 */ /* 0x010e240000302000 */
[----:B0-----:R-:W-:-:S05]  /*1770*/  @P0 HADD2.BF16_V2 R2, R2.H0_H0, R3.H0_H0 ;  /* 0x2000000302020230 */ /* 0x001fca0000200800 */
[----:B------:R-:W-:-:S06]  /*1780*/  @P0 IMAD.U32 R2, R2, 0x10000, RZ ;  /* 0x0001000002020824 */ /* 0x000fcc00078e00ff */
[----:B------:R-:W0:Y:S02]  /*1790*/  @P0 F2F.F64.F32 R2, R2 ;  /* 0x0000000200020310 */ /* 0x000e240000201800 */
[----:B0-----:R-:W-:Y:S04]  /*17a0*/  @P0 STL.64 [R1], R2 ;  /* 0x0000000201000387 */ /* 0x001fe80000100a00 */
[----:B------:R-:W3:Y:S01]  /*17b0*/  @P1 LDL.64 R4, [R1] ;  /* 0x0000000001041983 */ /* 0x000ee20000100a00 */
[----:B------:R-:W-:-:S13]  /*17c0*/  ISETP.NE.AND P0, PT, R22, RZ, PT ;  /* 0x000000ff1600720c */ /* 0x000fda0003f05270 */
[----:B------:R-:W0:Y:S01]  /*17d0*/  @P0 LDS.U16 R3, [R26+0x80] ;  /* 0x000080001a030984 */ /* 0x000e220000000400 */
[----:B---3--:R-:W1:Y:S02]  /*17e0*/  @P1 F2F.BF16.F64 R4, R4 ;  /* 0x0000000400041310 */ /* 0x008e640000302000 */
[----:B-1----:R-:W-:-:S05]  /*17f0*/  @P1 HADD2.BF16_V2 R20, R4.H0_H0, R23.H0_H0 ;  /* 0x2000001704141230 */ /* 0x002fca0000200800 */
[----:B------:R-:W-:-:S06]  /*1800*/  @P1 SHF.L.U32 R20, R20, 0x10, RZ ;  /* 0x0000001014141819 */ /* 0x000fcc00000006ff */
[----:B------:R-:W1:Y:S02]  /*1810*/  @P1 F2F.F64.F32 R20, R20 ;  /* 0x0000001400141310 */ /* 0x000e640000201800 */
[----:B-1----:R1:W-:Y:S04]  /*1820*/  @P1 STL.64 [R1], R20 ;  /* 0x0000001401001387 */ /* 0x0023e80000100a00 */
[----:B------:R-:W3:Y:S01]  /*1830*/  @P0 LDL.64 R22, [R1] ;  /* 0x0000000001160983 */ /* 0x000ee20000100a00 */
[----:B--2---:R-:W-:Y:S01]  /*1840*/  IMAD.MOV.U32 R5, RZ, RZ, R27 ;  /* 0x000000ffff057224 */ /* 0x004fe200078e001b */
[----:B------:R-:W-:Y:S01]  /*1850*/  BSSY.RECONVERGENT B1, `(.L_x_24) ;  /* 0x0000011000017945 */ /* 0x000fe20003800200 */
[----:B------:R-:W-:-:S05]  /*1860*/  VIADD R0, R0, 0x80 ;  /* 0x0000008000007836 */ /* 0x000fca0000000000 */
[----:B------:R-:W-:Y:S01]  /*1870*/  ISETP.GE.AND P1, PT, R0, R5, PT ;  /* 0x000000050000720c */ /* 0x000fe20003f26270 */
[----:B---3--:R-:W0:Y:S02]  /*1880*/  @P0 F2F.BF16.F64 R22, R22 ;  /* 0x0000001600160310 */ /* 0x008e240000302000 */
[----:B0-----:R-:W-:-:S05]  /*1890*/  @P0 HADD2.BF16_V2 R2, R22.H0_H0, R3.H0_H0 ;  /* 0x2000000316020230 */ /* 0x001fca0000200800 */
[----:B------:R-:W-:-:S06]  /*18a0*/  @P0 IMAD.U32 R2, R2, 0x10000, RZ ;  /* 0x0001000002020824 */ /* 0x000fcc00078e00ff */
[----:B------:R-:W0:Y:S02]  /*18b0*/  @P0 F2F.F64.F32 R2, R2 ;  /* 0x0000000200020310 */ /* 0x000e240000201800 */
[----:B0-----:R1:W-:Y:S01]  /*18c0*/  @P0 STL.64 [R1], R2 ;  /* 0x0000000201000387 */ /* 0x0013e20000100a00 */
[----:B------:R-:W-:-:S13]  /*18d0*/  ISETP.NE.AND P0, PT, R28, RZ, PT ;  /* 0x000000ff1c00720c */ /* 0x000fda0003f05270 */
[----:B-1----:R-:W-:Y:S05]  /*18e0*/  @!P0 BRA `(.L_x_25) ;  /* 0x00000000001c8947 */ /* 0x002fea0003800000 */
[----:B------:R-:W2:Y:S04]  /*18f0*/  LDL.64 R20, [R1] ;  /* 0x0000000001147983 */ /* 0x000ea80000100a00 */
[----:B------:R-:W0:Y:S01]  /*1900*/  LDS.U16 R3, [R26+0xc0] ;  /* 0x0000c0001a037984 */ /* 0x000e220000000400 */
[----:B--2---:R-:W0:Y:S02]  /*1910*/  F2F.BF16.F64 R20, R20 ;  /* 0x0000001400147310 */ /* 0x004e240000302000 */
[----:B0-----:R-:W-:-:S05]  /*1920*/  HADD2.BF16_V2 R2, R20.H0_H0, R3.H0_H0 ;  /* 0x2000000314027230 */ /* 0x001fca0000200800 */
[----:B------:R-:W-:-:S06]  /*1930*/  SHF.L.U32 R2, R2, 0x10, RZ ;  /* 0x0000001002027819 */ /* 0x000fcc00000006ff */
[----:B------:R-:W0:Y:S02]  /*1940*/  F2F.F64.F32 R2, R2 ;  /* 0x0000000200027310 */ /* 0x000e240000201800 */
[----:B0-----:R0:W-:Y:S02]  /*1950*/  STL.64 [R1], R2 ;  /* 0x0000000201007387 */ /* 0x0011e40000100a00 */
.L_x_25:
[----:B------:R-:W-:Y:S05]  /*1960*/  BSYNC.RECONVERGENT B1 ;  /* 0x0000000000017941 */ /* 0x000fea0003800200 */
.L_x_24:
[----:B------:R-:W-:Y:S05]  /*1970*/  @!P1 BRA `(.L_x_26) ;  /* 0xfffffffc004c9947 */ /* 0x000fea000383ffff */
.L_x_19:
[----:B------:R-:W-:Y:S05]  /*1980*/  BSYNC.RECONVERGENT B0 ;  /* 0x0000000000007941 */ /* 0x000fea0003800200 */
.L_x_18:
[----:B------:R-:W0:Y:S04]  /*1990*/  LDL.64 R26, [R1] ;  /* 0x00000000011a7983 */ /* 0x000e280000100a00 */
[----:B0-----:R-:W-:Y:S01]  /*19a0*/  SHFL.BFLY PT, R3, R27, 0x10, 0x1f ;  /* 0x0e001f001b037f89 */ /* 0x001fe200000e0000 */
[----:B------:R-:W-:Y:S03]  /*19b0*/  F2F.BF16.F64 R0, R26 ;  /* 0x0000001a00007310 */ /* 0x000fe60000302000 */
[----:B------:R-:W0:Y:S05]  /*19c0*/  SHFL.BFLY PT, R2, R26, 0x10, 0x1f ;  /* 0x0e001f001a027f89 */ /* 0x000e2a00000e0000 */
[----:B0-----:R-:W0:Y:S02]  /*19d0*/  F2F.BF16.F64 R3, R2 ;  /* 0x0000000200037310 */ /* 0x001e240000302000 */
[----:B0-----:R-:W-:-:S05]  /*19e0*/  HADD2.BF16_V2 R0, R0.H0_H0, R3.H0_H0 ;  /* 0x2000000300007230 */ /* 0x001fca0000200800 */
[----:B------:R-:W-:-:S04]  /*19f0*/  IMAD.U32 R0, R0, 0x10000, RZ ;  /* 0x0001000000007824 */ /* 0x000fc800078e00ff */
[----:B------:R-:W1:Y:S02]  /*1a00*/  F2F.F64.F32 R22, R0 ;  /* 0x0000000000167310 */ /* 0x000e640000201800 */
[----:B-1----:R-:W-:Y:S06]  /*1a10*/  SHFL.BFLY PT, R21, R23, 0x8, 0x1f ;  /* 0x0d001f0017157f89 */ /* 0x002fec00000e0000 */
[----:B------:R-:W-:Y:S01]  /*1a20*/  F2F.BF16.F64 R4, R22 ;  /* 0x0000001600047310 */ /* 0x000fe20000302000 */
[----:B------:R-:W0:Y:S07]  /*1a30*/  SHFL.BFLY PT, R20, R22, 0x8, 0x1f ;  /* 0x0d001f0016147f89 */ /* 0x000e2e00000e0000 */
[----:B0-----:R-:W0:Y:S02]  /*1a40*/  F2F.BF16.F64 R21, R20 ;  /* 0x0000001400157310 */ /* 0x001e240000302000 */
[----:B0-----:R-:W-:-:S05]  /*1a50*/  HADD2.BF16_V2 R4, R4.H0_H0, R21.H0_H0 ;  /* 0x2000001504047230 */ /* 0x001fca0000200800 */
[----:B------:R-:W-:-:S04]  /*1a60*/  IMAD.U32 R4, R4, 0x10000, RZ ;  /* 0x0001000004047824 */ /* 0x000fc800078e00ff */
[----:B------:R-:W0:Y:S02]  /*1a70*/  F2F.F64.F32 R26, R4 ;  /* 0x00000004001a7310 */ /* 0x000e240000201800 */
[----:B0-----:R-:W-:Y:S06]  /*1a80*/  SHFL.BFLY PT, R3, R27, 0x4, 0x1f ;  /* 0x0c801f001b037f89 */ /* 0x001fec00000e0000 */
        /* <DEDUP_REMOVED lines=11> */
[----:B------:R-:W-:-:S04]  /*1b40*/  SHF.L.U32 R4, R4, 0x10, RZ ;  /* 0x0000001004047819 */ /* 0x000fc800000006ff */
[----:B------:R-:W0:Y:S02]  /*1b50*/  F2F.F64.F32 R26, R4 ;  /* 0x00000004001a7310 */ /* 0x000e240000201800 */
[----:B0-----:R-:W-:Y:S06]  /*1b60*/  SHFL.BFLY PT, R23, R27, 0x1, 0x1f ;  /* 0x0c201f001b177f89 */ /* 0x001fec00000e0000 */
[----:B------:R-:W-:Y:S01]  /*1b70*/  F2F.BF16.F64 R0, R26 ;  /* 0x0000001a00007310 */ /* 0x000fe20000302000 */
[----:B------:R-:W0:Y:S07]  /*1b80*/  SHFL.BFLY PT, R22, R26, 0x1, 0x1f ;  /* 0x0c201f001a167f89 */ /* 0x000e2e00000e0000 */
[----:B0-----:R-:W0:Y:S02]  /*1b90*/  F2F.BF16.F64 R23, R22 ;  /* 0x0000001600177310 */ /* 0x001e240000302000 */
[----:B0-----:R-:W-:-:S05]  /*1ba0*/  HADD2.BF16_V2 R0, R0.H0_H0, R23.H0_H0 ;  /* 0x2000001700007230 */ /* 0x001fca0000200800 */
[----:B------:R-:W-:-:S06]  /*1bb0*/  IMAD.U32 R2, R0, 0x10000, RZ ;  /* 0x0001000000027824 */ /* 0x000fcc00078e00ff */
[----:B------:R-:W0:Y:S02]  /*1bc0*/  F2F.F64.F32 R2, R2 ;  /* 0x0000000200027310 */ /* 0x000e240000201800 */
[----:B0-----:R0:W-:Y:S01]  /*1bd0*/  STL.64 [R1], R2 ;  /* 0x0000000201007387 */ /* 0x0011e20000100a00 */
[----:B------:R-:W-:-:S03]  /*1be0*/  NOP ;  /* 0x0000000000007918 */ /* 0x000fc60000000000 */
[----:B------:R-:W2:Y:S01]  /*1bf0*/  LDL.64 R20, [R1] ;  /* 0x0000000001147983 */ /* 0x000ea20000100a00 */
[----:B------:R-:W-:Y:S01]  /*1c00*/  ISETP.GE.AND P0, PT, R34, R5, PT ;  /* 0x000000052200720c */ /* 0x000fe20003f06270 */
[----:B------:R-:W-:Y:S01]  /*1c10*/  BSSY.RECONVERGENT B0, `(.L_x_27) ;  /* 0x0000070000007945 */ /* 0x000fe20003800200 */
[----:B--2---:R-:W1:Y:S02]  /*1c20*/  F2F.BF16.F64 R0, R20 ;  /* 0x0000001400007310 */ /* 0x004e640000302000 */
[----:B-1----:R-:W-:-:S09]  /*1c30*/  IMAD.U32 R0, R0, 0x10000, RZ ;  /* 0x0001000000007824 */ /* 0x002fd200078e00ff */
[----:B0-----:R-:W-:Y:S05]  /*1c40*/  @P0 BRA `(.L_x_28) ;  /* 0x0000000400b00947 */ /* 0x001fea0003800000 */
[----:B------:R-:W-:Y:S01]  /*1c50*/  ISETP.NE.AND P1, PT, R8, RZ, PT ;  /* 0x000000ff0800720c */ /* 0x000fe20003f25270 */
[----:B------:R-:W-:Y:S01]  /*1c60*/  BSSY.RECONVERGENT B1, `(.L_x_29) ;  /* 0x000002f000017945 */ /* 0x000fe20003800200 */
[----:B------:R-:W-:-:S11]  /*1c70*/  IMAD.MOV.U32 R2, RZ, RZ, R34 ;  /* 0x000000ffff027224 */ /* 0x000fd600078e0022 */
[----:B------:R-:W-:Y:S05]  /*1c80*/  @!P1 BRA `(.L_x_30) ;  /* 0x0000000000b09947 */ /* 0x000fea0003800000 */
[----:B------:R-:W0:Y:S01]  /*1c90*/  LDS.U8 R2, [R7] ;  /* 0x0000000007027984 */ /* 0x000e220000000000 */
[----:B------:R-:W-:Y:S02]  /*1ca0*/  CS2R R22, SRZ ;  /* 0x0000000000167805 */ /* 0x000fe4000001ff00 */
[----:B0-----:R-:W-:-:S13]  /*1cb0*/  ISETP.NE.AND P1, PT, R2, RZ, PT ;  /* 0x000000ff0200720c */ /* 0x001fda0003f25270 */
[----:B------:R-:W0:Y:S04]  /*1cc0*/  @P1 LDS.U16 R2, [R24] ;  /* 0x0000000018021984 */ /* 0x000e280000000400 */
[----:B------:R-:W1:Y:S01]  /*1cd0*/  @P1 LDS.U16 R4, [R25] ;  /* 0x0000000019041984 */ /* 0x000e620000000400 */
[----:B0-----:R-:W-:Y:S01]  /*1ce0*/  @P1 SHF.L.U32 R3, R2, 0x10, RZ ;  /* 0x0000001002031819 */ /* 0x001fe200000006ff */
[----:B-1----:R-:W-:-:S05]  /*1cf0*/  @P1 IMAD.U32 R20, R4, 0x10000, RZ ;  /* 0x0001000004141824 */ /* 0x002fca00078e00ff */
[----:B------:R-:W-:Y:S01]  /*1d00*/  @P1 F2F.F64.F32 R2, R3 ;  /* 0x0000000300021310 */ /* 0x000fe20000201800 */
[----:B------:R-:W-:-:S07]  /*1d10*/  IMAD R4, R34, 0x2, R16 ;  /* 0x0000000222047824 */ /* 0x000fce00078e0210 */
[----:B------:R-:W0:Y:S02]  /*1d20*/  @P1 F2F.F64.F32 R20, R20 ;  /* 0x0000001400141310 */ /* 0x000e240000201800 */
[----:B0-----:R-:W-:Y:S01]  /*1d30*/  @P1 DMUL R22, R2, R20 ;  /* 0x0000001402161228 */ /* 0x001fe20000000000 */
[----:B------:R-:W-:Y:S01]  /*1d40*/  ISETP.NE.AND P1, PT, R8, 0x1, PT ;  /* 0x000000010800780c */ /* 0x000fe20003f25270 */
[----:B------:R-:W-:-:S08]  /*1d50*/  IMAD.MOV.U32 R2, RZ, RZ, R12 ;  /* 0x000000ffff027224 */ /* 0x000fd000078e000c */
[----:B------:R-:W0:Y:S02]  /*1d60*/  F2F.BF16.F64 R23, R22 ;  /* 0x0000001600177310 */ /* 0x000e240000302000 */
[----:B0-----:R0:W-:Y:S02]  /*1d70*/  STS.U16 [R4], R23 ;  /* 0x0000001704007388 */ /* 0x0011e40000000400 */
[----:B------:R-:W-:Y:S05]  /*1d80*/  @!P1 BRA `(.L_x_30) ;  /* 0x0000000000709947 */ /* 0x000fea0003800000 */
[----:B------:R-:W1:Y:S01]  /*1d90*/  LDS.U8 R2, [R7+0x20] ;  /* 0x0000200007027984 */ /* 0x000e620000000000 */
[----:B0-----:R-:W-:Y:S02]  /*1da0*/  CS2R R22, SRZ ;  /* 0x0000000000167805 */ /* 0x001fe4000001ff00 */
[----:B-1----:R-:W-:-:S13]  /*1db0*/  ISETP.NE.AND P1, PT, R2, RZ, PT ;  /* 0x000000ff0200720c */ /* 0x002fda0003f25270 */
[----:B------:R-:W0:Y:S04]  /*1dc0*/  @P1 LDS.U16 R2, [R24+0x40] ;  /* 0x0000400018021984 */ /* 0x000e280000000400 */
[----:B------:R-:W1:Y:S01]  /*1dd0*/  @P1 LDS.U16 R20, [R25+0x40] ;  /* 0x0000400019141984 */ /* 0x000e620000000400 */
[----:B0-----:R-:W-:Y:S01]  /*1de0*/  @P1 SHF.L.U32 R3, R2, 0x10, RZ ;  /* 0x0000001002031819 */ /* 0x001fe200000006ff */
[----:B-1----:R-:W-:-:S05]  /*1df0*/  @P1 IMAD.U32 R20, R20, 0x10000, RZ ;  /* 0x0001000014141824 */ /* 0x002fca00078e00ff */
[----:B------:R-:W-:Y:S08]  /*1e00*/  @P1 F2F.F64.F32 R2, R3 ;  /* 0x0000000300021310 */ /* 0x000ff00000201800 */
[----:B------:R-:W0:Y:S02]  /*1e10*/  @P1 F2F.F64.F32 R20, R20 ;  /* 0x0000001400141310 */ /* 0x000e240000201800 */
[----:B0-----:R-:W-:Y:S01]  /*1e20*/  @P1 DMUL R22, R2, R20 ;  /* 0x0000001402161228 */ /* 0x001fe20000000000 */
[----:B------:R-:W-:Y:S01]  /*1e30*/  ISETP.NE.AND P1, PT, R8, 0x2, PT ;  /* 0x000000020800780c */ /* 0x000fe20003f25270 */
[----:B------:R-:W-:-:S08]  /*1e40*/  IMAD.MOV.U32 R2, RZ, RZ, R11 ;  /* 0x000000ffff027224 */ /* 0x000fd000078e000b */
[----:B------:R-:W0:Y:S02]  /*1e50*/  F2F.BF16.F64 R23, R22 ;  /* 0x0000001600177310 */ /* 0x000e240000302000 */
[----:B0-----:R1:W-:Y:S02]  /*1e60*/  STS.U16 [R4+0x40], R23 ;  /* 0x0000401704007388 */ /* 0x0013e40000000400 */
[----:B------:R-:W-:Y:S05]  /*1e70*/  @!P1 BRA `(.L_x_30) ;  /* 0x0000000000349947 */ /* 0x000fea0003800000 */
[----:B------:R-:W0:Y:S01]  /*1e80*/  LDS.U8 R2, [R7+0x40] ;  /* 0x0000400007027984 */ /* 0x000e220000000000 */
[----:B-1----:R-:W-:Y:S02]  /*1e90*/  CS2R R22, SRZ ;  /* 0x0000000000167805 */ /* 0x002fe4000001ff00 */
[----:B0-----:R-:W-:-:S13]  /*1ea0*/  ISETP.NE.AND P1, PT, R2, RZ, PT ;  /* 0x000000ff0200720c */ /* 0x001fda0003f25270 */
[----:B------:R-:W0:Y:S04]  /*1eb0*/  @P1 LDS.U16 R24, [R24+0x80] ;  /* 0x0000800018181984 */ /* 0x000e280000000400 */
[----:B------:R-:W1:Y:S01]  /*1ec0*/  @P1 LDS.U16 R25, [R25+0x80] ;  /* 0x0000800019191984 */ /* 0x000e620000000400 */
[----:B0-----:R-:W-:Y:S01]  /*1ed0*/  @P1 IMAD.U32 R3, R24, 0x10000, RZ ;  /* 0x0001000018031824 */ /* 0x001fe200078e00ff */
[----:B-1----:R-:W-:-:S05]  /*1ee0*/  @P1 SHF.L.U32 R20, R25, 0x10, RZ ;  /* 0x0000001019141819 */ /* 0x002fca00000006ff */
[----:B------:R-:W-:Y:S08]  /*1ef0*/  @P1 F2F.F64.F32 R2, R3 ;  /* 0x0000000300021310 */ /* 0x000ff00000201800 */
[----:B------:R-:W0:Y:S02]  /*1f00*/  @P1 F2F.F64.F32 R20, R20 ;  /* 0x0000001400141310 */ /* 0x000e240000201800 */
[----:B0-----:R-:W-:Y:S01]  /*1f10*/  @P1 DMUL R22, R2, R20 ;  /* 0x0000001402161228 */ /* 0x001fe20000000000 */
[----:B------:R-:W-:-:S09]  /*1f20*/  IMAD.MOV.U32 R2, RZ, RZ, R10 ;  /* 0x000000ffff027224 */ /* 0x000fd200078e000a */
[----:B------:R-:W0:Y:S02]  /*1f30*/  F2F.BF16.F64 R23, R22 ;  /* 0x0000001600177310 */ /* 0x000e240000302000 */
[----:B0-----:R2:W-:Y:S02]  /*1f40*/  STS.U16 [R4+0x80], R23 ;  /* 0x0000801704007388 */ /* 0x0015e40000000400 */
.L_x_30:
[----:B------:R-:W-:Y:S05]  /*1f50*/  BSYNC.RECONVERGENT B1 ;  /* 0x0000000000017941 */ /* 0x000fea0003800200 */
.L_x_29:
[----:B------:R-:W-:-:S13]  /*1f60*/  ISETP.GE.U32.AND P1, PT, R14, 0x60, PT ;  /* 0x000000600e00780c */ /* 0x000fda0003f26070 */
[----:B------:R-:W-:Y:S05]  /*1f70*/  @!P1 BRA `(.L_x_28) ;  /* 0x0000000000e49947 */ /* 0x000fea0003800000 */
[----:B------:R-:W3:Y:S02]  /*1f80*/  LDC R3, c[0x0][0x39c] ;  /* 0x0000e700ff037b82 */ /* 0x000ee40000000800 */
.L_x_31:
[----:B------:R-:W-:Y:S01]  /*1f90*/  IMAD.IADD R26, R15, 0x1, R2 ;  /* 0x000000010f1a7824 */ /* 0x000fe200078e0202 */
[C---:B------:R-:W-:Y:S01]  /*1fa0*/  LEA R27, R2.reuse, R17, 0x1 ;  /* 0x00000011021b7211 */ /* 0x040fe200078e08ff */
[C---:B------:R-:W-:Y:S01]  /*1fb0*/  IMAD R28, R2.reuse, 0x2, R35 ;  /* 0x00000002021c7824 */ /* 0x040fe200078e0223 */
[----:B012-4-:R-:W-:Y:S01]  /*1fc0*/  CS2R R22, SRZ ;  /* 0x0000000000167805 */ /* 0x017fe2000001ff00 */
[C---:B------:R-:W-:Y:S01]  /*1fd0*/  IMAD R29, R2.reuse, 0x2, R16 ;  /* 0x00000002021d7824 */ /* 0x040fe200078e0210 */
[----:B------:R-:W0:Y:S01]  /*1fe0*/  LDS.U8 R4, [R26] ;  /* 0x000000001a047984 */ /* 0x000e220000000000 */
[----:B------:R-:W-:Y:S01]  /*1ff0*/  VIADD R2, R2, 0x80 ;  /* 0x0000008002027836 */ /* 0x000fe20000000000 */
[----:B0-----:R-:W-:-:S13]  /*2000*/  ISETP.NE.AND P1, PT, R4, RZ, PT ;  /* 0x000000ff0400720c */ /* 0x001fda0003f25270 */
[----:B------:R-:W0:Y:S04]  /*2010*/  @P1 LDS.U16 R4, [R28] ;  /* 0x000000001c041984 */ /* 0x000e280000000400 */
[----:B------:R-:W1:Y:S01]  /*2020*/  @P1 LDS.U16 R20, [R27] ;  /* 0x000000001b141984 */ /* 0x000e620000000400 */
[----:B0-----:R-:W-:Y:S02]  /*2030*/  @P1 IMAD.U32 R4, R4, 0x10000, RZ ;  /* 0x0001000004041824 */ /* 0x001fe400078e00ff */
[----:B-1----:R-:W-:-:S04]  /*2040*/  @P1 IMAD.U32 R20, R20, 0x10000, RZ ;  /* 0x0001000014141824 */ /* 0x002fc800078e00ff */
[----:B------:R-:W-:Y:S08]  /*2050*/  @P1 F2F.F64.F32 R4, R4 ;  /* 0x0000000400041310 */ /* 0x000ff00000201800 */
[----:B------:R-:W0:Y:S02]  /*2060*/  @P1 F2F.F64.F32 R20, R20 ;  /* 0x0000001400141310 */ /* 0x000e240000201800 */
[----:B0-----:R-:W-:-:S06]  /*2070*/  @P1 DMUL R22, R4, R20 ;  /* 0x0000001404161228 */ /* 0x001fcc0000000000 */
[----:B------:R0:W1:Y:S02]  /*2080*/  F2F.BF16.F64 R24, R22 ;  /* 0x0000001600187310 */ /* 0x0000640000302000 */
[----:B0-----:R-:W-:Y:S01]  /*2090*/  CS2R R22, SRZ ;  /* 0x0000000000167805 */ /* 0x001fe2000001ff00 */
[----:B-1----:R0:W-:Y:S04]  /*20a0*/  STS.U16 [R29], R24 ;  /* 0x000000181d007388 */ /* 0x0021e80000000400 */
        /* <DEDUP_REMOVED lines=9> */
[----:B0-----:R-:W-:-:S10]  /*2140*/  @P1 DMUL R22, R4, R20 ;  /* 0x0000001404161228 */ /* 0x001fd40000000000 */
[----:B------:R-:W0:Y:S02]  /*2150*/  F2F.BF16.F64 R22, R22 ;  /* 0x0000001600167310 */ /* 0x000e240000302000 */
[----:B0-----:R0:W-:Y:S04]  /*2160*/  STS.U16 [R29+0x40], R22 ;  /* 0x000040161d007388 */ /* 0x0011e80000000400 */
[----:B------:R-:W1:Y:S01]  /*2170*/  LDS.U8 R4, [R26+0x40] ;  /* 0x000040001a047984 */ /* 0x000e620000000000 */
[----:B0-----:R-:W-:Y:S02]  /*2180*/  CS2R R22, SRZ ;  /* 0x0000000000167805 */ /* 0x001fe4000001ff00 */
[----:B-1----:R-:W-:-:S13]  /*2190*/  ISETP.NE.AND P1, PT, R4, RZ, PT ;  /* 0x000000ff0400720c */ /* 0x002fda0003f25270 */
[----:B------:R-:W0:Y:S04]  /*21a0*/  @P1 LDS.U16 R4, [R28+0x80] ;  /* 0x000080001c041984 */ /* 0x000e280000000400 */
[----:B------:R-:W1:Y:S01]  /*21b0*/  @P1 LDS.U16 R20, [R27+0x80] ;  /* 0x000080001b141984 */ /* 0x000e620000000400 */
[----:B0-----:R-:W-:Y:S02]  /*21c0*/  @P1 IMAD.U32 R4, R4, 0x10000, RZ ;  /* 0x0001000004041824 */ /* 0x001fe400078e00ff */
[----:B-1----:R-:W-:-:S04]  /*21d0*/  @P1 IMAD.U32 R20, R20, 0x10000, RZ ;  /* 0x0001000014141824 */ /* 0x002fc800078e00ff */
[----:B------:R-:W-:Y:S08]  /*21e0*/  @P1 F2F.F64.F32 R4, R4 ;  /* 0x0000000400041310 */ /* 0x000ff00000201800 */
[----:B------:R-:W0:Y:S02]  /*21f0*/  @P1 F2F.F64.F32 R20, R20 ;  /* 0x0000001400141310 */ /* 0x000e240000201800 */
[----:B0-----:R-:W-:-:S10]  /*2200*/  @P1 DMUL R24, R4, R20 ;  /* 0x0000001404181228 */ /* 0x001fd40000000000 */
[----:B------:R-:W0:Y:S02]  /*2210*/  F2F.BF16.F64 R24, R24 ;  /* 0x0000001800187310 */ /* 0x000e240000302000 */
[----:B0-----:R-:W-:Y:S04]  /*2220*/  STS.U16 [R29+0x80], R24 ;  /* 0x000080181d007388 */ /* 0x001fe80000000400 */
[----:B------:R-:W0:Y:S02]  /*2230*/  LDS.U8 R26, [R26+0x60] ;  /* 0x000060001a1a7984 */ /* 0x000e240000000000 */
[----:B0-----:R-:W-:-:S13]  /*2240*/  ISETP.NE.AND P1, PT, R26, RZ, PT ;  /* 0x000000ff1a00720c */ /* 0x001fda0003f25270 */
[----:B------:R-:W0:Y:S04]  /*2250*/  @P1 LDS.U16 R28, [R28+0xc0] ;  /* 0x0000c0001c1c1984 */ /* 0x000e280000000400 */
[----:B------:R-:W1:Y:S01]  /*2260*/  @P1 LDS.U16 R27, [R27+0xc0] ;  /* 0x0000c0001b1b1984 */ /* 0x000e620000000400 */
[----:B0-----:R-:W-:Y:S01]  /*2270*/  @P1 SHF.L.U32 R4, R28, 0x10, RZ ;  /* 0x000000101c041819 */ /* 0x001fe200000006ff */
[----:B-1----:R-:W-:-:S05]  /*2280*/  @P1 IMAD.U32 R20, R27, 0x10000, RZ ;  /* 0x000100001b141824 */ /* 0x002fca00078e00ff */
[----:B------:R-:W-:Y:S08]  /*2290*/  @P1 F2F.F64.F32 R4, R4 ;  /* 0x0000000400041310 */ /* 0x000ff00000201800 */
[----:B------:R-:W0:Y:S02]  /*22a0*/  @P1 F2F.F64.F32 R20, R20 ;  /* 0x0000001400141310 */ /* 0x000e240000201800 */
[----:B0-----:R-:W-:Y:S01]  /*22b0*/  @P1 DMUL R22, R4, R20 ;  /* 0x0000001404161228 */ /* 0x001fe20000000000 */
[----:B---3--:R-:W-:-:S05]  /*22c0*/  IMAD.MOV.U32 R5, RZ, RZ, R3 ;  /* 0x000000ffff057224 */ /* 0x008fca00078e0003 */
[----:B------:R-:W-:-:S04]  /*22d0*/  ISETP.GE.AND P1, PT, R2, R5, PT ;  /* 0x000000050200720c */ /* 0x000fc80003f26270 */
[----:B------:R-:W0:Y:S02]  /*22e0*/  F2F.BF16.F64 R22, R22 ;  /* 0x0000001600167310 */ /* 0x000e240000302000 */
[----:B0-----:R4:W-:Y:S07]  /*22f0*/  STS.U16 [R29+0xc0], R22 ;  /* 0x0000c0161d007388 */ /* 0x0019ee0000000400 */
[----:B------:R-:W-:Y:S05]  /*2300*/  @!P1 BRA `(.L_x_31) ;  /* 0xfffffffc00209947 */ /* 0x000fea000383ffff */
.L_x_28:
[----:B------:R-:W-:Y:S05]  /*2310*/  BSYNC.RECONVERGENT B0 ;  /* 0x0000000000007941 */ /* 0x000fea0003800200 */
.L_x_27:
[----:B------:R-:W-:Y:S01]  /*2320*/  NOP ;  /* 0x0000000000007918 */ /* 0x000fe20000000000 */
[----:B------:R-:W-:Y:S01]  /*2330*/  BSSY.RECONVERGENT B0, `(.L_x_32) ;  /* 0x0000009000007945 */ /* 0x000fe20003800200 */
[----:B012---:R-:W-:Y:S02]  /*2340*/  LEA R4, R34, R16, 0x1 ;  /* 0x0000001022047211 */ /* 0x007fe400078e08ff */
[----:B------:R-:W-:Y:S01]  /*2350*/  CS2R R20, SRZ ;  /* 0x0000000000147805 */ /* 0x000fe2000001ff00 */
[----:B------:R-:W-:Y:S06]  /*2360*/  @P0 BRA `(.L_x_33) ;  /* 0x0000000000140947 */ /* 0x000fec0003800000 */
[----:B------:R-:W0:Y:S02]  /*2370*/  LDS.U8 R2, [R7] ;  /* 0x0000000007027984 */ /* 0x000e240000000000 */
[----:B0-----:R-:W-:-:S13]  /*2380*/  ISETP.NE.AND P0, PT, R2, RZ, PT ;  /* 0x000000ff0200720c */ /* 0x001fda0003f05270 */
[----:B------:R-:W0:Y:S02]  /*2390*/  @P0 LDS.U16 R2, [R4] ;  /* 0x0000000004020984 */ /* 0x000e240000000400 */
[----:B0-----:R-:W-:-:S04]  /*23a0*/  @P0 IMAD.U32 R2, R2, 0x10000, RZ ;  /* 0x0001000002020824 */ /* 0x001fc800078e00ff */
[----:B------:R0:W1:Y:S03]  /*23b0*/  @P0 F2F.F64.F32 R20, R2 ;  /* 0x0000000200140310 */ /* 0x0000660000201800 */
.L_x_33:
[----:B------:R-:W-:Y:S05]  /*23c0*/  BSYNC.RECONVERGENT B0 ;  /* 0x0000000000007941 */ /* 0x000fea0003800200 */
.L_x_32:
        /* <DEDUP_REMOVED lines=13> */
[----:B----4-:R-:W-:Y:S01]  /*24a0*/  @P0 IMAD.U32 R22, R2, 0x10000, RZ ;  /* 0x0001000002160824 */ /* 0x010fe200078e00ff */
[----:B------:R-:W-:-:S05]  /*24b0*/  MOV R2, R11 ;  /* 0x0000000b00027202 */ /* 0x000fca0000000f00 */
        /* <DEDUP_REMOVED lines=13> */
[----:B------:R-:W-:-:S06]  /*2590*/  IMAD.U32 R2, R2, 0x10000, RZ ;  /* 0x0001000002027824 */ /* 0x000fcc00078e00ff */
[----:B------:R-:W0:Y:S02]  /*25a0*/  F2F.F64.F32 R2, R2 ;  /* 0x0000000200027310 */ /* 0x000e240000201800 */
[----:B0-----:R0:W-:Y:S02]  /*25b0*/  STL.64 [R1], R2 ;  /* 0x0000000201007387 */ /* 0x0011e40000100a00 */
.L_x_39:
[----:B------:R-:W-:Y:S05]  /*25c0*/  BSYNC.RECONVERGENT B2 ;  /* 0x0000000000027941 */ /* 0x000fea0003800200 */
.L_x_38:
[----:B0-----:R-:W-:Y:S01]  /*25d0*/  IMAD.MOV.U32 R2, RZ, RZ, R10 ;  /* 0x000000ffff027224 */ /* 0x001fe200078e000a */
[----:B------:R-:W-:Y:S06]  /*25e0*/  @!P1 BRA `(.L_x_37) ;  /* 0x00000000002c9947 */ /* 0x000fec0003800000 */
[----:B------:R-:W0:Y:S02]  /*25f0*/  LDS.U8 R2, [R7+0x60] ;  /* 0x0000600007027984 */ /* 0x000e240000000000 */
[----:B0-----:R-:W-:Y:S02]  /*2600*/  ISETP.NE.AND P0, PT, R2, RZ, PT ;  /* 0x000000ff0200720c */ /* 0x001fe40003f05270 */
[----:B------:R-:W-:-:S11]  /*2610*/  LOP3.LUT R2, R34, 0x80, RZ, 0xfc, !PT ;  /* 0x0000008022027812 */ /* 0x000fd600078efcff */
        /* <DEDUP_REMOVED lines=8> */
.L_x_37:
[----:B------:R-:W-:Y:S05]  /*26a0*/  BSYNC.RECONVERGENT B1 ;  /* 0x0000000000017941 */ /* 0x000fea0003800200 */
.L_x_36:
[----:B------:R-:W-:-:S13]  /*26b0*/  ISETP.GE.U32.AND P0, PT, R13, 0x60, PT ;  /* 0x000000600d00780c */ /* 0x000fda0003f06070 */
[----:B------:R-:W-:Y:S05]  /*26c0*/  @!P0 BRA `(.L_x_35) ;  /* 0x0000000000b88947 */ /* 0x000fea0003800000 */
[----:B------:R-:W1:Y:S02]  /*26d0*/  LDC R26, c[0x0][0x39c] ;  /* 0x0000e700ff1a7b82 */ /* 0x000e640000000800 */
.L_x_42:
[----:B------:R-:W-:-:S05]  /*26e0*/  IADD3 R27, PT, PT, R15, R2, RZ ;  /* 0x000000020f1b7210 */ /* 0x000fca0007ffe0ff */
[----:B------:R-:W2:Y:S04]  /*26f0*/  LDS.U8 R3, [R27] ;  /* 0x000000001b037984 */ /* 0x000ea80000000000 */
[----:B0-----:R-:W0:Y:S04]  /*2700*/  LDS.U8 R20, [R27+0x20] ;  /* 0x000020001b147984 */ /* 0x001e280000000000 */
[----:B------:R-:W-:Y:S04]  /*2710*/  LDS.U8 R24, [R27+0x40] ;  /* 0x000040001b187984 */ /* 0x000fe80000000000 */
[----:B------:R-:W-:Y:S01]  /*2720*/  LDS.U8 R27, [R27+0x60] ;  /* 0x000060001b1b7984 */ /* 0x000fe20000000000 */
[----:B--2---:R-:W-:-:S13]  /*2730*/  ISETP.NE.AND P0, PT, R3, RZ, PT ;  /* 0x000000ff0300720c */ /* 0x004fda0003f05270 */
[----:B----4-:R-:W2:Y:S01]  /*2740*/  @P0 LDL.64 R22, [R1] ;  /* 0x0000000001160983 */ /* 0x010ea20000100a00 */
[----:B------:R-:W-:Y:S01]  /*2750*/  IMAD R3, R2, 0x2, R16 ;  /* 0x0000000202037824 */ /* 0x000fe200078e0210 */
[----:B0-----:R-:W-:-:S04]  /*2760*/  ISETP.NE.AND P1, PT, R20, RZ, PT ;  /* 0x000000ff1400720c */ /* 0x001fc80003f25270 */
[----:B------:R-:W0:Y:S09]  /*2770*/  @P0 LDS.U16 R5, [R3] ;  /* 0x0000000003050984 */ /* 0x000e320000000400 */
[----:B------:R-:W3:Y:S01]  /*2780*/  @P1 LDS.U16 R25, [R3+0x40] ;  /* 0x0000400003191984 */ /* 0x000ee20000000400 */
[----:B--2---:R-:W0:Y:S02]  /*2790*/  @P0 F2F.BF16.F64 R4, R22 ;  /* 0x0000001600040310 */ /* 0x004e240000302000 */
[----:B0-----:R-:W-:-:S05]  /*27a0*/  @P0 HADD2.BF16_V2 R4, R4.H0_H0, R5.H0_H0 ;  /* 0x2000000504040230 */ /* 0x001fca0000200800 */
[----:B------:R-:W-:-:S06]  /*27b0*/  @P0 IMAD.U32 R4, R4, 0x10000, RZ ;  /* 0x0001000004040824 */ /* 0x000fcc00078e00ff */
[----:B------:R-:W0:Y:S02]  /*27c0*/  @P0 F2F.F64.F32 R4, R4 ;  /* 0x0000000400040310 */ /* 0x000e240000201800 */
[----:B0-----:R-:W-:Y:S04]  /*27d0*/  @P0 STL.64 [R1], R4 ;  /* 0x0000000401000387 */ /* 0x001fe80000100a00 */
[----:B------:R-:W2:Y:S01]  /*27e0*/  @P1 LDL.64 R20, [R1] ;  /* 0x0000000001141983 */ /* 0x000ea20000100a00 */
[----:B------:R-:W-:-:S13]  /*27f0*/  ISETP.NE.AND P0, PT, R24, RZ, PT ;  /* 0x000000ff1800720c */ /* 0x000fda0003f05270 */
[----:B------:R-:W0:Y:S01]  /*2800*/  @P0 LDS.U16 R5, [R3+0x80] ;  /* 0x0000800003050984 */ /* 0x000e220000000400 */
[----:B--2---:R-:W3:Y:S02]  /*2810*/  @P1 F2F.BF16.F64 R20, R20 ;  /* 0x0000001400141310 */ /* 0x004ee40000302000 */
[----:B---3--:R-:W-:-:S05]  /*2820*/  @P1 HADD2.BF16_V2 R22, R20.H0_H0, R25.H0_H0 ;  /* 0x2000001914161230 */ /* 0x008fca0000200800 */
[----:B------:R-:W-:-:S06]  /*2830*/  @P1 IMAD.U32 R22, R22, 0x10000, RZ ;  /* 0x0001000016161824 */ /* 0x000fcc00078e00ff */
[----:B------:R-:W2:Y:S02]  /*2840*/  @P1 F2F.F64.F32 R22, R22 ;  /* 0x0000001600161310 */ /* 0x000ea40000201800 */
[----:B--2---:R2:W-:Y:S04]  /*2850*/  @P1 STL.64 [R1], R22 ;  /* 0x0000001601001387 */ /* 0x0045e80000100a00 */
[----:B------:R-:W3:Y:S01]  /*2860*/  @P0 LDL.64 R24, [R1] ;  /* 0x0000000001180983 */ /* 0x000ee20000100a00 */
[----:B------:R-:W-:Y:S01]  /*2870*/  VIADD R2, R2, 0x80 ;  /* 0x0000008002027836 */ /* 0x000fe20000000000 */
[----:B------:R-:W-:Y:S01]  /*2880*/  BSSY.RECONVERGENT B1, `(.L_x_40) ;  /* 0x0000011000017945 */ /* 0x000fe20003800200 */
[----:B---3--:R-:W0:Y:S02]  /*2890*/  @P0 F2F.BF16.F64 R24, R24 ;  /* 0x0000001800180310 */ /* 0x008e240000302000 */
[----:B0-----:R-:W-:-:S02]  /*28a0*/  @P0 HADD2.BF16_V2 R4, R24.H0_H0, R5.H0_H0 ;  /* 0x2000000518040230 */ /* 0x001fc40000200800 */
[----:B-1----:R-:W-:-:S03]  /*28b0*/  IMAD.MOV.U32 R5, RZ, RZ, R26 ;  /* 0x000000ffff057224 */ /* 0x002fc600078e001a */
[----:B------:R-:W-:Y:S02]  /*28c0*/  @P0 SHF.L.U32 R4, R4, 0x10, RZ ;  /* 0x0000001004040819 */ /* 0x000fe400000006ff */
[----:B------:R-:W-:Y:S02]  /*28d0*/  ISETP.GE.AND P1, PT, R2, R5, PT ;  /* 0x000000050200720c */ /* 0x000fe40003f26270 */
[----:B------:R-:W0:Y:S02]  /*28e0*/  @P0 F2F.F64.F32 R20, R4 ;  /* 0x0000000400140310 */ /* 0x000e240000201800 */
[----:B0-----:R2:W-:Y:S01]  /*28f0*/  @P0 STL.64 [R1], R20 ;  /* 0x0000001401000387 */ /* 0x0015e20000100a00 */
[----:B------:R-:W-:-:S13]  /*2900*/  ISETP.NE.AND P0, PT, R27, RZ, PT ;  /* 0x000000ff1b00720c */ /* 0x000fda0003f05270 */
[----:B--2---:R-:W-:Y:S05]  /*2910*/  @!P0 BRA `(.L_x_41) ;  /* 0x00000000001c8947 */ /* 0x004fea0003800000 */
[----:B------:R-:W2:Y:S04]  /*2920*/  LDL.64 R20, [R1] ;  /* 0x0000000001147983 */ /* 0x000ea80000100a00 */
[----:B------:R-:W0:Y:S01]  /*2930*/  LDS.U16 R3, [R3+0xc0] ;  /* 0x0000c00003037984 */ /* 0x000e220000000400 */
[----:B--2---:R-:W0:Y:S02]  /*2940*/  F2F.BF16.F64 R20, R20 ;  /* 0x0000001400147310 */ /* 0x004e240000302000 */
[----:B0-----:R-:W-:-:S05]  /*2950*/  HADD2.BF16_V2 R4, R20.H0_H0, R3.H0_H0 ;  /* 0x2000000314047230 */ /* 0x001fca0000200800 */
[----:B------:R-:W-:-:S04]  /*2960*/  IMAD.U32 R4, R4, 0x10000, RZ ;  /* 0x0001000004047824 */ /* 0x000fc800078e00ff */
[----:B------:R-:W0:Y:S02]  /*2970*/  F2F.F64.F32 R22, R4 ;  /* 0x0000000400167310 */ /* 0x000e240000201800 */
[----:B0-----:R0:W-:Y:S02]  /*2980*/  STL.64 [R1], R22 ;  /* 0x0000001601007387 */ /* 0x0011e40000100a00 */
.L_x_41:
[----:B------:R-:W-:Y:S05]  /*2990*/  BSYNC.RECONVERGENT B1 ;  /* 0x0000000000017941 */ /* 0x000fea0003800200 */
.L_x_40:
[----:B------:R-:W-:Y:S05]  /*29a0*/  @!P1 BRA `(.L_x_42) ;  /* 0xfffffffc004c9947 */ /* 0x000fea000383ffff */
.L_x_35:
[----:B------:R-:W-:Y:S05]  /*29b0*/  BSYNC.RECONVERGENT B0 ;  /* 0x0000000000007941 */ /* 0x000fea0003800200 */
.L_x_34:
[----:B------:R-:W0:Y:S01]  /*29c0*/  LDL.64 R24, [R1] ;  /* 0x0000000001187983 */ /* 0x000e220000100a00 */
[----:B------:R-:W-:Y:S01]  /*29d0*/  ISETP.GE.AND P0, PT, R34, R5, PT ;  /* 0x000000052200720c */ /* 0x000fe20003f06270 */
[----:B------:R-:W1:Y:S01]  /*29e0*/  LDCU UR4, c[0x0][0x39c] ;  /* 0x00007380ff0477ac */ /* 0x000e620008000800 */
[----:B------:R-:W-:Y:S01]  /*29f0*/  BSSY.RECONVERGENT B0, `(.L_x_15) ;  /* 0x000014c000007945 */ /* 0x000fe20003800200 */
[----:B0-----:R-:W-:Y:S01]  /*2a00*/  SHFL.BFLY PT, R21, R25, 0x10, 0x1f ;  /* 0x0e001f0019157f89 */ /* 0x001fe200000e0000 */
[----:B------:R-:W-:Y:S03]  /*2a10*/  F2F.BF16.F64 R2, R24 ;  /* 0x0000001800027310 */ /* 0x000fe60000302000 */
[----:B------:R-:W0:Y:S05]  /*2a20*/  SHFL.BFLY PT, R20, R24, 0x10, 0x1f ;  /* 0x0e001f0018147f89 */ /* 0x000e2a00000e0000 */
[----:B0-----:R-:W0:Y:S02]  /*2a30*/  F2F.BF16.F64 R21, R20 ;  /* 0x0000001400157310 */ /* 0x001e240000302000 */
[----:B0-----:R-:W-:-:S05]  /*2a40*/  HADD2.BF16_V2 R2, R2.H0_H0, R21.H0_H0 ;  /* 0x2000001502027230 */ /* 0x001fca0000200800 */
[----:B------:R-:W-:-:S06]  /*2a50*/  SHF.L.U32 R2, R2, 0x10, RZ ;  /* 0x0000001002027819 */ /* 0x000fcc00000006ff */
[----:B------:R-:W0:Y:S02]  /*2a60*/  F2F.F64.F32 R2, R2 ;  /* 0x0000000200027310 */ /* 0x000e240000201800 */
[----:B0-----:R-:W-:Y:S06]  /*2a70*/  SHFL.BFLY PT, R23, R3, 0x8, 0x1f ;  /* 0x0d001f0003177f89 */ /* 0x001fec00000e0000 */
[----:B------:R-:W-:Y:S01]  /*2a80*/  F2F.BF16.F64 R4, R2 ;  /* 0x0000000200047310 */ /* 0x000fe20000302000 */
[----:B----4-:R-:W0:Y:S07]  /*2a90*/  SHFL.BFLY PT, R22, R2, 0x8, 0x1f ;  /* 0x0d001f0002167f89 */ /* 0x010e2e00000e0000 */
        /* <DEDUP_REMOVED lines=9> */
[----:B------:R-:W-:-:S05]  /*2b30*/  PRMT R2, R25, 0x7610, R2 ;  /* 0x0000761019027816 */ /* 0x000fca0000000002 */
[----:B------:R-:W-:-:S06]  /*2b40*/  IMAD.U32 R2, R2, 0x10000, RZ ;  /* 0x0001000002027824 */ /* 0x000fcc00078e00ff */
        /* <DEDUP_REMOVED lines=13> */
[----:B------:R-:W-:-:S04]  /*2c20*/  PRMT R2, R25, 0x7610, R2 ;  /* 0x0000761019027816 */ /* 0x000fc80000000002 */
[----:B------:R-:W-:-:S06]  /*2c30*/  SHF.L.U32 R2, R2, 0x10, RZ ;  /* 0x0000001002027819 */ /* 0x000fcc00000006ff */
[----:B------:R-:W0:Y:S02]  /*2c40*/  F2F.F64.F32 R2, R2 ;  /* 0x0000000200027310 */ /* 0x000e240000201800 */
[----:B0-----:R0:W-:Y:S01]  /*2c50*/  STL.64 [R1], R2 ;  /* 0x0000000201007387 */ /* 0x0011e20000100a00 */
[----:B------:R-:W-:Y:S01]  /*2c60*/  NOP ;  /* 0x0000000000007918 */ /* 0x000fe20000000000 */
[----:B-1----:R-:W-:Y:S05]  /*2c70*/  @P0 BRA `(.L_x_43) ;  /* 0x00000010008c0947 */ /* 0x002fea0003800000 */
[----:B------:R-:W2:Y:S01]  /*2c80*/  LDL.64 R28, [R1] ;  /* 0x00000000011c7983 */ /* 0x000ea20000100a00 */
[----:B0-----:R-:W0:Y:S01]  /*2c90*/  F2F.F64.F32 R2, R0 ;  /* 0x0000000000027310 */ /* 0x001e220000201800 */
[----:B------:R-:W-:Y:S01]  /*2ca0*/  IMAD.MOV.U32 R4, RZ, RZ, 0x1 ;  /* 0x00000001ff047424 */ /* 0x000fe200078e00ff */
[----:B------:R-:W-:Y:S01]  /*2cb0*/  BSSY.RECONVERGENT B2, `(.L_x_44) ;  /* 0x000001b000027945 */ /* 0x000fe20003800200 */
[----:B------:R-:W-:Y:S01]  /*2cc0*/  ISETP.NE.AND P1, PT, R8, RZ, PT ;  /* 0x000000ff0800720c */ /* 0x000fe20003f25270 */
[----:B0-----:R-:W-:-:S08]  /*2cd0*/  DADD R2, R2, 9.999999682655225389e-21 ;  /* 0x3bc79ca102027429 */ /* 0x001fd00000000000 */
[----:B------:R-:W-:-:S06]  /*2ce0*/  DMUL R22, R2, R2 ;  /* 0x0000000202167228 */ /* 0x000fcc0000000000 */
[----:B------:R-:W0:Y:S02]  /*2cf0*/  MUFU.RCP64H R5, R23 ;  /* 0x0000001700057308 */ /* 0x000e240000001800 */
[----:B0-----:R-:W-:-:S08]  /*2d00*/  DFMA R20, -R22, R4, 1 ;  /* 0x3ff000001614742b */ /* 0x001fd00000000104 */
[----:B------:R-:W-:-:S08]  /*2d10*/  DFMA R20, R20, R20, R20 ;  /* 0x000000141414722b */ /* 0x000fd00000000014 */
[----:B------:R-:W-:Y:S02]  /*2d20*/  DFMA R4, R4, R20, R4 ;  /* 0x000000140404722b */ /* 0x000fe40000000004 */
[----:B------:R-:W-:-:S06]  /*2d30*/  DMUL R20, R2, R2 ;  /* 0x0000000202147228 */ /* 0x000fcc0000000000 */
[----:B------:R-:W-:-:S08]  /*2d40*/  DFMA R26, -R22, R4, 1 ;  /* 0x3ff00000161a742b */ /* 0x000fd00000000104 */
[----:B------:R-:W-:Y:S01]  /*2d50*/  DFMA R26, R4, R26, R4 ;  /* 0x0000001a041a722b */ /* 0x000fe20000000004 */
[----:B--2---:R-:W0:Y:S02]  /*2d60*/  F2F.BF16.F64 R28, R28 ;  /* 0x0000001c001c7310 */ /* 0x004e240000302000 */
[----:B0-----:R-:W-:-:S06]  /*2d70*/  IMAD.U32 R24, R28, 0x10000, RZ ;  /* 0x000100001c187824 */ /* 0x001fcc00078e00ff */
[----:B------:R-:W0:Y:S02]  /*2d80*/  F2F.F64.F32 R24, R24 ;  /* 0x0000001800187310 */ /* 0x000e240000201800 */
[----:B0-----:R-:W-:Y:S01]  /*2d90*/  DMUL R4, R24, R26 ;  /* 0x0000001a18047228 */ /* 0x001fe20000000000 */
[----:B------:R-:W-:-:S07]  /*2da0*/  FSETP.GEU.AND P2, PT, |R25|, 6.5827683646048100446e-37, PT ;  /* 0x036000001900780b */ /* 0x000fce0003f4e200 */
[----:B------:R-:W-:-:S08]  /*2db0*/  DFMA R22, -R22, R4, R24 ;  /* 0x000000041616722b */ /* 0x000fd00000000118 */
[----:B------:R-:W-:-:S10]  /*2dc0*/  DFMA R4, R26, R22, R4 ;  /* 0x000000161a04722b */ /* 0x000fd40000000004 */
[----:B------:R-:W-:-:S05]  /*2dd0*/  FFMA R0, RZ, R21, R5 ;  /* 0x00000015ff007223 */ /* 0x000fca0000000005 */
[----:B------:R-:W-:-:S13]  /*2de0*/  FSETP.GT.AND P0, PT, |R0|, 1.469367938527859385e-39, PT ;  /* 0x001000000000780b */ /* 0x000fda0003f04200 */
[----:B------:R-:W-:Y:S05]  /*2df0*/  @P0 BRA P2, `(.L_x_45) ;  /* 0x0000000000180947 */ /* 0x000fea0001000000 */
[----:B------:R-:W-:Y:S01]  /*2e00*/  IMAD.MOV.U32 R22, RZ, RZ, R20 ;  /* 0x000000ffff167224 */ /* 0x000fe200078e0014 */
[----:B------:R-:W-:Y:S02]  /*2e10*/  MOV R23, R21 ;  /* 0x0000001500177202 */ /* 0x000fe40000000f00 */
[----:B------:R-:W-:-:S07]  /*2e20*/  MOV R38, 0x2e40 ;  /* 0x00002e4000267802 */ /* 0x000fce0000000f00 */
[----:B------:R-:W-:Y:S05]  /*2e30*/  CALL.REL.NOINC `($__internal_0_$__cuda_sm20_div_rn_f64_full) ;  /* 0x0000006400ec7944 */ /* 0x000fea0003c00000 */
[----:B------:R-:W-:Y:S02]  /*2e40*/  IMAD.MOV.U32 R4, RZ, RZ, R20 ;  /* 0x000000ffff047224 */ /* 0x000fe400078e0014 */
[----:B------:R-:W-:-:S07]  /*2e50*/  IMAD.MOV.U32 R5, RZ, RZ, R21 ;  /* 0x000000ffff057224 */ /* 0x000fce00078e0015 */
.L_x_45:
[----:B------:R-:W-:Y:S05]  /*2e60*/  BSYNC.RECONVERGENT B2 ;  /* 0x0000000000027941 */ /* 0x000fea0003800200 */
.L_x_44:
[----:B------:R-:W-:Y:S01]  /*2e70*/  BSSY.RECONVERGENT B2, `(.L_x_46) ;  /* 0x0000070000027945 */ /* 0x000fe20003800200 */
[----:B------:R-:W-:-:S03]  /*2e80*/  IMAD.MOV.U32 R0, RZ, RZ, R34 ;  /* 0x000000ffff007224 */ /* 0x000fc600078e0022 */
[----:B------:R-:W-:Y:S05]  /*2e90*/  @!P1 BRA `(.L_x_47) ;  /* 0x0000000400b49947 */ /* 0x000fea0003800000 */
[----:B------:R-:W0:Y:S01]  /*2ea0*/  LDS.U8 R0, [R7] ;  /* 0x0000000007007984 */ /* 0x000e220000000000 */
[----:B------:R-:W-:Y:S01]  /*2eb0*/  BSSY.RECONVERGENT B3, `(.L_x_48) ;  /* 0x0000020000037945 */ /* 0x000fe20003800200 */
[----:B------:R-:W-:Y:S02]  /*2ec0*/  LEA R41, R34, R35, 0x1 ;  /* 0x0000002322297211 */ /* 0x000fe400078e08ff */
[----:B0-----:R-:W-:-:S13]  /*2ed0*/  ISETP.NE.AND P0, PT, R0, RZ, PT ;  /* 0x000000ff0000720c */ /* 0x001fda0003f05270 */
[----:B------:R-:W-:Y:S05]  /*2ee0*/  @!P0 BRA `(.L_x_49) ;  /* 0x00000000006c8947 */ /* 0x000fea0003800000 */
[----:B------:R-:W0:Y:S01]  /*2ef0*/  LDS.U16 R0, [R41] ;  /* 0x0000000029007984 */ /* 0x000e220000000400 */
[----:B------:R-:W1:Y:S01]  /*2f00*/  MUFU.RCP64H R21, R3 ;  /* 0x0000000300157308 */ /* 0x000e620000001800 */
[----:B------:R-:W-:Y:S01]  /*2f10*/  IMAD.MOV.U32 R20, RZ, RZ, 0x1 ;  /* 0x00000001ff147424 */ /* 0x000fe200078e00ff */
[----:B------:R-:W-:Y:S05]  /*2f20*/  BSSY.RECONVERGENT B4, `(.L_x_50) ;  /* 0x0000013000047945 */ /* 0x000fea0003800200 */
[----:B-1----:R-:W-:-:S08]  /*2f30*/  DFMA R22, -R2, R20, 1 ;  /* 0x3ff000000216742b */ /* 0x002fd00000000114 */
[----:B------:R-:W-:-:S08]  /*2f40*/  DFMA R22, R22, R22, R22 ;  /* 0x000000161616722b */ /* 0x000fd00000000016 */
[----:B------:R-:W-:Y:S01]  /*2f50*/  DFMA R20, R20, R22, R20 ;  /* 0x000000161414722b */ /* 0x000fe20000000014 */
[----:B0-----:R-:W-:-:S07]  /*2f60*/  IMAD.U32 R0, R0, 0x10000, RZ ;  /* 0x0001000000007824 */ /* 0x001fce00078e00ff */
[----:B------:R-:W-:Y:S01]  /*2f70*/  DFMA R26, -R2, R20, 1 ;  /* 0x3ff00000021a742b */ /* 0x000fe20000000114 */
[----:B------:R-:W0:Y:S07]  /*2f80*/  F2F.F64.F32 R24, R0 ;  /* 0x0000000000187310 */ /* 0x000e2e0000201800 */
[----:B------:R-:W-:-:S08]  /*2f90*/  DFMA R26, R20, R26, R20 ;  /* 0x0000001a141a722b */ /* 0x000fd00000000014 */
        /* <DEDUP_REMOVED lines=11> */
.L_x_51:
[----:B------:R-:W-:Y:S05]  /*3050*/  BSYNC.RECONVERGENT B4 ;  /* 0x0000000000047941 */ /* 0x000fea0003800200 */
.L_x_50:
[----:B------:R-:W-:-:S10]  /*3060*/  DADD R20, R20, -R4 ;  /* 0x0000000014147229 */ /* 0x000fd40000000804 */
[----:B------:R-:W0:Y:S02]  /*3070*/  F2F.BF16.F64 R20, R20 ;  /* 0x0000001400147310 */ /* 0x000e240000302000 */
[----:B0-----:R-:W-:Y:S01]  /*3080*/  PRMT R21, R20, 0x7610, R21 ;  /* 0x0000761014157816 */ /* 0x001fe20000000015 */
[----:B------:R-:W-:Y:S06]  /*3090*/  BRA `(.L_x_52) ;  /* 0x0000000000047947 */ /* 0x000fec0003800000 */
.L_x_49:
[----:B------:R-:W-:-:S07]  /*30a0*/  PRMT R21, RZ, 0x7610, R21 ;  /* 0x00007610ff157816 */ /* 0x000fce0000000015 */
.L_x_52:
[----:B------:R-:W-:Y:S05]  /*30b0*/  BSYNC.RECONVERGENT B3 ;  /* 0x0000000000037941 */ /* 0x000fea0003800200 */
.L_x_48:
[----:B------:R0:W-:Y:S01]  /*30c0*/  STS.U16 [R41], R21 ;  /* 0x0000001529007388 */ /* 0x0001e20000000400 */
[----:B------:R-:W-:Y:S01]  /*30d0*/  ISETP.NE.AND P0, PT, R8, 0x1, PT ;  /* 0x000000010800780c */ /* 0x000fe20003f05270 */
[----:B------:R-:W-:-:S12]  /*30e0*/  IMAD.MOV.U32 R0, RZ, RZ, R12 ;  /* 0x000000ffff007224 */ /* 0x000fd800078e000c */
[----:B0-----:R-:W-:Y:S05]  /*30f0*/  @!P0 BRA `(.L_x_47) ;  /* 0x00000004001c8947 */ /* 0x001fea0003800000 */
[----:B------:R-:W0:Y:S01]  /*3100*/  LDS.U8 R0, [R7+0x20] ;  /* 0x0000200007007984 */ /* 0x000e220000000000 */
[----:B------:R-:W-:Y:S01]  /*3110*/  BSSY.RECONVERGENT B3, `(.L_x_53) ;  /* 0x000001f000037945 */ /* 0x000fe20003800200 */
[----:B0-----:R-:W-:-:S13]  /*3120*/  ISETP.NE.AND P0, PT, R0, RZ, PT ;  /* 0x000000ff0000720c */ /* 0x001fda0003f05270 */
[----:B------:R-:W-:Y:S05]  /*3130*/  @!P0 BRA `(.L_x_54) ;  /* 0x00000000006c8947 */ /* 0x000fea0003800000 */
[----:B------:R-:W0:Y:S01]  /*3140*/  LDS.U16 R0, [R41+0x40] ;  /* 0x0000400029007984 */ /* 0x000e220000000400 */
[----:B------:R-:W1:Y:S01]  /*3150*/  MUFU.RCP64H R23, R3 ;  /* 0x0000000300177308 */ /* 0x000e620000001800 */
[----:B------:R-:W-:Y:S01]  /*3160*/  IMAD.MOV.U32 R22, RZ, RZ, 0x1 ;  /* 0x00000001ff167424 */ /* 0x000fe200078e00ff */
[----:B------:R-:W-:Y:S05]  /*3170*/  BSSY.RECONVERGENT B4, `(.L_x_55) ;  /* 0x0000013000047945 */ /* 0x000fea0003800200 */
[----:B-1----:R-:W-:-:S08]  /*3180*/  DFMA R20, -R2, R22, 1 ;  /* 0x3ff000000214742b */ /* 0x002fd00000000116 */
[----:B------:R-:W-:-:S08]  /*3190*/  DFMA R20, R20, R20, R20 ;  /* 0x000000141414722b */ /* 0x000fd00000000014 */
[----:B------:R-:W-:Y:S01]  /*31a0*/  DFMA R22, R22, R20, R22 ;  /* 0x000000141616722b */ /* 0x000fe20000000016 */
[----:B0-----:R-:W-:-:S07]  /*31b0*/  SHF.L.U32 R0, R0, 0x10, RZ ;  /* 0x0000001000007819 */ /* 0x001fce00000006ff */
        /* <DEDUP_REMOVED lines=11> */
[----:B------:R-:W-:Y:S01]  /*3270*/  MOV R38, 0x32a0 ;  /* 0x000032a000267802 */ /* 0x000fe20000000f00 */
[----:B------:R-:W-:-:S07]  /*3280*/  IMAD.MOV.U32 R23, RZ, RZ, R3 ;  /* 0x000000ffff177224 */ /* 0x000fce00078e0003 */
[----:B------:R-:W-:Y:S05]  /*3290*/  CALL.REL.NOINC `($__internal_0_$__cuda_sm20_div_rn_f64_full) ;  /* 0x0000006000d47944 */ /* 0x000fea0003c00000 */
.L_x_56:
[----:B------:R-:W-:Y:S05]  /*32a0*/  BSYNC.RECONVERGENT B4 ;  /* 0x0000000000047941 */ /* 0x000fea0003800200 */
.L_x_55:
[----:B------:R-:W-:-:S10]  /*32b0*/  DADD R20, R20, -R4 ;  /* 0x0000000014147229 */ /* 0x000fd40000000804 */
[----:B------:R-:W0:Y:S02]  /*32c0*/  F2F.BF16.F64 R20, R20 ;  /* 0x0000001400147310 */ /* 0x000e240000302000 */
[----:B0-----:R0:W-:Y:S01]  /*32d0*/  STS.U16 [R41+0x40], R20 ;  /* 0x0000401429007388 */ /* 0x0011e20000000400 */
[----:B------:R-:W-:Y:S05]  /*32e0*/  BRA `(.L_x_57) ;  /* 0x0000000000047947 */ /* 0x000fea0003800000 */
.L_x_54:
[----:B------:R1:W-:Y:S02]  /*32f0*/  STS.U16 [R41+0x40], RZ ;  /* 0x000040ff29007388 */ /* 0x0003e40000000400 */
.L_x_57:
[----:B------:R-:W-:Y:S05]  /*3300*/  BSYNC.RECONVERGENT B3 ;  /* 0x0000000000037941 */ /* 0x000fea0003800200 */
.L_x_53:
[----:B------:R-:W-:Y:S02]  /*3310*/  ISETP.NE.AND P0, PT, R8, 0x2, PT ;  /* 0x000000020800780c */ /* 0x000fe40003f05270 */
[----:B------:R-:W-:-:S11]  /*3320*/  MOV R0, R11 ;  /* 0x0000000b00007202 */ /* 0x000fd60000000f00 */
[----:B------:R-:W-:Y:S05]  /*3330*/  @!P0 BRA `(.L_x_47) ;  /* 0x00000000008c8947 */ /* 0x000fea0003800000 */
[----:B------:R-:W2:Y:S02]  /*3340*/  LDS.U8 R0, [R7+0x40] ;  /* 0x0000400007007984 */ /* 0x000ea40000000000 */
[----:B--2---:R-:W-:-:S13]  /*3350*/  ISETP.NE.AND P0, PT, R0, RZ, PT ;  /* 0x000000ff0000720c */ /* 0x004fda0003f05270 */
[----:B------:R-:W-:Y:S05]  /*3360*/  @!P0 BRA `(.L_x_58) ;  /* 0x0000000000788947 */ /* 0x000fea0003800000 */
[----:B------:R-:W2:Y:S01]  /*3370*/  LDS.U16 R0, [R41+0x80] ;  /* 0x0000800029007984 */ /* 0x000ea20000000400 */
[----:B------:R-:W0:Y:S01]  /*3380*/  MUFU.RCP64H R23, R3 ;  /* 0x0000000300177308 */ /* 0x000e220000001800 */
[----:B------:R-:W-:Y:S01]  /*3390*/  IMAD.MOV.U32 R22, RZ, RZ, 0x1 ;  /* 0x00000001ff167424 */ /* 0x000fe200078e00ff */
[----:B------:R-:W-:Y:S05]  /*33a0*/  BSSY.RECONVERGENT B3, `(.L_x_59) ;  /* 0x0000015000037945 */ /* 0x000fea0003800200 */
[----:B0-----:R-:W-:-:S08]  /*33b0*/  DFMA R20, -R2, R22, 1 ;  /* 0x3ff000000214742b */ /* 0x001fd00000000116 */
[----:B------:R-:W-:-:S08]  /*33c0*/  DFMA R20, R20, R20, R20 ;  /* 0x000000141414722b */ /* 0x000fd00000000014 */
[----:B------:R-:W-:Y:S01]  /*33d0*/  DFMA R22, R22, R20, R22 ;  /* 0x000000141616722b */ /* 0x000fe20000000016 */
[----:B--2---:R-:W-:-:S07]  /*33e0*/  IMAD.U32 R0, R0, 0x10000, RZ ;  /* 0x0001000000007824 */ /* 0x004fce00078e00ff */
        /* <DEDUP_REMOVED lines=10> */
[----:B------:R-:W-:Y:S01]  /*3490*/  MOV R24, R26 ;  /* 0x0000001a00187202 */ /* 0x000fe20000000f00 */
[----:B------:R-:W-:Y:S01]  /*34a0*/  IMAD.MOV.U32 R25, RZ, RZ, R27 ;  /* 0x000000ffff197224 */ /* 0x000fe200078e001b */
[----:B------:R-:W-:Y:S01]  /*34b0*/  MOV R23, R3 ;  /* 0x0000000300177202 */ /* 0x000fe20000000f00 */
[----:B------:R-:W-:Y:S01]  /*34c0*/  IMAD.MOV.U32 R22, RZ, RZ, R2 ;  /* 0x000000ffff167224 */ /* 0x000fe200078e0002 */
[----:B------:R-:W-:-:S07]  /*34d0*/  MOV R38, 0x34f0 ;  /* 0x000034f000267802 */ /* 0x000fce0000000f00 */
[----:B-1----:R-:W-:Y:S05]  /*34e0*/  CALL.REL.NOINC `($__internal_0_$__cuda_sm20_div_rn_f64_full) ;  /* 0x0000006000407944 */ /* 0x002fea0003c00000 */
.L_x_60:
[----:B------:R-:W-:Y:S05]  /*34f0*/  BSYNC.RECONVERGENT B3 ;  /* 0x0000000000037941 */ /* 0x000fea0003800200 */
.L_x_59:
[----:B------:R-:W-:Y:S01]  /*3500*/  DADD R20, R20, -R4 ;  /* 0x0000000014147229 */ /* 0x000fe20000000804 */
[----:B------:R-:W-:-:S09]  /*3510*/  IMAD.MOV.U32 R0, RZ, RZ, R10 ;  /* 0x000000ffff007224 */ /* 0x000fd200078e000a */
[----:B------:R-:W0:Y:S02]  /*3520*/  F2F.BF16.F64 R20, R20 ;  /* 0x0000001400147310 */ /* 0x000e240000302000 */
[----:B0-----:R2:W-:Y:S01]  /*3530*/  STS.U16 [R41+0x80], R20 ;  /* 0x0000801429007388 */ /* 0x0015e20000000400 */
[----:B------:R-:W-:Y:S05]  /*3540*/  BRA `(.L_x_47) ;  /* 0x0000000000087947 */ /* 0x000fea0003800000 */
.L_x_58:
[----:B------:R3:W-:Y:S01]  /*3550*/  STS.U16 [R41+0x80], RZ ;  /* 0x000080ff29007388 */ /* 0x0007e20000000400 */
[----:B------:R-:W-:-:S07]  /*3560*/  IMAD.MOV.U32 R0, RZ, RZ, R10 ;  /* 0x000000ffff007224 */ /* 0x000fce00078e000a */
.L_x_47:
[----:B------:R-:W-:Y:S05]  /*3570*/  BSYNC.RECONVERGENT B2 ;  /* 0x0000000000027941 */ /* 0x000fea0003800200 */
.L_x_46:
[----:B------:R-:W-:-:S13]  /*3580*/  ISETP.GE.U32.AND P0, PT, R14, 0x60, PT ;  /* 0x000000600e00780c */ /* 0x000fda0003f06070 */
[----:B------:R-:W-:Y:S05]  /*3590*/  @!P0 BRA `(.L_x_43) ;  /* 0x0000000800448947 */ /* 0x000fea0003800000 */
.L_x_81:
[----:B0123--:R-:W-:Y:S01]  /*35a0*/  IADD3 R41, PT, PT, R15, R0, RZ ;  /* 0x000000000f297210 */ /* 0x00ffe20007ffe0ff */
[C---:B----4-:R-:W-:Y:S01]  /*35b0*/  IMAD R43, R0.reuse, 0x2, R35 ;  /* 0x00000002002b7824 */ /* 0x050fe200078e0223 */
[----:B------:R-:W-:Y:S01]  /*35c0*/  BSSY.RECONVERGENT B2, `(.L_x_61) ;  /* 0x0000024000027945 */ /* 0x000fe20003800200 */
[----:B------:R-:W-:Y:S02]  /*35d0*/  VIADD R0, R0, 0x80 ;  /* 0x0000008000007836 */ /* 0x000fe40000000000 */
[----:B------:R-:W0:Y:S03]  /*35e0*/  LDS.U8 R20, [R41] ;  /* 0x0000000029147984 */ /* 0x000e260000000000 */
[----:B------:R-:W-:Y:S02]  /*35f0*/  ISETP.GE.AND P1, PT, R0, UR4, PT ;  /* 0x0000000400007c0c */ /* 0x000fe4000bf26270 */
[----:B0-----:R-:W-:-:S13]  /*3600*/  ISETP.NE.AND P0, PT, R20, RZ, PT ;  /* 0x000000ff1400720c */ /* 0x001fda0003f05270 */
[----:B------:R-:W-:Y:S05]  /*3610*/  @!P0 BRA `(.L_x_62) ;  /* 0x0000000000748947 */ /* 0x000fea0003800000 */
[----:B------:R-:W0:Y:S01]  /*3620*/  LDS.U16 R22, [R43] ;  /* 0x000000002b167984 */ /* 0x000e220000000400 */
[----:B------:R-:W1:Y:S01]  /*3630*/  MUFU.RCP64H R21, R3 ;  /* 0x0000000300157308 */ /* 0x000e620000001800 */
[----:B------:R-:W-:Y:S01]  /*3640*/  MOV R20, 0x1 ;  /* 0x0000000100147802 */ /* 0x000fe20000000f00 */
        /* <DEDUP_REMOVED lines=16> */
[----:B------:R-:W-:Y:S01]  /*3750*/  MOV R25, R23 ;  /* 0x0000001700197202 */ /* 0x000fe20000000f00 */
[----:B------:R-:W-:Y:S01]  /*3760*/  IMAD.MOV.U32 R22, RZ, RZ, R2 ;  /* 0x000000ffff167224 */ /* 0x000fe200078e0002 */
[----:B------:R-:W-:Y:S01]  /*3770*/  MOV R38, 0x37a0 ;  /* 0x000037a000267802 */ /* 0x000fe20000000f00 */
[----:B------:R-:W-:-:S07]  /*3780*/  IMAD.MOV.U32 R23, RZ, RZ, R3 ;  /* 0x000000ffff177224 */ /* 0x000fce00078e0003 */
[----:B------:R-:W-:Y:S05]  /*3790*/  CALL.REL.NOINC `($__internal_0_$__cuda_sm20_div_rn_f64_full) ;  /* 0x0000005c00947944 */ /* 0x000fea0003c00000 */
.L_x_64:
[----:B------:R-:W-:Y:S05]  /*37a0*/  BSYNC.RECONVERGENT B3 ;  /* 0x0000000000037941 */ /* 0x000fea0003800200 */
.L_x_63:
[----:B------:R-:W-:-:S10]  /*37b0*/  DADD R20, R20, -R4 ;  /* 0x0000000014147229 */ /* 0x000fd40000000804 */
[----:B------:R-:W0:Y:S02]  /*37c0*/  F2F.BF16.F64 R20, R20 ;  /* 0x0000001400147310 */ /* 0x000e240000302000 */
[----:B0-----:R0:W-:Y:S01]  /*37d0*/  STS.U16 [R43], R20 ;  /* 0x000000142b007388 */ /* 0x0011e20000000400 */
[----:B------:R-:W-:Y:S05]  /*37e0*/  BRA `(.L_x_65) ;  /* 0x0000000000047947 */ /* 0x000fea0003800000 */
.L_x_62:
[----:B------:R1:W-:Y:S02]  /*37f0*/  STS.U16 [R43], RZ ;  /* 0x000000ff2b007388 */ /* 0x0003e40000000400 */
.L_x_65:
[----:B------:R-:W-:Y:S05]  /*3800*/  BSYNC.RECONVERGENT B2 ;  /* 0x0000000000027941 */ /* 0x000fea0003800200 */
.L_x_61:
[----:B0-----:R-:W0:Y:S01]  /*3810*/  LDS.U8 R20, [R41+0x20] ;  /* 0x0000200029147984 */ /* 0x001e220000000000 */
[----:B------:R-:W-:Y:S01]  /*3820*/  BSSY.RECONVERGENT B2, `(.L_x_66) ;  /* 0x0000021000027945 */ /* 0x000fe20003800200 */
[----:B0-----:R-:W-:-:S13]  /*3830*/  ISETP.NE.AND P0, PT, R20, RZ, PT ;  /* 0x000000ff1400720c */ /* 0x001fda0003f05270 */
[----:B------:R-:W-:Y:S05]  /*3840*/  @!P0 BRA `(.L_x_67) ;  /* 0x0000000000748947 */ /* 0x000fea0003800000 */
[----:B------:R-:W0:Y:S01]  /*3850*/  LDS.U16 R22, [R43+0x40] ;  /* 0x000040002b167984 */ /* 0x000e220000000400 */
[----:B------:R-:W2:Y:S01]  /*3860*/  MUFU.RCP64H R21, R3 ;  /* 0x0000000300157308 */ /* 0x000ea20000001800 */
[----:B------:R-:W-:Y:S01]  /*3870*/  MOV R20, 0x1 ;  /* 0x0000000100147802 */ /* 0x000fe20000000f00 */
[----:B------:R-:W-:Y:S05]  /*3880*/  BSSY.RECONVERGENT B3, `(.L_x_68) ;  /* 0x0000015000037945 */ /* 0x000fea0003800200 */
[----:B--2---:R-:W-:-:S08]  /*3890*/  DFMA R24, -R2, R20, 1 ;  /* 0x3ff000000218742b */ /* 0x004fd00000000114 */
        /* <DEDUP_REMOVED lines=18> */
[----:B-1----:R-:W-:Y:S05]  /*39c0*/  CALL.REL.NOINC `($__internal_0_$__cuda_sm20_div_rn_f64_full) ;  /* 0x0000005c00087944 */ /* 0x002fea0003c00000 */
.L_x_69:
[----:B------:R-:W-:Y:S05]  /*39d0*/  BSYNC.RECONVERGENT B3 ;  /* 0x0000000000037941 */ /* 0x000fea0003800200 */
.L_x_68:
[----:B------:R-:W-:-:S10]  /*39e0*/  DADD R20, R20, -R4 ;  /* 0x0000000014147229 */ /* 0x000fd40000000804 */
[----:B------:R-:W0:Y:S02]  /*39f0*/  F2F.BF16.F64 R20, R20 ;  /* 0x0000001400147310 */ /* 0x000e240000302000 */
[----:B0-----:R0:W-:Y:S01]  /*3a00*/  STS.U16 [R43+0x40], R20 ;  /* 0x000040142b007388 */ /* 0x0011e20000000400 */
[----:B------:R-:W-:Y:S05]  /*3a10*/  BRA `(.L_x_70) ;  /* 0x0000000000047947 */ /* 0x000fea0003800000 */
.L_x_67:
[----:B------:R2:W-:Y:S02]  /*3a20*/  STS.U16 [R43+0x40], RZ ;  /* 0x000040ff2b007388 */ /* 0x0005e40000000400 */
.L_x_70:
[----:B------:R-:W-:Y:S05]  /*3a30*/  BSYNC.RECONVERGENT B2 ;  /* 0x0000000000027941 */ /* 0x000fea0003800200 */
.L_x_66:
[----:B0-----:R-:W0:Y:S01]  /*3a40*/  LDS.U8 R20, [R41+0x40] ;  /* 0x0000400029147984 */ /* 0x001e220000000000 */
[----:B------:R-:W-:Y:S01]  /*3a50*/  BSSY.RECONVERGENT B2, `(.L_x_71) ;  /* 0x0000021000027945 */ /* 0x000fe20003800200 */
[----:B0-----:R-:W-:-:S13]  /*3a60*/  ISETP.NE.AND P0, PT, R20, RZ, PT ;  /* 0x000000ff1400720c */ /* 0x001fda0003f05270 */
[----:B------:R-:W-:Y:S05]  /*3a70*/  @!P0 BRA `(.L_x_72) ;  /* 0x0000000000748947 */ /* 0x000fea0003800000 */
[----:B------:R-:W0:Y:S01]  /*3a80*/  LDS.U16 R22, [R43+0x80] ;  /* 0x000080002b167984 */ /* 0x000e220000000400 */
[----:B------:R-:W3:Y:S01]  /*3a90*/  MUFU.RCP64H R21, R3 ;  /* 0x0000000300157308 */ /* 0x000ee20000001800 */
[----:B------:R-:W-:Y:S01]  /*3aa0*/  MOV R20, 0x1 ;  /* 0x0000000100147802 */ /* 0x000fe20000000f00 */
[----:B------:R-:W-:Y:S05]  /*3ab0*/  BSSY.RECONVERGENT B3, `(.L_x_73) ;  /* 0x0000015000037945 */ /* 0x000fea0003800200 */
[----:B---3--:R-:W-:-:S08]  /*3ac0*/  DFMA R24, -R2, R20, 1 ;  /* 0x3ff000000218742b */ /* 0x008fd00000000114 */
        /* <DEDUP_REMOVED lines=18> */
[----:B-12---:R-:W-:Y:S05]  /*3bf0*/  CALL.REL.NOINC `($__internal_0_$__cuda_sm20_div_rn_f64_full) ;  /* 0x00000058007c7944 */ /* 0x006fea0003c00000 */
.L_x_74:
[----:B------:R-:W-:Y:S05]  /*3c00*/  BSYNC.RECONVERGENT B3 ;  /* 0x0000000000037941 */ /* 0x000fea0003800200 */
.L_x_73:
[----:B------:R-:W-:-:S10]  /*3c10*/  DADD R20, R20, -R4 ;  /* 0x0000000014147229 */ /* 0x000fd40000000804 */
[----:B------:R-:W0:Y:S02]  /*3c20*/  F2F.BF16.F64 R20, R20 ;  /* 0x0000001400147310 */ /* 0x000e240000302000 */
[----:B0-----:R0:W-:Y:S01]  /*3c30*/  STS.U16 [R43+0x80], R20 ;  /* 0x000080142b007388 */ /* 0x0011e20000000400 */
[----:B------:R-:W-:Y:S05]  /*3c40*/  BRA `(.L_x_75) ;  /* 0x0000000000047947 */ /* 0x000fea0003800000 */
.L_x_72:
[----:B------:R3:W-:Y:S02]  /*3c50*/  STS.U16 [R43+0x80], RZ ;  /* 0x000080ff2b007388 */ /* 0x0007e40000000400 */
.L_x_75:
[----:B------:R-:W-:Y:S05]  /*3c60*/  BSYNC.RECONVERGENT B2 ;  /* 0x0000000000027941 */ /* 0x000fea0003800200 */
.L_x_71:
[----:B------:R-:W4:Y:S01]  /*3c70*/  LDS.U8 R41, [R41+0x60] ;  /* 0x0000600029297984 */ /* 0x000f220000000000 */
[----:B------:R-:W-:Y:S01]  /*3c80*/  BSSY.RECONVERGENT B2, `(.L_x_76) ;  /* 0x0000021000027945 */ /* 0x000fe20003800200 */
[----:B----4-:R-:W-:-:S13]  /*3c90*/  ISETP.NE.AND P0, PT, R41, RZ, PT ;  /* 0x000000ff2900720c */ /* 0x010fda0003f05270 */
[----:B------:R-:W-:Y:S05]  /*3ca0*/  @!P0 BRA `(.L_x_77) ;  /* 0x0000000000748947 */ /* 0x000fea0003800000 */
[----:B------:R-:W4:Y:S01]  /*3cb0*/  LDS.U16 R22, [R43+0xc0] ;  /* 0x0000c0002b167984 */ /* 0x000f220000000400 */
[----:B------:R-:W5:Y:S01]  /*3cc0*/  MUFU.RCP64H R21, R3 ;  /* 0x0000000300157308 */ /* 0x000f620000001800 */
[----:B0-----:R-:W-:Y:S01]  /*3cd0*/  MOV R20, 0x1 ;  /* 0x0000000100147802 */ /* 0x001fe20000000f00 */
[----:B------:R-:W-:Y:S05]  /*3ce0*/  BSSY.RECONVERGENT B3, `(.L_x_78) ;  /* 0x0000015000037945 */ /* 0x000fea0003800200 */
[----:B-----5:R-:W-:-:S08]  /*3cf0*/  DFMA R24, -R2, R20, 1 ;  /* 0x3ff000000218742b */ /* 0x020fd00000000114 */
[----:B------:R-:W-:-:S08]  /*3d00*/  DFMA R24, R24, R24, R24 ;  /* 0x000000181818722b */ /* 0x000fd00000000018 */
[----:B------:R-:W-:Y:S01]  /*3d10*/  DFMA R24, R20, R24, R20 ;  /* 0x000000181418722b */ /* 0x000fe20000000014 */
[----:B----4-:R-:W-:-:S07]  /*3d20*/  IMAD.U32 R22, R22, 0x10000, RZ ;  /* 0x0001000016167824 */ /* 0x010fce00078e00ff */
        /* <DEDUP_REMOVED lines=15> */
[----:B-123--:R-:W-:Y:S05]  /*3e20*/  CALL.REL.NOINC `($__internal_0_$__cuda_sm20_div_rn_f64_full) ;  /* 0x0000005400f07944 */ /* 0x00efea0003c00000 */
.L_x_79:
[----:B------:R-:W-:Y:S05]  /*3e30*/  BSYNC.RECONVERGENT B3 ;  /* 0x0000000000037941 */ /* 0x000fea0003800200 */
.L_x_78:
[----:B------:R-:W-:-:S10]  /*3e40*/  DADD R20, R20, -R4 ;  /* 0x0000000014147229 */ /* 0x000fd40000000804 */
[----:B------:R-:W0:Y:S02]  /*3e50*/  F2F.BF16.F64 R20, R20 ;  /* 0x0000001400147310 */ /* 0x000e240000302000 */
[----:B0-----:R0:W-:Y:S01]  /*3e60*/  STS.U16 [R43+0xc0], R20 ;  /* 0x0000c0142b007388 */ /* 0x0011e20000000400 */
[----:B------:R-:W-:Y:S05]  /*3e70*/  BRA `(.L_x_80) ;  /* 0x0000000000047947 */ /* 0x000fea0003800000 */
.L_x_77:
[----:B------:R4:W-:Y:S02]  /*3e80*/  STS.U16 [R43+0xc0], RZ ;  /* 0x0000c0ff2b007388 */ /* 0x0009e40000000400 */
.L_x_80:
[----:B------:R-:W-:Y:S05]  /*3e90*/  BSYNC.RECONVERGENT B2 ;  /* 0x0000000000027941 */ /* 0x000fea0003800200 */
.L_x_76:
[----:B------:R-:W-:Y:S05]  /*3ea0*/  @!P1 BRA `(.L_x_81) ;  /* 0xfffffff400bc9947 */ /* 0x000fea000383ffff */
.L_x_43:
[----:B------:R-:W-:Y:S05]  /*3eb0*/  BSYNC.RECONVERGENT B0 ;  /* 0x0000000000007941 */ /* 0x000fea0003800200 */
.L_x_15:
[C---:B------:R-:W-:Y:S01]  /*3ec0*/  LEA R38, R34.reuse, R35, 0x1 ;  /* 0x0000002322267211 */ /* 0x040fe200078e08ff */
[C---:B------:R-:W-:Y:S01]  /*3ed0*/  IMAD R40, R34.reuse, 0x2, R16 ;  /* 0x0000000222287824 */ /* 0x040fe200078e0210 */
[----:B------:R-:W-:Y:S01]  /*3ee0*/  NOP ;  /* 0x0000000000007918 */ /* 0x000fe20000000000 */
[----:B0123--:R-:W-:Y:S01]  /*3ef0*/  IMAD R41, R34, 0x2, R17 ;  /* 0x0000000222297824 */ /* 0x00ffe200078e0211 */
[----:B------:R-:W-:Y:S06]  /*3f00*/  BRA.U !UP2, `(.L_x_82) ;  /* 0x000000290a9c7547 */ /* 0x000fec000b800000 */
[----:B------:R-:W0:Y:S01]  /*3f10*/  LDCU UR4, c[0x0][0x39c] ;  /* 0x00007380ff0477ac */ /* 0x000e220008000800 */
[----:B------:R-:W-:Y:S01]  /*3f20*/  BSSY.RECONVERGENT B0, `(.L_x_83) ;  /* 0x00000bd000007945 */ /* 0x000fe20003800200 */
[----:B0-----:R-:W-:-:S04]  /*3f30*/  MOV R42, UR4 ;  /* 0x00000004002a7c02 */ /* 0x001fc80008000f00 */
[----:B------:R-:W-:-:S13]  /*3f40*/  ISETP.GE.AND P0, PT, R34, R42, PT ;  /* 0x0000002a2200720c */ /* 0x000fda0003f06270 */
[----:B------:R-:W-:Y:S05]  /*3f50*/  @P0 BRA `(.L_x_84) ;  /* 0x0000000800e40947 */ /* 0x000fea0003800000 */
[----:B------:R-:W0:Y:S01]  /*3f60*/  S2UR UR5, SR_CgaCtaId ;  /* 0x00000000000579c3 */ /* 0x000e220000008800 */
[----:B------:R-:W-:-:S07]  /*3f70*/  UMOV UR4, 0x400 ;  /* 0x0000040000047882 */ /* 0x000fce0000000000 */
[----:B------:R-:W1:Y:S01]  /*3f80*/  S2UR UR7, SR_SWINHI ;  /* 0x00000000000779c3 */ /* 0x000e620000002f00 */
[----:B0-----:R-:W-:-:S07]  /*3f90*/  ULEA UR4, UR5, UR4, 0x18 ;  /* 0x0000000405047291 */ /* 0x001fce000f8ec0ff */
[----:B------:R-:W-:Y:S01]  /*3fa0*/  UMOV UR4, UR4 ;  /* 0x0000000400047c82 */ /* 0x000fe20008000000 */
[----:B-1----:R-:W-:Y:S01]  /*3fb0*/  UMOV UR5, UR7 ;  /* 0x0000000700057c82 */ /* 0x002fe20008000000 */
[----:B------:R-:W-:-:S04]  /*3fc0*/  UISETP.NE.U32.AND UP3, UPT, UR4, URZ, UPT ;  /* 0x000000ff0400728c */ /* 0x000fc8000bf65070 */
[----:B------:R-:W-:-:S09]  /*3fd0*/  UISETP.NE.AND.EX UP3, UPT, UR5, URZ, UPT, UP3 ;  /* 0x000000ff0500728c */ /* 0x000fd2000bf65330 */
[----:B------:R-:W-:Y:S05]  /*3fe0*/  BRA.U UP3, `(.L_x_85) ;  /* 0x0000000503347547 */ /* 0x000fea000b800000 */
[----:B------:R-:W-:Y:S01]  /*3ff0*/  ISETP.NE.AND P0, PT, R8, RZ, PT ;  /* 0x000000ff0800720c */ /* 0x000fe20003f05270 */
[----:B------:R-:W-:Y:S01]  /*4000*/  BSSY.RECONVERGENT B1, `(.L_x_86) ;  /* 0x0000022000017945 */ /* 0x000fe20003800200 */
[----:B------:R-:W-:Y:S01]  /*4010*/  ISETP.GE.U32.AND P1, PT, R14, 0x60, PT ;  /* 0x000000600e00780c */ /* 0x000fe20003f26070 */
[----:B------:R-:W-:-:S10]  /*4020*/  IMAD.MOV.U32 R0, RZ, RZ, R34 ;  /* 0x000000ffff007224 */ /* 0x000fd400078e0022 */
[----:B------:R-:W-:Y:S05]  /*4030*/  @!P0 BRA `(.L_x_87) ;  /* 0x0000000000788947 */ /* 0x000fea0003800000 */
[----:B------:R-:W0:Y:S01]  /*4040*/  LDS.U16 R2, [R41] ;  /* 0x0000000029027984 */ /* 0x000e220000000400 */
[----:B------:R-:W-:-:S03]  /*4050*/  ISETP.NE.AND P0, PT, R8, 0x1, PT ;  /* 0x000000010800780c */ /* 0x000fc60003f05270 */
[----:B------:R-:W1:Y:S01]  /*4060*/  LDS.U16 R0, [R38] ;  /* 0x0000000026007984 */ /* 0x000e620000000400 */
[----:B0-----:R-:W-:Y:S01]  /*4070*/  SHF.L.U32 R3, R2, 0x10, RZ ;  /* 0x0000001002037819 */ /* 0x001fe200000006ff */
[----:B-1----:R-:W-:-:S04]  /*4080*/  IMAD.U32 R0, R0, 0x10000, RZ ;  /* 0x0001000000007824 */ /* 0x002fc800078e00ff */
[----:B------:R-:W-:-:S05]  /*4090*/  FMUL R0, R0, R3 ;  /* 0x0000000300007220 */ /* 0x000fca0000400000 */
[----:B------:R-:W-:-:S04]  /*40a0*/  F2FP.BF16.F32.PACK_AB R0, RZ, R0 ;  /* 0x00000000ff00723e */ /* 0x000fc800000010ff */
[----:B------:R-:W-:Y:S01]  /*40b0*/  PRMT R20, R0, 0x7610, R20 ;  /* 0x0000761000147816 */ /* 0x000fe20000000014 */
[----:B------:R-:W-:-:S04]  /*40c0*/  IMAD.MOV.U32 R0, RZ, RZ, R12 ;  /* 0x000000ffff007224 */ /* 0x000fc800078e000c */
[----:B------:R0:W-:Y:S01]  /*40d0*/  STS.U16 [R40], R20 ;  /* 0x0000001428007388 */ /* 0x0001e20000000400 */
[----:B------:R-:W-:Y:S05]  /*40e0*/  @!P0 BRA `(.L_x_87) ;  /* 0x00000000004c8947 */ /* 0x000fea0003800000 */
[----:B------:R-:W1:Y:S01]  /*40f0*/  LDS.U16 R2, [R41+0x40] ;  /* 0x0000400029027984 */ /* 0x000e620000000400 */
[----:B------:R-:W-:-:S03]  /*4100*/  ISETP.NE.AND P0, PT, R8, 0x2, PT ;  /* 0x000000020800780c */ /* 0x000fc60003f05270 */
[----:B------:R-:W2:Y:S01]  /*4110*/  LDS.U16 R0, [R38+0x40] ;  /* 0x0000400026007984 */ /* 0x000ea20000000400 */
[----:B-1----:R-:W-:Y:S01]  /*4120*/  SHF.L.U32 R3, R2, 0x10, RZ ;  /* 0x0000001002037819 */ /* 0x002fe200000006ff */
[----:B--2---:R-:W-:-:S04]  /*4130*/  IMAD.U32 R0, R0, 0x10000, RZ ;  /* 0x0001000000007824 */ /* 0x004fc800078e00ff */
[----:B------:R-:W-:-:S05]  /*4140*/  FMUL R0, R0, R3 ;  /* 0x0000000300007220 */ /* 0x000fca0000400000 */
[----:B------:R-:W-:-:S04]  /*4150*/  F2FP.BF16.F32.PACK_AB R0, RZ, R0 ;  /* 0x00000000ff00723e */ /* 0x000fc800000010ff */
[----:B0-----:R-:W-:-:S05]  /*4160*/  PRMT R20, R0, 0x7610, R20 ;  /* 0x0000761000147816 */ /* 0x001fca0000000014 */
[----:B------:R-:W-:Y:S04]  /*4170*/  STS.U16 [R40+0x40], R20 ;  /* 0x0000401428007388 */ /* 0x000fe80000000400 */
[----:B------:R-:W0:Y:S04]  /*4180*/  @P0 LDS.U16 R0, [R38+0x80] ;  /* 0x0000800026000984 */ /* 0x000e280000000400 */
[----:B------:R-:W1:Y:S01]  /*4190*/  @P0 LDS.U16 R2, [R41+0x80] ;  /* 0x0000800029020984 */ /* 0x000e620000000400 */
[----:B0-----:R-:W-:Y:S02]  /*41a0*/  @P0 IMAD.U32 R0, R0, 0x10000, RZ ;  /* 0x0001000000000824 */ /* 0x001fe400078e00ff */
[----:B-1----:R-:W-:-:S04]  /*41b0*/  @P0 IMAD.U32 R3, R2, 0x10000, RZ ;  /* 0x0001000002030824 */ /* 0x002fc800078e00ff */
[----:B------:R-:W-:-:S05]  /*41c0*/  @P0 FMUL R0, R0, R3 ;  /* 0x0000000300000220 */ /* 0x000fca0000400000 */
[----:B------:R-:W-:-:S04]  /*41d0*/  @P0 F2FP.BF16.F32.PACK_AB R0, RZ, R0 ;  /* 0x00000000ff00023e */ /* 0x000fc800000010ff */
[----:B------:R-:W-:Y:S02]  /*41e0*/  PRMT R2, R0, 0x7610, R2 ;  /* 0x0000761000027816 */ /* 0x000fe40000000002 */
[----:B------:R-:W-:Y:S01]  /*41f0*/  MOV R0, R11 ;  /* 0x0000000b00007202 */ /* 0x000fe20000000f00 */
[----:B------:R-:W-:Y:S02]  /*4200*/  @P0 IMAD.MOV.U32 R0, RZ, RZ, R10 ;  /* 0x000000ffff000224 */ /* 0x000fe400078e000a */
[----:B------:R1:W-:Y:S05]  /*4210*/  @P0 STS.U16 [R40+0x80], R2 ;  /* 0x0000800228000388 */ /* 0x0003ea0000000400 */
.L_x_87:
[----:B------:R-:W-:Y:S05]  /*4220*/  BSYNC.RECONVERGENT B1 ;  /* 0x0000000000017941 */ /* 0x000fea0003800200 */
.L_x_86:
[----:B------:R-:W-:Y:S04]  /*4230*/  BSSY.RECONVERGENT B1, `(.L_x_88) ;  /* 0x0000027000017945 */ /* 0x000fe80003800200 */
[----:B------:R-:W-:Y:S05]  /*4240*/  @!P1 BRA `(.L_x_89) ;  /* 0x0000000000949947 */ /* 0x000fea0003800000 */
.L_x_90:
[C---:B------:R-:W-:Y:S01]  /*4250*/  IMAD R4, R0.reuse, 0x2, R35 ;  /* 0x0000000200047824 */ /* 0x040fe200078e0223 */
[----:B------:R-:W-:-:S04]  /*4260*/  LEA R3, R0, R17, 0x1 ;  /* 0x0000001100037211 */ /* 0x000fc800078e08ff */
[----:B-12---:R-:W1:Y:S04]  /*4270*/  LDS.U16 R2, [R4] ;  /* 0x0000000004027984 */ /* 0x006e680000000400 */
[----:B------:R-:W2:Y:S01]  /*4280*/  LDS.U16 R5, [R3] ;  /* 0x0000000003057984 */ /* 0x000ea20000000400 */
[----:B-1----:R-:W-:Y:S02]  /*4290*/  IMAD.U32 R2, R2, 0x10000, RZ ;  /* 0x0001000002027824 */ /* 0x002fe400078e00ff */
[----:B--2---:R-:W-:-:S04]  /*42a0*/  IMAD.U32 R5, R5, 0x10000, RZ ;  /* 0x0001000005057824 */ /* 0x004fc800078e00ff */
[----:B------:R-:W-:-:S05]  /*42b0*/  FMUL R2, R2, R5 ;  /* 0x0000000502027220 */ /* 0x000fca0000400000 */
[----:B------:R-:W-:Y:S02]  /*42c0*/  F2FP.BF16.F32.PACK_AB R5, RZ, R2 ;  /* 0x00000002ff05723e */ /* 0x000fe400000010ff */
[C---:B------:R-:W-:Y:S01]  /*42d0*/  LEA R2, R0.reuse, R16, 0x1 ;  /* 0x0000001000027211 */ /* 0x040fe200078e08ff */
[----:B------:R-:W-:Y:S01]  /*42e0*/  VIADD R0, R0, 0x80 ;  /* 0x0000008000007836 */ /* 0x000fe20000000000 */
[----:B------:R-:W-:-:S04]  /*42f0*/  PRMT R21, R5, 0x7610, R21 ;  /* 0x0000761005157816 */ /* 0x000fc80000000015 */
[----:B------:R-:W-:Y:S01]  /*4300*/  ISETP.GE.AND P0, PT, R0, R42, PT ;  /* 0x0000002a0000720c */ /* 0x000fe20003f06270 */
[----:B------:R-:W-:Y:S04]  /*4310*/  STS.U16 [R2], R21 ;  /* 0x0000001502007388 */ /* 0x000fe80000000400 */
[----:B------:R-:W1:Y:S04]  /*4320*/  LDS.U16 R5, [R4+0x40] ;  /* 0x0000400004057984 */ /* 0x000e680000000400 */
[----:B0-----:R-:W0:Y:S01]  /*4330*/  LDS.U16 R20, [R3+0x40] ;  /* 0x0000400003147984 */ /* 0x001e220000000400 */
[----:B-1----:R-:W-:-:S02]  /*4340*/  IMAD.U32 R5, R5, 0x10000, RZ ;  /* 0x0001000005057824 */ /* 0x002fc400078e00ff */
[----:B0-----:R-:W-:-:S04]  /*4350*/  IMAD.U32 R20, R20, 0x10000, RZ ;  /* 0x0001000014147824 */ /* 0x001fc800078e00ff */
[----:B------:R-:W-:-:S05]  /*4360*/  FMUL R5, R5, R20 ;  /* 0x0000001405057220 */ /* 0x000fca0000400000 */
[----:B------:R-:W-:-:S04]  /*4370*/  F2FP.BF16.F32.PACK_AB R5, RZ, R5 ;  /* 0x00000005ff05723e */ /* 0x000fc800000010ff */
[----:B------:R-:W-:-:S05]  /*4380*/  PRMT R22, R5, 0x7610, R22 ;  /* 0x0000761005167816 */ /* 0x000fca0000000016 */
[----:B------:R-:W-:Y:S04]  /*4390*/  STS.U16 [R2+0x40], R22 ;  /* 0x0000401602007388 */ /* 0x000fe80000000400 */
[----:B------:R-:W0:Y:S04]  /*43a0*/  LDS.U16 R5, [R4+0x80] ;  /* 0x0000800004057984 */ /* 0x000e280000000400 */
[----:B------:R-:W1:Y:S01]  /*43b0*/  LDS.U16 R20, [R3+0x80] ;  /* 0x0000800003147984 */ /* 0x000e620000000400 */
[----:B0-----:R-:W-:Y:S01]  /*43c0*/  SHF.L.U32 R5, R5, 0x10, RZ ;  /* 0x0000001005057819 */ /* 0x001fe200000006ff */
[----:B-1----:R-:W-:-:S04]  /*43d0*/  IMAD.U32 R20, R20, 0x10000, RZ ;  /* 0x0001000014147824 */ /* 0x002fc800078e00ff */
        /* <DEDUP_REMOVED lines=9> */
[----:B------:R-:W-:-:S05]  /*4470*/  F2FP.BF16.F32.PACK_AB R5, RZ, R5 ;  /* 0x00000005ff05723e */ /* 0x000fca00000010ff */
[----:B------:R2:W-:Y:S01]  /*4480*/  STS.U16 [R2+0xc0], R5 ;  /* 0x0000c00502007388 */ /* 0x0005e20000000400 */
[----:B------:R-:W-:Y:S05]  /*4490*/  @!P0 BRA `(.L_x_90) ;  /* 0xfffffffc006c8947 */ /* 0x000fea000383ffff */
.L_x_89:
[----:B------:R-:W-:Y:S05]  /*44a0*/  BSYNC.RECONVERGENT B1 ;  /* 0x0000000000017941 */ /* 0x000fea0003800200 */
.L_x_88:
[----:B------:R-:W-:Y:S05]  /*44b0*/  BRA `(.L_x_84) ;  /* 0x00000004008c7947 */ /* 0x000fea0003800000 */
.L_x_85:
[----:B------:R-:W-:Y:S01]  /*44c0*/  ISETP.NE.AND P0, PT, R8, RZ, PT ;  /* 0x000000ff0800720c */ /* 0x000fe20003f05270 */
[----:B------:R-:W-:Y:S01]  /*44d0*/  BSSY.RECONVERGENT B1, `(.L_x_91) ;  /* 0x000002c000017945 */ /* 0x000fe20003800200 */
[----:B------:R-:W-:-:S11]  /*44e0*/  IMAD.MOV.U32 R0, RZ, RZ, R34 ;  /* 0x000000ffff007224 */ /* 0x000fd600078e0022 */
[----:B------:R-:W-:Y:S05]  /*44f0*/  @!P0 BRA `(.L_x_92) ;  /* 0x0000000000a48947 */ /* 0x000fea0003800000 */
[----:B------:R-:W0:Y:S02]  /*4500*/  LDS.U8 R0, [R7] ;  /* 0x0000000007007984 */ /* 0x000e240000000000 */
[----:B0-----:R-:W-:-:S13]  /*4510*/  ISETP.NE.AND P0, PT, R0, RZ, PT ;  /* 0x000000ff0000720c */ /* 0x001fda0003f05270 */
[----:B------:R-:W0:Y:S04]  /*4520*/  @P0 LDS.U16 R0, [R38] ;  /* 0x0000000026000984 */ /* 0x000e280000000400 */
[----:B------:R-:W1:Y:S01]  /*4530*/  @P0 LDS.U16 R2, [R41] ;  /* 0x0000000029020984 */ /* 0x000e620000000400 */
[----:B0-----:R-:W-:Y:S01]  /*4540*/  @P0 SHF.L.U32 R0, R0, 0x10, RZ ;  /* 0x0000001000000819 */ /* 0x001fe200000006ff */
[----:B-1----:R-:W-:-:S04]  /*4550*/  @P0 IMAD.U32 R3, R2, 0x10000, RZ ;  /* 0x0001000002030824 */ /* 0x002fc800078e00ff */
[----:B------:R-:W-:-:S05]  /*4560*/  @P0 FMUL R0, R0, R3 ;  /* 0x0000000300000220 */ /* 0x000fca0000400000 */
[----:B------:R-:W-:-:S04]  /*4570*/  @P0 F2FP.BF16.F32.PACK_AB R0, RZ, R0 ;  /* 0x00000000ff00023e */ /* 0x000fc800000010ff */
[----:B------:R-:W-:Y:S02]  /*4580*/  @!P0 PRMT R0, RZ, 0x7610, R0 ;  /* 0x00007610ff008816 */ /* 0x000fe40000000000 */
[----:B------:R-:W-:Y:S02]  /*4590*/  ISETP.NE.AND P0, PT, R8, 0x1, PT ;  /* 0x000000010800780c */ /* 0x000fe40003f05270 */
[----:B------:R-:W-:Y:S01]  /*45a0*/  PRMT R20, R0, 0x7610, R20 ;  /* 0x0000761000147816 */ /* 0x000fe20000000014 */
[----:B------:R-:W-:-:S04]  /*45b0*/  IMAD.MOV.U32 R0, RZ, RZ, R12 ;  /* 0x000000ffff007224 */ /* 0x000fc800078e000c */
[----:B------:R0:W-:Y:S06]  /*45c0*/  STS.U16 [R40], R20 ;  /* 0x0000001428007388 */ /* 0x0001ec0000000400 */
[----:B------:R-:W-:Y:S05]  /*45d0*/  @!P0 BRA `(.L_x_92) ;  /* 0x00000000006c8947 */ /* 0x000fea0003800000 */
[----:B------:R-:W1:Y:S02]  /*45e0*/  LDS.U8 R0, [R7+0x20] ;  /* 0x0000200007007984 */ /* 0x000e640000000000 */
[----:B-1----:R-:W-:-:S13]  /*45f0*/  ISETP.NE.AND P0, PT, R0, RZ, PT ;  /* 0x000000ff0000720c */ /* 0x002fda0003f05270 */
[----:B------:R-:W1:Y:S04]  /*4600*/  @P0 LDS.U16 R0, [R38+0x40] ;  /* 0x0000400026000984 */ /* 0x000e680000000400 */
[----:B------:R-:W2:Y:S01]  /*4610*/  @P0 LDS.U16 R2, [R41+0x40] ;  /* 0x0000400029020984 */ /* 0x000ea20000000400 */
[----:B-1----:R-:W-:Y:S01]  /*4620*/  @P0 SHF.L.U32 R0, R0, 0x10, RZ ;  /* 0x0000001000000819 */ /* 0x002fe200000006ff */
[----:B--2---:R-:W-:-:S04]  /*4630*/  @P0 IMAD.U32 R3, R2, 0x10000, RZ ;  /* 0x0001000002030824 */ /* 0x004fc800078e00ff */
[----:B------:R-:W-:-:S05]  /*4640*/  @P0 FMUL R0, R0, R3 ;  /* 0x0000000300000220 */ /* 0x000fca0000400000 */
[----:B------:R-:W-:-:S04]  /*4650*/  @P0 F2FP.BF16.F32.PACK_AB R0, RZ, R0 ;  /* 0x00000000ff00023e */ /* 0x000fc800000010ff */
[----:B0-----:R-:W-:Y:S01]  /*4660*/  PRMT R20, R0, 0x7610, R20 ;  /* 0x0000761000147816 */ /* 0x001fe20000000014 */
[----:B------:R-:W-:-:S04]  /*4670*/  IMAD.MOV.U32 R0, RZ, RZ, R11 ;  /* 0x000000ffff007224 */ /* 0x000fc800078e000b */
[----:B------:R1:W-:Y:S04]  /*4680*/  @P0 STS.U16 [R40+0x40], R20 ;  /* 0x0000401428000388 */ /* 0x0003e80000000400 */
[----:B------:R1:W-:Y:S01]  /*4690*/  @!P0 STS.U16 [R40+0x40], RZ ;  /* 0x000040ff28008388 */ /* 0x0003e20000000400 */
[----:B------:R-:W-:-:S13]  /*46a0*/  ISETP.NE.AND P0, PT, R8, 0x2, PT ;  /* 0x000000020800780c */ /* 0x000fda0003f05270 */
[----:B-1----:R-:W-:Y:S05]  /*46b0*/  @!P0 BRA `(.L_x_92) ;  /* 0x0000000000348947 */ /* 0x002fea0003800000 */
[----:B------:R-:W0:Y:S02]  /*46c0*/  LDS.U8 R0, [R7+0x40] ;  /* 0x0000400007007984 */ /* 0x000e240000000000 */
[----:B0-----:R-:W-:-:S13]  /*46d0*/  ISETP.NE.AND P0, PT, R0, RZ, PT ;  /* 0x000000ff0000720c */ /* 0x001fda0003f05270 */
[----:B------:R-:W0:Y:S04]  /*46e0*/  @P0 LDS.U16 R0, [R38+0x80] ;  /* 0x0000800026000984 */ /* 0x000e280000000400 */
[----:B------:R-:W1:Y:S01]  /*46f0*/  @P0 LDS.U16 R2, [R41+0x80] ;  /* 0x0000800029020984 */ /* 0x000e620000000400 */
[----:B0-----:R-:W-:Y:S01]  /*4700*/  @P0 SHF.L.U32 R0, R0, 0x10, RZ ;  /* 0x0000001000000819 */ /* 0x001fe200000006ff */
[----:B-1----:R-:W-:-:S04]  /*4710*/  @P0 IMAD.U32 R3, R2, 0x10000, RZ ;  /* 0x0001000002030824 */ /* 0x002fc800078e00ff */
[----:B------:R-:W-:-:S05]  /*4720*/  @P0 FMUL R0, R0, R3 ;  /* 0x0000000300000220 */ /* 0x000fca0000400000 */
[----:B------:R-:W-:-:S04]  /*4730*/  @P0 F2FP.BF16.F32.PACK_AB R0, RZ, R0 ;  /* 0x00000000ff00023e */ /* 0x000fc800000010ff */
[----:B------:R-:W-:Y:S01]  /*4740*/  PRMT R20, R0, 0x7610, R20 ;  /* 0x0000761000147816 */ /* 0x000fe20000000014 */
[----:B------:R-:W-:Y:S01]  /*4750*/  @P0 IMAD.MOV.U32 R0, RZ, RZ, R10 ;  /* 0x000000ffff000224 */ /* 0x000fe200078e000a */
[----:B------:R-:W-:-:S03]  /*4760*/  @!P0 MOV R0, R10 ;  /* 0x0000000a00008202 */ /* 0x000fc60000000f00 */
[----:B------:R1:W-:Y:S04]  /*4770*/  @P0 STS.U16 [R40+0x80], R20 ;  /* 0x0000801428000388 */ /* 0x0003e80000000400 */
[----:B------:R1:W-:Y:S02]  /*4780*/  @!P0 STS.U16 [R40+0x80], RZ ;  /* 0x000080ff28008388 */ /* 0x0003e40000000400 */
.L_x_92:
[----:B------:R-:W-:Y:S05]  /*4790*/  BSYNC.RECONVERGENT B1 ;  /* 0x0000000000017941 */ /* 0x000fea0003800200 */
.L_x_91:
[----:B------:R-:W-:-:S13]  /*47a0*/  ISETP.GE.U32.AND P0, PT, R14, 0x60, PT ;  /* 0x000000600e00780c */ /* 0x000fda0003f06070 */
[----:B------:R-:W-:Y:S05]  /*47b0*/  @!P0 BRA `(.L_x_84) ;  /* 0x0000000000cc8947 */ /* 0x000fea0003800000 */
[----:B------:R-:W2:Y:S02]  /*47c0*/  LDC R42, c[0x0][0x39c] ;  /* 0x0000e700ff2a7b82 */ /* 0x000ea40000000800 */
.L_x_93:
[----:B------:R-:W-:Y:S02]  /*47d0*/  IMAD.IADD R4, R15, 0x1, R0 ;  /* 0x000000010f047824 */ /* 0x000fe400078e0200 */
[----:B------:R-:W-:-:S03]  /*47e0*/  IMAD R3, R0, 0x2, R35 ;  /* 0x0000000200037824 */ /* 0x000fc600078e0223 */
[----:B------:R-:W3:Y:S02]  /*47f0*/  LDS.U8 R2, [R4] ;  /* 0x0000000004027984 */ /* 0x000ee40000000000 */
[----:B---3--:R-:W-:Y:S02]  /*4800*/  ISETP.NE.AND P0, PT, R2, RZ, PT ;  /* 0x000000ff0200720c */ /* 0x008fe40003f05270 */
[----:B------:R-:W-:-:S11]  /*4810*/  LEA R2, R0, R17, 0x1 ;  /* 0x0000001100027211 */ /* 0x000fd600078e08ff */
[----:B------:R-:W3:Y:S04]  /*4820*/  @P0 LDS.U16 R5, [R3] ;  /* 0x0000000003050984 */ /* 0x000ee80000000400 */
[----:B01----:R-:W0:Y:S01]  /*4830*/  @P0 LDS.U16 R20, [R2] ;  /* 0x0000000002140984 */ /* 0x003e220000000400 */
[----:B---3--:R-:W-:Y:S02]  /*4840*/  @P0 IMAD.U32 R5, R5, 0x10000, RZ ;  /* 0x0001000005050824 */ /* 0x008fe400078e00ff */
[----:B0-----:R-:W-:-:S04]  /*4850*/  @P0 IMAD.U32 R20, R20, 0x10000, RZ ;  /* 0x0001000014140824 */ /* 0x001fc800078e00ff */
[----:B------:R-:W-:-:S05]  /*4860*/  @P0 FMUL R5, R5, R20 ;  /* 0x0000001405050220 */ /* 0x000fca0000400000 */
[----:B------:R-:W-:Y:S02]  /*4870*/  @P0 F2FP.BF16.F32.PACK_AB R20, RZ, R5 ;  /* 0x00000005ff14023e */ /* 0x000fe400000010ff */
[C---:B------:R-:W-:Y:S01]  /*4880*/  LEA R5, R0.reuse, R16, 0x1 ;  /* 0x0000001000057211 */ /* 0x040fe200078e08ff */
[----:B------:R-:W-:Y:S01]  /*4890*/  VIADD R0, R0, 0x80 ;  /* 0x0000008000007836 */ /* 0x000fe20000000000 */
[----:B------:R-:W-:-:S05]  /*48a0*/  PRMT R22, R20, 0x7610, R22 ;  /* 0x0000761014167816 */ /* 0x000fca0000000016 */
[----:B------:R-:W-:Y:S04]  /*48b0*/  @P0 STS.U16 [R5], R22 ;  /* 0x0000001605000388 */ /* 0x000fe80000000400 */
[----:B------:R-:W-:Y:S04]  /*48c0*/  @!P0 STS.U16 [R5], RZ ;  /* 0x000000ff05008388 */ /* 0x000fe80000000400 */
[----:B------:R-:W0:Y:S02]  /*48d0*/  LDS.U8 R20, [R4+0x20] ;  /* 0x0000200004147984 */ /* 0x000e240000000000 */
[----:B0-----:R-:W-:-:S13]  /*48e0*/  ISETP.NE.AND P0, PT, R20, RZ, PT ;  /* 0x000000ff1400720c */ /* 0x001fda0003f05270 */
[----:B------:R-:W0:Y:S04]  /*48f0*/  @P0 LDS.U16 R20, [R3+0x40] ;  /* 0x0000400003140984 */ /* 0x000e280000000400 */
[----:B------:R-:W1:Y:S01]  /*4900*/  @P0 LDS.U16 R21, [R2+0x40] ;  /* 0x0000400002150984 */ /* 0x000e620000000400 */
[----:B0-----:R-:W-:Y:S02]  /*4910*/  @P0 IMAD.U32 R20, R20, 0x10000, RZ ;  /* 0x0001000014140824 */ /* 0x001fe400078e00ff */
[----:B-1----:R-:W-:-:S04]  /*4920*/  @P0 IMAD.U32 R21, R21, 0x10000, RZ ;  /* 0x0001000015150824 */ /* 0x002fc800078e00ff */
[----:B------:R-:W-:-:S05]  /*4930*/  @P0 FMUL R20, R20, R21 ;  /* 0x0000001514140220 */ /* 0x000fca0000400000 */
[----:B------:R-:W-:-:S04]  /*4940*/  @P0 F2FP.BF16.F32.PACK_AB R20, RZ, R20 ;  /* 0x00000014ff14023e */ /* 0x000fc800000010ff */
[----:B------:R-:W-:-:S05]  /*4950*/  PRMT R23, R20, 0x7610, R23 ;  /* 0x0000761014177816 */ /* 0x000fca0000000017 */
[----:B------:R-:W-:Y:S04]  /*4960*/  @P0 STS.U16 [R5+0x40], R23 ;  /* 0x0000401705000388 */ /* 0x000fe80000000400 */
[----:B------:R-:W-:Y:S04]  /*4970*/  @!P0 STS.U16 [R5+0x40], RZ ;  /* 0x000040ff05008388 */ /* 0x000fe80000000400 */
        /* <DEDUP_REMOVED lines=18> */
[----:B------:R-:W-:-:S05]  /*4aa0*/  @P0 F2FP.BF16.F32.PACK_AB R20, RZ, R20 ;  /* 0x00000014ff14023e */ /* 0x000fca00000010ff */
[----:B------:R3:W-:Y:S04]  /*4ab0*/  @P0 STS.U16 [R5+0xc0], R20 ;  /* 0x0000c01405000388 */ /* 0x0007e80000000400 */
[----:B------:R3:W-:Y:S01]  /*4ac0*/  @!P0 STS.U16 [R5+0xc0], RZ ;  /* 0x0000c0ff05008388 */ /* 0x0007e20000000400 */
[----:B--2---:R-:W-:-:S13]  /*4ad0*/  ISETP.GE.AND P0, PT, R0, R42, PT ;  /* 0x0000002a0000720c */ /* 0x004fda0003f06270 */
[----:B---3--:R-:W-:Y:S05]  /*4ae0*/  @!P0 BRA `(.L_x_93) ;  /* 0xfffffffc00388947 */ /* 0x008fea000383ffff */
.L_x_84:
[----:B------:R-:W-:Y:S05]  /*4af0*/  BSYNC.RECONVERGENT B0 ;  /* 0x0000000000007941 */ /* 0x000fea0003800200 */
.L_x_83:
[-C--:B------:R-:W-:Y:S01]  /*4b00*/  ISETP.GE.AND P1, PT, R34, R42.reuse, PT ;  /* 0x0000002a2200720c */ /* 0x080fe20003f26270 */
[----:B------:R-:W-:Y:S01]  /*4b10*/  NOP ;  /* 0x0000000000007918 */ /* 0x000fe20000000000 */
[----:B--2---:R-:W-:Y:S02]  /*4b20*/  CS2R R4, SRZ ;  /* 0x0000000000047805 */ /* 0x004fe4000001ff00 */
[----:B------:R-:W-:Y:S01]  /*4b30*/  ISETP.GE.AND P0, PT, R12, R42, PT ;  /* 0x0000002a0c00720c */ /* 0x000fe20003f06270 */
[----:B------:R-:W-:Y:S08]  /*4b40*/  BSSY.RECONVERGENT B0, `(.L_x_94) ;  /* 0x00000dd000007945 */ /* 0x000ff00003800200 */
[----:B------:R-:W2:Y:S02]  /*4b50*/  @!P1 LDS.U16 R0, [R40] ;  /* 0x0000000028009984 */ /* 0x000ea40000000400 */
[----:B--2---:R-:W-:-:S04]  /*4b60*/  @!P1 IMAD.U32 R0, R0, 0x10000, RZ ;  /* 0x0001000000009824 */ /* 0x004fc800078e00ff */
[----:B------:R-:W2:Y:S02]  /*4b70*/  @!P1 F2F.F64.F32 R4, R0 ;  /* 0x0000000000049310 */ /* 0x000ea40000201800 */
[----:B--2---:R2:W-:Y:S01]  /*4b80*/  STL.64 [R1], R4 ;  /* 0x0000000401007387 */ /* 0x0045e20000100a00 */
[----:B------:R-:W-:Y:S05]  /*4b90*/  @P0 BRA `(.L_x_95) ;  /* 0x0000000c005c0947 */ /* 0x000fea0003800000 */
[----:B------:R-:W-:Y:S01]  /*4ba0*/  ISETP.NE.AND P0, PT, R9, RZ, PT ;  /* 0x000000ff0900720c */ /* 0x000fe20003f05270 */
[----:B------:R-:W-:Y:S01]  /*4bb0*/  BSSY.RECONVERGENT B1, `(.L_x_96) ;  /* 0x000001c000017945 */ /* 0x000fe20003800200 */
[----:B------:R-:W-:Y:S02]  /*4bc0*/  ISETP.GE.U32.AND P2, PT, R13, 0x60, PT ;  /* 0x000000600d00780c */ /* 0x000fe40003f46070 */
[----:B------:R-:W-:-:S09]  /*4bd0*/  MOV R39, R12 ;  /* 0x0000000c00277202 */ /* 0x000fd20000000f00 */
[----:B------:R-:W-:Y:S05]  /*4be0*/  @!P0 BRA `(.L_x_97) ;  /* 0x0000000000608947 */ /* 0x000fea0003800000 */
[----:B------:R-:W3:Y:S01]  /*4bf0*/  LDS.U16 R3, [R40+0x40] ;  /* 0x0000400028037984 */ /* 0x000ee20000000400 */
[----:B--2---:R-:W3:Y:S01]  /*4c00*/  F2F.BF16.F64 R4, R4 ;  /* 0x0000000400047310 */ /* 0x004ee20000302000 */
[----:B------:R-:W-:Y:S01]  /*4c10*/  ISETP.NE.AND P0, PT, R9, 0x1, PT ;  /* 0x000000010900780c */ /* 0x000fe20003f05270 */
[----:B------:R-:W-:Y:S02]  /*4c20*/  IMAD.MOV.U32 R39, RZ, RZ, R11 ;  /* 0x000000ffff277224 */ /* 0x000fe400078e000b */
[----:B---3--:R-:W-:-:S05]  /*4c30*/  HADD2.BF16_V2 R0, R4.H0_H0, R3.H0_H0 ;  /* 0x2000000304007230 */ /* 0x008fca0000200800 */
[----:B------:R-:W-:-:S04]  /*4c40*/  IMAD.U32 R0, R0, 0x10000, RZ ;  /* 0x0001000000007824 */ /* 0x000fc800078e00ff */
[----:B-1----:R-:W1:Y:S02]  /*4c50*/  F2F.F64.F32 R2, R0 ;  /* 0x0000000000027310 */ /* 0x002e640000201800 */
[----:B-1----:R3:W-:Y:S01]  /*4c60*/  STL.64 [R1], R2 ;  /* 0x0000000201007387 */ /* 0x0027e20000100a00 */
[----:B------:R-:W-:Y:S05]  /*4c70*/  @!P0 BRA `(.L_x_97) ;  /* 0x00000000003c8947 */ /* 0x000fea0003800000 */
[----:B------:R-:W1:Y:S01]  /*4c80*/  LDS.U16 R5, [R40+0x80] ;  /* 0x0000800028057984 */ /* 0x000e620000000400 */
[----:B---3--:R-:W1:Y:S01]  /*4c90*/  F2F.BF16.F64 R2, R2 ;  /* 0x0000000200027310 */ /* 0x008e620000302000 */
[----:B------:R-:W-:Y:S01]  /*4ca0*/  ISETP.NE.AND P0, PT, R9, 0x2, PT ;  /* 0x000000020900780c */ /* 0x000fe20003f05270 */
[----:B------:R-:W-:-:S12]  /*4cb0*/  IMAD.MOV.U32 R39, RZ, RZ, R10 ;  /* 0x000000ffff277224 */ /* 0x000fd800078e000a */
[----:B------:R-:W2:Y:S01]  /*4cc0*/  @P0 LDS.U16 R21, [R40+0xc0] ;  /* 0x0000c00028150984 */ /* 0x000ea20000000400 */
[----:B------:R-:W-:Y:S01]  /*4cd0*/  @P0 LOP3.LUT R39, R34, 0x80, RZ, 0xfc, !PT ;  /* 0x0000008022270812 */ /* 0x000fe200078efcff */
[----:B-1----:R-:W-:-:S05]  /*4ce0*/  HADD2.BF16_V2 R0, R2.H0_H0, R5.H0_H0 ;  /* 0x2000000502007230 */ /* 0x002fca0000200800 */
[----:B------:R-:W-:-:S04]  /*4cf0*/  SHF.L.U32 R0, R0, 0x10, RZ ;  /* 0x0000001000007819 */ /* 0x000fc800000006ff */
[----:B------:R-:W0:Y:S08]  /*4d00*/  F2F.F64.F32 R4, R0 ;  /* 0x0000000000047310 */ /* 0x000e300000201800 */
[----:B0-----:R-:W2:Y:S01]  /*4d10*/  @P0 F2F.BF16.F64 R20, R4 ;  /* 0x0000000400140310 */ /* 0x001ea20000302000 */
[----:B------:R0:W-:Y:S01]  /*4d20*/  STL.64 [R1], R4 ;  /* 0x0000000401007387 */ /* 0x0001e20000100a00 */
[----:B--2---:R-:W-:-:S05]  /*4d30*/  @P0 HADD2.BF16_V2 R20, R20.H0_H0, R21.H0_H0 ;  /* 0x2000001514140230 */ /* 0x004fca0000200800 */
[----:B------:R-:W-:-:S04]  /*4d40*/  @P0 IMAD.U32 R20, R20, 0x10000, RZ ;  /* 0x0001000014140824 */ /* 0x000fc800078e00ff */
[----:B------:R-:W1:Y:S02]  /*4d50*/  @P0 F2F.F64.F32 R2, R20 ;  /* 0x0000001400020310 */ /* 0x000e640000201800 */
[----:B-1----:R0:W-:Y:S02]  /*4d60*/  @P0 STL.64 [R1], R2 ;  /* 0x0000000201000387 */ /* 0x0021e40000100a00 */
.L_x_97:
[----:B------:R-:W-:Y:S05]  /*4d70*/  BSYNC.RECONVERGENT B1 ;  /* 0x0000000000017941 */ /* 0x000fea0003800200 */
.L_x_96:
[----:B------:R-:W-:Y:S05]  /*4d80*/  @!P2 BRA `(.L_x_95) ;  /* 0x0000000800e0a947 */ /* 0x000fea0003800000 */
[----:B------:R-:W-:Y:S01]  /*4d90*/  IADD3 R0, PT, PT, -R39, R42, RZ ;  /* 0x0000002a27007210 */ /* 0x000fe20007ffe1ff */
[----:B------:R-:W-:Y:S01]  /*4da0*/  BSSY.RECONVERGENT B1, `(.L_x_98) ;  /* 0x0000068000017945 */ /* 0x000fe20003800200 */
[----:B------:R-:W-:Y:S02]  /*4db0*/  PLOP3.LUT P0, PT, PT, PT, PT, 0x80, 0x8 ;  /* 0x000000000008781c */ /* 0x000fe40003f0f070 */
[----:B------:R-:W-:-:S13]  /*4dc0*/  ISETP.GT.AND P2, PT, R0, 0x180, PT ;  /* 0x000001800000780c */ /* 0x000fda0003f44270 */
[----:B------:R-:W-:Y:S05]  /*4dd0*/  @!P2 BRA `(.L_x_99) ;  /* 0x000000040090a947 */ /* 0x000fea0003800000 */
[----:B------:R-:W-:Y:S01]  /*4de0*/  PLOP3.LUT P0, PT, PT, PT, PT, 0x8, 0x80 ;  /* 0x000000000080781c */ /* 0x000fe20003f0e170 */
[----:B------:R-:W-:-:S12]  /*4df0*/  VIADD R44, R42, 0xfffffe80 ;  /* 0xfffffe802a2c7836 */ /* 0x000fd80000000000 */
.L_x_100:
[----:B01-3--:R-:W3:Y:S01]  /*4e00*/  LDL.64 R2, [R1] ;  /* 0x0000000001027983 */ /* 0x00bee20000100a00 */
[C---:B------:R-:W-:Y:S02]  /*4e10*/  IMAD R0, R39.reuse, 0x2, R16 ;  /* 0x0000000227007824 */ /* 0x040fe400078e0210 */
[----:B------:R-:W-:-:S03]  /*4e20*/  VIADD R39, R39, 0x200 ;  /* 0x0000020027277836 */ /* 0x000fc60000000000 */
[----:B--2---:R-:W0:Y:S02]  /*4e30*/  LDS.U16 R5, [R0] ;  /* 0x0000000000057984 */ /* 0x004e240000000400 */
[----:B------:R-:W-:Y:S02]  /*4e40*/  ISETP.GE.AND P2, PT, R39, R44, PT ;  /* 0x0000002c2700720c */ /* 0x000fe40003f46270 */
[----:B------:R-:W1:Y:S04]  /*4e50*/  LDS.U16 R20, [R0+0x40] ;  /* 0x0000400000147984 */ /* 0x000e680000000400 */
[----:B------:R-:W2:Y:S04]  /*4e60*/  LDS.U16 R21, [R0+0x80] ;  /* 0x0000800000157984 */ /* 0x000ea80000000400 */
[----:B------:R-:W-:Y:S04]  /*4e70*/  LDS.U16 R23, [R0+0x180] ;  /* 0x0001800000177984 */ /* 0x000fe80000000400 */
[----:B------:R-:W-:Y:S04]  /*4e80*/  LDS.U16 R25, [R0+0x1c0] ;  /* 0x0001c00000197984 */ /* 0x000fe80000000400 */
[----:B------:R-:W-:Y:S04]  /*4e90*/  LDS.U16 R32, [R0+0x200] ;  /* 0x0002000000207984 */ /* 0x000fe80000000400 */
[----:B----4-:R-:W-:Y:S01]  /*4ea0*/  LDS.U16 R43, [R0+0x240] ;  /* 0x00024000002b7984 */ /* 0x010fe20000000400 */
[----:B---3--:R3:W0:Y:S03]  /*4eb0*/  F2F.BF16.F64 R2, R2 ;  /* 0x0000000200027310 */ /* 0x0086260000302000 */
[----:B---3--:R-:W3:Y:S01]  /*4ec0*/  LDS.U16 R3, [R0+0xc0] ;  /* 0x0000c00000037984 */ /* 0x008ee20000000400 */
[----:B0-----:R-:W-:-:S05]  /*4ed0*/  HADD2.BF16_V2 R4, R2.H0_H0, R5.H0_H0 ;  /* 0x2000000502047230 */ /* 0x001fca0000200800 */
[----:B------:R-:W-:-:S04]  /*4ee0*/  SHF.L.U32 R4, R4, 0x10, RZ ;  /* 0x0000001004047819 */ /* 0x000fc800000006ff */
[----:B------:R-:W0:Y:S08]  /*4ef0*/  F2F.F64.F32 R30, R4 ;  /* 0x00000004001e7310 */ /* 0x000e300000201800 */
[----:B0-----:R-:W1:Y:S01]  /*4f00*/  F2F.BF16.F64 R5, R30 ;  /* 0x0000001e00057310 */ /* 0x001e620000302000 */
[----:B------:R-:W-:Y:S01]  /*4f10*/  STL.64 [R1], R30 ;  /* 0x0000001e01007387 */ /* 0x000fe20000100a00 */
[----:B-1----:R-:W-:-:S05]  /*4f20*/  HADD2.BF16_V2 R5, R5.H0_H0, R20.H0_H0 ;  /* 0x2000001405057230 */ /* 0x002fca0000200800 */
[----:B------:R-:W-:-:S04]  /*4f30*/  IMAD.U32 R5, R5, 0x10000, RZ ;  /* 0x0001000005057824 */ /* 0x000fc800078e00ff */
[----:B------:R-:W0:Y:S08]  /*4f40*/  F2F.F64.F32 R28, R5 ;  /* 0x00000005001c7310 */ /* 0x000e300000201800 */
[----:B0-----:R-:W2:Y:S01]  /*4f50*/  F2F.BF16.F64 R2, R28 ;  /* 0x0000001c00027310 */ /* 0x001ea20000302000 */
[----:B------:R-:W-:Y:S01]  /*4f60*/  STL.64 [R1], R28 ;  /* 0x0000001c01007387 */ /* 0x000fe20000100a00 */
[----:B--2---:R-:W-:-:S03]  /*4f70*/  HADD2.BF16_V2 R2, R2.H0_H0, R21.H0_H0 ;  /* 0x2000001502027230 */ /* 0x004fc60000200800 */
[----:B------:R-:W0:Y:S02]  /*4f80*/  LDS.U16 R21, [R0+0x100] ;  /* 0x0001000000157984 */ /* 0x000e240000000400 */
[----:B------:R-:W-:-:S06]  /*4f90*/  IMAD.U32 R26, R2, 0x10000, RZ ;  /* 0x00010000021a7824 */ /* 0x000fcc00078e00ff */
[----:B------:R-:W1:Y:S08]  /*4fa0*/  F2F.F64.F32 R26, R26 ;  /* 0x0000001a001a7310 */ /* 0x000e700000201800 */
[----:B-1----:R-:W3:Y:S01]  /*4fb0*/  F2F.BF16.F64 R2, R26 ;  /* 0x0000001a00027310 */ /* 0x002ee20000302000 */
[----:B------:R-:W-:Y:S01]  /*4fc0*/  STL.64 [R1], R26 ;  /* 0x0000001a01007387 */ /* 0x000fe20000100a00 */
[----:B---3--:R-:W-:-:S05]  /*4fd0*/  HADD2.BF16_V2 R2, R2.H0_H0, R3.H0_H0 ;  /* 0x2000000302027230 */ /* 0x008fca0000200800 */
[----:B------:R-:W-:-:S06]  /*4fe0*/  SHF.L.U32 R2, R2, 0x10, RZ ;  /* 0x0000001002027819 */ /* 0x000fcc00000006ff */
[----:B------:R-:W1:Y:S08]  /*4ff0*/  F2F.F64.F32 R2, R2 ;  /* 0x0000000200027310 */ /* 0x000e700000201800 */
[----:B-1----:R-:W0:Y:S01]  /*5000*/  F2F.BF16.F64 R4, R2 ;  /* 0x0000000200047310 */ /* 0x002e220000302000 */
[----:B------:R-:W-:Y:S01]  /*5010*/  STL.64 [R1], R2 ;  /* 0x0000000201007387 */ /* 0x000fe20000100a00 */
[----:B0-----:R-:W-:-:S03]  /*5020*/  HADD2.BF16_V2 R4, R4.H0_H0, R21.H0_H0 ;  /* 0x2000001504047230 */ /* 0x001fc60000200800 */
[----:B------:R-:W0:Y:S02]  /*5030*/  LDS.U16 R21, [R0+0x140] ;  /* 0x0001400000157984 */ /* 0x000e240000000400 */
[----:B------:R-:W-:-:S06]  /*5040*/  IMAD.U32 R4, R4, 0x10000, RZ ;  /* 0x0001000004047824 */ /* 0x000fcc00078e00ff */
[----:B------:R-:W1:Y:S08]  /*5050*/  F2F.F64.F32 R4, R4 ;  /* 0x0000000400047310 */ /* 0x000e700000201800 */
[----:B-1----:R-:W0:Y:S01]  /*5060*/  F2F.BF16.F64 R20, R4 ;  /* 0x0000000400147310 */ /* 0x002e220000302000 */
[----:B------:R-:W-:Y:S01]  /*5070*/  STL.64 [R1], R4 ;  /* 0x0000000401007387 */ /* 0x000fe20000100a00 */
[----:B0-----:R-:W-:-:S05]  /*5080*/  HADD2.BF16_V2 R20, R20.H0_H0, R21.H0_H0 ;  /* 0x2000001514147230 */ /* 0x001fca0000200800 */
[----:B------:R-:W-:-:S06]  /*5090*/  IMAD.U32 R20, R20, 0x10000, RZ ;  /* 0x0001000014147824 */ /* 0x000fcc00078e00ff */
[----:B------:R-:W0:Y:S08]  /*50a0*/  F2F.F64.F32 R20, R20 ;  /* 0x0000001400147310 */ /* 0x000e300000201800 */
[----:B0-----:R-:W0:Y:S01]  /*50b0*/  F2F.BF16.F64 R22, R20 ;  /* 0x0000001400167310 */ /* 0x001e220000302000 */
[----:B------:R-:W-:Y:S01]  /*50c0*/  STL.64 [R1], R20 ;  /* 0x0000001401007387 */ /* 0x000fe20000100a00 */
[----:B0-----:R-:W-:-:S05]  /*50d0*/  HADD2.BF16_V2 R22, R22.H0_H0, R23.H0_H0 ;  /* 0x2000001716167230 */ /* 0x001fca0000200800 */
[----:B------:R-:W-:-:S06]  /*50e0*/  SHF.L.U32 R22, R22, 0x10, RZ ;  /* 0x0000001016167819 */ /* 0x000fcc00000006ff */
[----:B------:R-:W0:Y:S08]  /*50f0*/  F2F.F64.F32 R22, R22 ;  /* 0x0000001600167310 */ /* 0x000e300000201800 */
[----:B0-----:R-:W0:Y:S01]  /*5100*/  F2F.BF16.F64 R24, R22 ;  /* 0x0000001600187310 */ /* 0x001e220000302000 */
[----:B------:R-:W-:Y:S01]  /*5110*/  STL.64 [R1], R22 ;  /* 0x0000001601007387 */ /* 0x000fe20000100a00 */
[----:B0-----:R-:W-:-:S05]  /*5120*/  HADD2.BF16_V2 R24, R24.H0_H0, R25.H0_H0 ;  /* 0x2000001918187230 */ /* 0x001fca0000200800 */
[----:B------:R-:W-:-:S06]  /*5130*/  IMAD.U32 R24, R24, 0x10000, RZ ;  /* 0x0001000018187824 */ /* 0x000fcc00078e00ff */
[----:B------:R-:W0:Y:S08]  /*5140*/  F2F.F64.F32 R24, R24 ;  /* 0x0000001800187310 */ /* 0x000e300000201800 */
[----:B0-----:R-:W0:Y:S02]  /*5150*/  F2F.BF16.F64 R25, R24 ;  /* 0x0000001800197310 */ /* 0x001e240000302000 */
[----:B0-----:R-:W-:-:S05]  /*5160*/  HADD2.BF16_V2 R32, R25.H0_H0, R32.H0_H0 ;  /* 0x2000002019207230 */ /* 0x001fca0000200800 */
[----:B------:R-:W-:-:S06]  /*5170*/  IMAD.U32 R32, R32, 0x10000, RZ ;  /* 0x0001000020207824 */ /* 0x000fcc00078e00ff */
[----:B------:R-:W0:Y:S08]  /*5180*/  F2F.F64.F32 R32, R32 ;  /* 0x0000002000207310 */ /* 0x000e300000201800 */
[----:B0-----:R-:W0:Y:S02]  /*5190*/  F2F.BF16.F64 R33, R32 ;  /* 0x0000002000217310 */ /* 0x001e240000302000 */
[----:B0-----:R-:W-:-:S02]  /*51a0*/  HADD2.BF16_V2 R33, R33.H0_H0, R43.H0_H0 ;  /* 0x2000002b21217230 */ /* 0x001fc40000200800 */
[----:B------:R-:W0:Y:S03]  /*51b0*/  LDS.U16 R43, [R0+0x280] ;  /* 0x00028000002b7984 */ /* 0x000e260000000400 */
[----:B------:R-:W-:-:S04]  /*51c0*/  PRMT R45, R33, 0x7610, R45 ;  /* 0x00007610212d7816 */ /* 0x000fc8000000002d */
[----:B------:R-:W-:-:S04]  /*51d0*/  SHF.L.U32 R45, R45, 0x10, RZ ;  /* 0x000000102d2d7819 */ /* 0x000fc800000006ff */
[----:B------:R-:W1:Y:S08]  /*51e0*/  F2F.F64.F32 R24, R45 ;  /* 0x0000002d00187310 */ /* 0x000e700000201800 */
[----:B-1----:R-:W0:Y:S02]  /*51f0*/  F2F.BF16.F64 R24, R24 ;  /* 0x0000001800187310 */ /* 0x002e240000302000 */
[----:B0-----:R-:W-:-:S02]  /*5200*/  HADD2.BF16_V2 R25, R24.H0_H0, R43.H0_H0 ;  /* 0x2000002b18197230 */ /* 0x001fc40000200800 */
[----:B------:R-:W0:Y:S03]  /*5210*/  LDS.U16 R43, [R0+0x2c0] ;  /* 0x0002c000002b7984 */ /* 0x000e260000000400 */
[----:B------:R-:W-:-:S05]  /*5220*/  PRMT R24, R25, 0x7610, R24 ;  /* 0x0000761019187816 */ /* 0x000fca0000000018 */
[----:B------:R-:W-:-:S06]  /*5230*/  IMAD.U32 R32, R24, 0x10000, RZ ;  /* 0x0001000018207824 */ /* 0x000fcc00078e00ff */
[----:B------:R-:W1:Y:S08]  /*5240*/  F2F.F64.F32 R32, R32 ;  /* 0x0000002000207310 */ /* 0x000e700000201800 */
[----:B-1----:R-:W0:Y:S02]  /*5250*/  F2F.BF16.F64 R33, R32 ;  /* 0x0000002000217310 */ /* 0x002e240000302000 */
[----:B0-----:R-:W-:-:S02]  /*5260*/  HADD2.BF16_V2 R33, R33.H0_H0, R43.H0_H0 ;  /* 0x2000002b21217230 */ /* 0x001fc40000200800 */
[----:B------:R-:W0:Y:S03]  /*5270*/  LDS.U16 R43, [R0+0x300] ;  /* 0x00030000002b7984 */ /* 0x000e260000000400 */
[----:B------:R-:W-:-:S05]  /*5280*/  PRMT R24, R33, 0x7610, R24 ;  /* 0x0000761021187816 */ /* 0x000fca0000000018 */
[----:B------:R-:W-:-:S04]  /*5290*/  IMAD.U32 R45, R24, 0x10000, RZ ;  /* 0x00010000182d7824 */ /* 0x000fc800078e00ff */
[----:B------:R-:W1:Y:S08]  /*52a0*/  F2F.F64.F32 R24, R45 ;  /* 0x0000002d00187310 */ /* 0x000e700000201800 */
[----:B-1----:R-:W0:Y:S02]  /*52b0*/  F2F.BF16.F64 R24, R24 ;  /* 0x0000001800187310 */ /* 0x002e240000302000 */
[----:B0-----:R-:W-:-:S02]  /*52c0*/  HADD2.BF16_V2 R25, R24.H0_H0, R43.H0_H0 ;  /* 0x2000002b18197230 */ /* 0x001fc40000200800 */
[----:B------:R-:W0:Y:S03]  /*52d0*/  LDS.U16 R43, [R0+0x340] ;  /* 0x00034000002b7984 */ /* 0x000e260000000400 */
[----:B------:R-:W-:-:S04]  /*52e0*/  PRMT R24, R25, 0x7610, R24 ;  /* 0x0000761019187816 */ /* 0x000fc80000000018 */
[----:B------:R-:W-:-:S06]  /*52f0*/  SHF.L.U32 R32, R24, 0x10, RZ ;  /* 0x0000001018207819 */ /* 0x000fcc00000006ff */
[----:B------:R-:W1:Y:S08]  /*5300*/  F2F.F64.F32 R32, R32 ;  /* 0x0000002000207310 */ /* 0x000e700000201800 */
[----:B-1----:R-:W0:Y:S02]  /*5310*/  F2F.BF16.F64 R33, R32 ;  /* 0x0000002000217310 */ /* 0x002e240000302000 */
[----:B0-----:R-:W-:-:S02]  /*5320*/  HADD2.BF16_V2 R33, R33.H0_H0, R43.H0_H0 ;  /* 0x2000002b21217230 */ /* 0x001fc40000200800 */
[----:B------:R-:W0:Y:S03]  /*5330*/  LDS.U16 R43, [R0+0x380] ;  /* 0x00038000002b7984 */ /* 0x000e260000000400 */
[----:B------:R-:W-:Y:S02]  /*5340*/  PRMT R24, R33, 0x7610, R24 ;  /* 0x0000761021187816 */ /* 0x000fe40000000018 */
[----:B------:R-:W1:Y:S03]  /*5350*/  LDS.U16 R33, [R0+0x3c0] ;  /* 0x0003c00000217984 */ /* 0x000e660000000400 */
[----:B------:R-:W-:-:S04]  /*5360*/  IMAD.U32 R45, R24, 0x10000, RZ ;  /* 0x00010000182d7824 */ /* 0x000fc800078e00ff */
[----:B------:R-:W2:Y:S08]  /*5370*/  F2F.F64.F32 R24, R45 ;  /* 0x0000002d00187310 */ /* 0x000eb00000201800 */
[----:B--2---:R-:W0:Y:S02]  /*5380*/  F2F.BF16.F64 R24, R24 ;  /* 0x0000001800187310 */ /* 0x004e240000302000 */
[----:B0-----:R-:W-:-:S05]  /*5390*/  HADD2.BF16_V2 R43, R24.H0_H0, R43.H0_H0 ;  /* 0x2000002b182b7230 */ /* 0x001fca0000200800 */
[----:B------:R-:W-:-:S04]  /*53a0*/  IMAD.U32 R43, R43, 0x10000, RZ ;  /* 0x000100002b2b7824 */ /* 0x000fc800078e00ff */
[----:B------:R-:W0:Y:S08]  /*53b0*/  F2F.F64.F32 R24, R43 ;  /* 0x0000002b00187310 */ /* 0x000e300000201800 */
[----:B0-----:R-:W1:Y:S02]  /*53c0*/  F2F.BF16.F64 R32, R24 ;  /* 0x0000001800207310 */ /* 0x001e640000302000 */
[----:B-1----:R-:W-:-:S05]  /*53d0*/  HADD2.BF16_V2 R32, R32.H0_H0, R33.H0_H0 ;  /* 0x2000002120207230 */ /* 0x002fca0000200800 */
[----:B------:R-:W-:-:S06]  /*53e0*/  SHF.L.U32 R32, R32, 0x10, RZ ;  /* 0x0000001020207819 */ /* 0x000fcc00000006ff */
[----:B------:R-:W0:Y:S02]  /*53f0*/  F2F.F64.F32 R32, R32 ;  /* 0x0000002000207310 */ /* 0x000e240000201800 */
[----:B0-----:R0:W-:Y:S01]  /*5400*/  STL.64 [R1], R32 ;  /* 0x0000002001007387 */ /* 0x0011e20000100a00 */
[----:B------:R-:W-:Y:S05]  /*5410*/  @!P2 BRA `(.L_x_100) ;  /* 0xfffffff80078a947 */ /* 0x000fea000383ffff */
.L_x_99:
[----:B------:R-:W-:Y:S05]  /*5420*/  BSYNC.RECONVERGENT B1 ;  /* 0x0000000000017941 */ /* 0x000fea0003800200 */
.L_x_98:
[----:B------:R-:W-:Y:S01]  /*5430*/  IMAD.IADD R0, R42, 0x1, -R39 ;  /* 0x000000012a007824 */ /* 0x000fe200078e0a27 */
[----:B------:R-:W-:Y:S04]  /*5440*/  BSSY.RECONVERGENT B1, `(.L_x_101) ;  /* 0x0000032000017945 */ /* 0x000fe80003800200 */
[----:B------:R-:W-:-:S13]  /*5450*/  ISETP.GT.AND P2, PT, R0, 0x80, PT ;  /* 0x000000800000780c */ /* 0x000fda0003f44270 */
[----:B------:R-:W-:Y:S05]  /*5460*/  @!P2 BRA `(.L_x_102) ;  /* 0x0000000000bca947 */ /* 0x000fea0003800000 */
[----:B01-3--:R-:W3:Y:S01]  /*5470*/  LDL.64 R2, [R1] ;  /* 0x0000000001027983 */ /* 0x00bee20000100a00 */
[C---:B------:R-:W-:Y:S02]  /*5480*/  LEA R0, R39.reuse, R16, 0x1 ;  /* 0x0000001027007211 */ /* 0x040fe400078e08ff */
[----:B------:R-:W-:Y:S02]  /*5490*/  PLOP3.LUT P0, PT, PT, PT, PT, 0x8, 0x80 ;  /* 0x000000000080781c */ /* 0x000fe40003f0e170 */
[----:B------:R-:W-:Y:S01]  /*54a0*/  IADD3 R39, PT, PT, R39, 0x100, RZ ;  /* 0x0000010027277810 */ /* 0x000fe20007ffe0ff */
[----:B--2---:R-:W0:Y:S04]  /*54b0*/  LDS.U16 R5, [R0] ;  /* 0x0000000000057984 */ /* 0x004e280000000400 */
[----:B------:R-:W1:Y:S04]  /*54c0*/  LDS.U16 R22, [R0+0x40] ;  /* 0x0000400000167984 */ /* 0x000e680000000400 */
[----:B------:R-:W-:Y:S04]  /*54d0*/  LDS.U16 R23, [R0+0x140] ;  /* 0x0001400000177984 */ /* 0x000fe80000000400 */
[----:B------:R-:W-:Y:S01]  /*54e0*/  LDS.U16 R24, [R0+0x1c0] ;  /* 0x0001c00000187984 */ /* 0x000fe20000000400 */
[----:B---3--:R-:W0:Y:S02]  /*54f0*/  F2F.BF16.F64 R2, R2 ;  /* 0x0000000200027310 */ /* 0x008e240000302000 */
[----:B0-----:R-:W-:-:S05]  /*5500*/  HADD2.BF16_V2 R4, R2.H0_H0, R5.H0_H0 ;  /* 0x2000000502047230 */ /* 0x001fca0000200800 */
[----:B------:R-:W-:-:S06]  /*5510*/  IMAD.U32 R20, R4, 0x10000, RZ ;  /* 0x0001000004147824 */ /* 0x000fcc00078e00ff */
[----:B------:R-:W0:Y:S08]  /*5520*/  F2F.F64.F32 R20, R20 ;  /* 0x0000001400147310 */ /* 0x000e300000201800 */
[----:B0-----:R-:W1:Y:S02]  /*5530*/  F2F.BF16.F64 R21, R20 ;  /* 0x0000001400157310 */ /* 0x001e640000302000 */
[----:B-1----:R-:W-:-:S02]  /*5540*/  HADD2.BF16_V2 R21, R21.H0_H0, R22.H0_H0 ;  /* 0x2000001615157230 */ /* 0x002fc40000200800 */
[----:B------:R-:W0:Y:S03]  /*5550*/  LDS.U16 R22, [R0+0x80] ;  /* 0x0000800000167984 */ /* 0x000e260000000400 */
[----:B------:R-:W-:Y:S02]  /*5560*/  PRMT R4, R21, 0x7610, R4 ;  /* 0x0000761015047816 */ /* 0x000fe40000000004 */
[----:B------:R-:W-:Y:S03]  /*5570*/  LDS.U16 R21, [R0+0x100] ;  /* 0x0001000000157984 */ /* 0x000fe60000000400 */
[----:B------:R-:W-:-:S06]  /*5580*/  IMAD.U32 R4, R4, 0x10000, RZ ;  /* 0x0001000004047824 */ /* 0x000fcc00078e00ff */
[----:B------:R-:W1:Y:S08]  /*5590*/  F2F.F64.F32 R4, R4 ;  /* 0x0000000400047310 */ /* 0x000e700000201800 */
[----:B-1----:R-:W0:Y:S02]  /*55a0*/  F2F.BF16.F64 R5, R4 ;  /* 0x0000000400057310 */ /* 0x002e240000302000 */
[----:B0-----:R-:W-:-:S02]  /*55b0*/  HADD2.BF16_V2 R2, R5.H0_H0, R22.H0_H0 ;  /* 0x2000001605027230 */ /* 0x001fc40000200800 */
[----:B------:R-:W0:Y:S03]  /*55c0*/  LDS.U16 R22, [R0+0xc0] ;  /* 0x0000c00000167984 */ /* 0x000e260000000400 */
[----:B------:R-:W-:-:S06]  /*55d0*/  SHF.L.U32 R2, R2, 0x10, RZ ;  /* 0x0000001002027819 */ /* 0x000fcc00000006ff */
[----:B------:R-:W1:Y:S08]  /*55e0*/  F2F.F64.F32 R2, R2 ;  /* 0x0000000200027310 */ /* 0x000e700000201800 */
[----:B-1----:R-:W0:Y:S02]  /*55f0*/  F2F.BF16.F64 R3, R2 ;  /* 0x0000000200037310 */ /* 0x002e240000302000 */
[----:B0-----:R-:W-:-:S05]  /*5600*/  HADD2.BF16_V2 R3, R3.H0_H0, R22.H0_H0 ;  /* 0x2000001603037230 */ /* 0x001fca0000200800 */
[----:B------:R-:W-:-:S05]  /*5610*/  PRMT R20, R3, 0x7610, R20 ;  /* 0x0000761003147816 */ /* 0x000fca0000000014 */
[----:B------:R-:W-:-:S04]  /*5620*/  IMAD.U32 R20, R20, 0x10000, RZ ;  /* 0x0001000014147824 */ /* 0x000fc800078e00ff */
[----:B------:R-:W0:Y:S08]  /*5630*/  F2F.F64.F32 R4, R20 ;  /* 0x0000001400047310 */ /* 0x000e300000201800 */
[----:B0-----:R-:W0:Y:S02]  /*5640*/  F2F.BF16.F64 R4, R4 ;  /* 0x0000000400047310 */ /* 0x001e240000302000 */
[----:B0-----:R-:W-:-:S05]  /*5650*/  HADD2.BF16_V2 R21, R4.H0_H0, R21.H0_H0 ;  /* 0x2000001504157230 */ /* 0x001fca0000200800 */
[----:B------:R-:W-:-:S04]  /*5660*/  IMAD.U32 R22, R21, 0x10000, RZ ;  /* 0x0001000015167824 */ /* 0x000fc800078e00ff */
[----:B------:R-:W0:Y:S08]  /*5670*/  F2F.F64.F32 R2, R22 ;  /* 0x0000001600027310 */ /* 0x000e300000201800 */
[----:B0-----:R-:W0:Y:S02]  /*5680*/  F2F.BF16.F64 R2, R2 ;  /* 0x0000000200027310 */ /* 0x001e240000302000 */
[----:B0-----:R-:W-:-:S02]  /*5690*/  HADD2.BF16_V2 R21, R2.H0_H0, R23.H0_H0 ;  /* 0x2000001702157230 */ /* 0x001fc40000200800 */
[----:B------:R-:W0:Y:S03]  /*56a0*/  LDS.U16 R23, [R0+0x180] ;  /* 0x0001800000177984 */ /* 0x000e260000000400 */
[----:B------:R-:W-:-:S06]  /*56b0*/  SHF.L.U32 R21, R21, 0x10, RZ ;  /* 0x0000001015157819 */ /* 0x000fcc00000006ff */
[----:B------:R-:W1:Y:S08]  /*56c0*/  F2F.F64.F32 R20, R21 ;  /* 0x0000001500147310 */ /* 0x000e700000201800 */
[----:B-1----:R-:W0:Y:S02]  /*56d0*/  F2F.BF16.F64 R20, R20 ;  /* 0x0000001400147310 */ /* 0x002e240000302000 */
[----:B0-----:R-:W-:-:S05]  /*56e0*/  HADD2.BF16_V2 R4, R20.H0_H0, R23.H0_H0 ;  /* 0x2000001714047230 */ /* 0x001fca0000200800 */
[----:B------:R-:W-:-:S06]  /*56f0*/  IMAD.U32 R4, R4, 0x10000, RZ ;  /* 0x0001000004047824 */ /* 0x000fcc00078e00ff */
[----:B------:R-:W0:Y:S08]  /*5700*/  F2F.F64.F32 R4, R4 ;  /* 0x0000000400047310 */ /* 0x000e300000201800 */
[----:B0-----:R-:W0:Y:S02]  /*5710*/  F2F.BF16.F64 R5, R4 ;  /* 0x0000000400057310 */ /* 0x001e240000302000 */
[----:B0-----:R-:W-:-:S05]  /*5720*/  HADD2.BF16_V2 R2, R5.H0_H0, R24.H0_H0 ;  /* 0x2000001805027230 */ /* 0x001fca0000200800 */
[----:B------:R-:W-:-:S06]  /*5730*/  IMAD.U32 R2, R2, 0x10000, RZ ;  /* 0x0001000002027824 */ /* 0x000fcc00078e00ff */
[----:B------:R-:W0:Y:S02]  /*5740*/  F2F.F64.F32 R2, R2 ;  /* 0x0000000200027310 */ /* 0x000e240000201800 */
[----:B0-----:R0:W-:Y:S02]  /*5750*/  STL.64 [R1], R2 ;  /* 0x0000000201007387 */ /* 0x0011e40000100a00 */
.L_x_102:
[----:B------:R-:W-:Y:S05]  /*5760*/  BSYNC.RECONVERGENT B1 ;  /* 0x0000000000017941 */ /* 0x000fea0003800200 */
.L_x_101:
[----:B------:R-:W-:-:S13]  /*5770*/  ISETP.LT.OR P0, PT, R39, R42, P0 ;  /* 0x0000002a2700720c */ /* 0x000fda0000701670 */
[----:B------:R-:W-:Y:S05]  /*5780*/  @!P0 BRA `(.L_x_95) ;  /* 0x0000000000608947 */ /* 0x000fea0003800000 */
[----:B01-3--:R-:W3:Y:S01]  /*5790*/  LDL.64 R2, [R1] ;  /* 0x0000000001027983 */ /* 0x00bee20000100a00 */
[----:B------:R-:W-:-:S05]  /*57a0*/  IMAD R0, R39, 0x2, R16 ;  /* 0x0000000227007824 */ /* 0x000fca00078e0210 */
[----:B--2---:R-:W0:Y:S04]  /*57b0*/  LDS.U16 R5, [R0] ;  /* 0x0000000000057984 */ /* 0x004e280000000400 */
[----:B------:R-:W1:Y:S04]  /*57c0*/  LDS.U16 R20, [R0+0x40] ;  /* 0x0000400000147984 */ /* 0x000e680000000400 */
[----:B------:R-:W2:Y:S04]  /*57d0*/  LDS.U16 R21, [R0+0x80] ;  /* 0x0000800000157984 */ /* 0x000ea80000000400 */
[----:B------:R-:W5:Y:S01]  /*57e0*/  LDS.U16 R24, [R0+0xc0] ;  /* 0x0000c00000187984 */ /* 0x000f620000000400 */
[----:B---3--:R-:W0:Y:S02]  /*57f0*/  F2F.BF16.F64 R2, R2 ;  /* 0x0000000200027310 */ /* 0x008e240000302000 */
[----:B0-----:R-:W-:-:S05]  /*5800*/  HADD2.BF16_V2 R4, R2.H0_H0, R5.H0_H0 ;  /* 0x2000000502047230 */ /* 0x001fca0000200800 */
[----:B------:R-:W-:-:S06]  /*5810*/  IMAD.U32 R4, R4, 0x10000, RZ ;  /* 0x0001000004047824 */ /* 0x000fcc00078e00ff */
[----:B------:R-:W0:Y:S08]  /*5820*/  F2F.F64.F32 R4, R4 ;  /* 0x0000000400047310 */ /* 0x000e300000201800 */
[----:B0-----:R-:W1:Y:S02]  /*5830*/  F2F.BF16.F64 R5, R4 ;  /* 0x0000000400057310 */ /* 0x001e640000302000 */
[----:B-1----:R-:W-:-:S05]  /*5840*/  HADD2.BF16_V2 R5, R5.H0_H0, R20.H0_H0 ;  /* 0x2000001405057230 */ /* 0x002fca0000200800 */
[----:B------:R-:W-:-:S04]  /*5850*/  PRMT R20, R5, 0x7610, R20 ;  /* 0x0000761005147816 */ /* 0x000fc80000000014 */
[----:B------:R-:W-:-:S04]  /*5860*/  SHF.L.U32 R22, R20, 0x10, RZ ;  /* 0x0000001014167819 */ /* 0x000fc800000006ff */
[----:B------:R-:W0:Y:S08]  /*5870*/  F2F.F64.F32 R2, R22 ;  /* 0x0000001600027310 */ /* 0x000e300000201800 */
[----:B0-----:R-:W2:Y:S02]  /*5880*/  F2F.BF16.F64 R2, R2 ;  /* 0x0000000200027310 */ /* 0x001ea40000302000 */
[----:B--2---:R-:W-:-:S05]  /*5890*/  HADD2.BF16_V2 R20, R2.H0_H0, R21.H0_H0 ;  /* 0x2000001502147230 */ /* 0x004fca0000200800 */
[----:B------:R-:W-:-:S06]  /*58a0*/  IMAD.U32 R20, R20, 0x10000, RZ ;  /* 0x0001000014147824 */ /* 0x000fcc00078e00ff */
[----:B------:R-:W0:Y:S08]  /*58b0*/  F2F.F64.F32 R20, R20 ;  /* 0x0000001400147310 */ /* 0x000e300000201800 */
[----:B0-----:R-:W5:Y:S02]  /*58c0*/  F2F.BF16.F64 R21, R20 ;  /* 0x0000001400157310 */ /* 0x001f640000302000 */
[----:B-----5:R-:W-:-:S05]  /*58d0*/  HADD2.BF16_V2 R4, R21.H0_H0, R24.H0_H0 ;  /* 0x2000001815047230 */ /* 0x020fca0000200800 */
[----:B------:R-:W-:-:S06]  /*58e0*/  IMAD.U32 R4, R4, 0x10000, RZ ;  /* 0x0001000004047824 */ /* 0x000fcc00078e00ff */
[----:B------:R-:W0:Y:S02]  /*58f0*/  F2F.F64.F32 R4, R4 ;  /* 0x0000000400047310 */ /* 0x000e240000201800 */
[----:B0-----:R0:W-:Y:S02]  /*5900*/  STL.64 [R1], R4 ;  /* 0x0000000401007387 */ /* 0x0011e40000100a00 */
.L_x_95:
[----:B------:R-:W-:Y:S05]  /*5910*/  BSYNC.RECONVERGENT B0 ;  /* 0x0000000000007941 */ /* 0x000fea0003800200 */
.L_x_94:
[----:B01-3--:R-:W2:Y:S01]  /*5920*/  LDL.64 R2, [R1] ;  /* 0x0000000001027983 */ /* 0x00bea20000100a00 */
[----:B------:R-:W-:Y:S03]  /*5930*/  BSSY.RECONVERGENT B0, `(.L_x_103) ;  /* 0x0000103000007945 */ /* 0x000fe60003800200 */
[----:B--2---:R-:W-:Y:S01]  /*5940*/  SHFL.BFLY PT, R5, R3, 0x10, 0x1f ;  /* 0x0e001f0003057f89 */ /* 0x004fe200000e0000 */
[----:B------:R-:W-:Y:S03]  /*5950*/  F2F.BF16.F64 R0, R2 ;  /* 0x0000000200007310 */ /* 0x000fe60000302000 */
[----:B------:R-:W0:Y:S05]  /*5960*/  SHFL.BFLY PT, R4, R2, 0x10, 0x1f ;  /* 0x0e001f0002047f89 */ /* 0x000e2a00000e0000 */
        /* <DEDUP_REMOVED lines=34> */
[----:B0-----:R0:W-:Y:S01]  /*5b90*/  STL.64 [R1], R20 ;  /* 0x0000001401007387 */ /* 0x0011e20000100a00 */
[----:B------:R-:W-:Y:S01]  /*5ba0*/  NOP ;  /* 0x0000000000007918 */ /* 0x000fe20000000000 */
[----:B------:R-:W-:Y:S05]  /*5bb0*/  @P1 BRA `(.L_x_104) ;  /* 0x0000000c00681947 */ /* 0x000fea0003800000 */
[----:B------:R-:W2:Y:S01]  /*5bc0*/  LDL.64 R2, [R1] ;  /* 0x0000000001027983 */ /* 0x000ea20000100a00 */
[----:B------:R-:W1:Y:S01]  /*5bd0*/  S2UR UR5, SR_CgaCtaId ;  /* 0x00000000000579c3 */ /* 0x000e620000008800 */
[----:B------:R-:W-:-:S07]  /*5be0*/  UMOV UR4, 0x400 ;  /* 0x0000040000047882 */ /* 0x000fce0000000000 */
[----:B------:R-:W3:Y:S01]  /*5bf0*/  S2UR UR7, SR_SWINHI ;  /* 0x00000000000779c3 */ /* 0x000ee20000002f00 */
[----:B-1----:R-:W-:-:S07]  /*5c00*/  ULEA UR4, UR5, UR4, 0x18 ;  /* 0x0000000405047291 */ /* 0x002fce000f8ec0ff */
[----:B------:R-:W-:Y:S01]  /*5c10*/  UMOV UR4, UR4 ;  /* 0x0000000400047c82 */ /* 0x000fe20008000000 */
[----:B---3--:R-:W-:Y:S01]  /*5c20*/  UMOV UR5, UR7 ;  /* 0x0000000700057c82 */ /* 0x008fe20008000000 */
[----:B------:R-:W-:-:S04]  /*5c30*/  UISETP.NE.U32.AND UP3, UPT, UR4, URZ, UPT ;  /* 0x000000ff0400728c */ /* 0x000fc8000bf65070 */
[----:B------:R-:W-:Y:S01]  /*5c40*/  UISETP.NE.AND.EX UP3, UPT, UR5, URZ, UPT, UP3 ;  /* 0x000000ff0500728c */ /* 0x000fe2000bf65330 */
[----:B--2---:R-:W1:Y:S02]  /*5c50*/  F2F.BF16.F64 R0, R2 ;  /* 0x0000000200007310 */ /* 0x004e640000302000 */
[----:B-1----:R-:W-:-:S06]  /*5c60*/  IMAD.U32 R0, R0, 0x10000, RZ ;  /* 0x0001000000007824 */ /* 0x002fcc00078e00ff */
[----:B------:R-:W-:Y:S05]  /*5c70*/  BRA.U UP3, `(.L_x_105) ;  /* 0x00000005034c7547 */ /* 0x000fea000b800000 */
[----:B------:R-:W-:Y:S01]  /*5c80*/  ISETP.NE.AND P0, PT, R8, RZ, PT ;  /* 0x000000ff0800720c */ /* 0x000fe20003f05270 */
[----:B------:R-:W-:Y:S01]  /*5c90*/  BSSY.RECONVERGENT B1, `(.L_x_106) ;  /* 0x0000025000017945 */ /* 0x000fe20003800200 */
[----:B------:R-:W-:Y:S02]  /*5ca0*/  ISETP.GE.U32.AND P1, PT, R14, 0x60, PT ;  /* 0x000000600e00780c */ /* 0x000fe40003f26070 */
[----:B------:R-:W-:-:S09]  /*5cb0*/  MOV R2, R34 ;  /* 0x0000002200027202 */ /* 0x000fd20000000f00 */
[----:B------:R-:W-:Y:S05]  /*5cc0*/  @!P0 BRA `(.L_x_107) ;  /* 0x0000000000848947 */ /* 0x000fea0003800000 */
[----:B------:R-:W1:Y:S01]  /*5cd0*/  LDS.U16 R3, [R38] ;  /* 0x0000000026037984 */ /* 0x000e620000000400 */
[----:B------:R-:W-:-:S03]  /*5ce0*/  ISETP.NE.AND P0, PT, R8, 0x1, PT ;  /* 0x000000010800780c */ /* 0x000fc60003f05270 */
[----:B------:R-:W2:Y:S01]  /*5cf0*/  LDS.U16 R2, [R41] ;  /* 0x0000000029027984 */ /* 0x000ea20000000400 */
[----:B-1----:R-:W-:Y:S02]  /*5d00*/  IMAD.U32 R3, R3, 0x10000, RZ ;  /* 0x0001000003037824 */ /* 0x002fe400078e00ff */
[----:B--2---:R-:W-:Y:S02]  /*5d10*/  IMAD.U32 R2, R2, 0x10000, RZ ;  /* 0x0001000002027824 */ /* 0x004fe400078e00ff */
[----:B------:R-:W-:-:S04]  /*5d20*/  FADD R3, -R0, R3 ;  /* 0x0000000300037221 */ /* 0x000fc80000000100 */
[----:B------:R-:W-:-:S05]  /*5d30*/  FMUL R2, R2, R3 ;  /* 0x0000000302027220 */ /* 0x000fca0000400000 */
[----:B------:R-:W-:-:S04]  /*5d40*/  F2FP.BF16.F32.PACK_AB R2, RZ, R2 ;  /* 0x00000002ff02723e */ /* 0x000fc800000010ff */
[----:B------:R-:W-:Y:S02]  /*5d50*/  PRMT R3, R2, 0x7610, R3 ;  /* 0x0000761002037816 */ /* 0x000fe40000000003 */
[----:B------:R-:W-:-:S03]  /*5d60*/  MOV R2, R12 ;  /* 0x0000000c00027202 */ /* 0x000fc60000000f00 */
[----:B------:R1:W-:Y:S01]  /*5d70*/  STS.U16 [R38], R3 ;  /* 0x0000000326007388 */ /* 0x0003e20000000400 */
[----:B------:R-:W-:Y:S05]  /*5d80*/  @!P0 BRA `(.L_x_107) ;  /* 0x0000000000548947 */ /* 0x000fea0003800000 */
[----:B-1----:R-:W1:Y:S01]  /*5d90*/  LDS.U16 R3, [R38+0x40] ;  /* 0x0000400026037984 */ /* 0x002e620000000400 */
[----:B------:R-:W-:-:S03]  /*5da0*/  ISETP.NE.AND P0, PT, R8, 0x2, PT ;  /* 0x000000020800780c */ /* 0x000fc60003f05270 */
[----:B------:R-:W2:Y:S01]  /*5db0*/  LDS.U16 R2, [R41+0x40] ;  /* 0x0000400029027984 */ /* 0x000ea20000000400 */
[----:B-1----:R-:W-:Y:S02]  /*5dc0*/  IMAD.U32 R3, R3, 0x10000, RZ ;  /* 0x0001000003037824 */ /* 0x002fe400078e00ff */
[----:B--2---:R-:W-:Y:S02]  /*5dd0*/  IMAD.U32 R2, R2, 0x10000, RZ ;  /* 0x0001000002027824 */ /* 0x004fe400078e00ff */
[----:B------:R-:W-:-:S04]  /*5de0*/  FADD R3, -R0, R3 ;  /* 0x0000000300037221 */ /* 0x000fc80000000100 */
[----:B------:R-:W-:Y:S02]  /*5df0*/  FMUL R2, R2, R3 ;  /* 0x0000000302027220 */ /* 0x000fe40000400000 */
[----:B------:R-:W1:Y:S03]  /*5e00*/  @P0 LDS.U16 R3, [R38+0x80] ;  /* 0x0000800026030984 */ /* 0x000e660000000400 */
[----:B------:R-:W-:-:S04]  /*5e10*/  F2FP.BF16.F32.PACK_AB R2, RZ, R2 ;  /* 0x00000002ff02723e */ /* 0x000fc800000010ff */
[----:B------:R-:W-:-:S05]  /*5e20*/  PRMT R4, R2, 0x7610, R4 ;  /* 0x0000761002047816 */ /* 0x000fca0000000004 */
[----:B------:R-:W-:Y:S04]  /*5e30*/  STS.U16 [R38+0x40], R4 ;  /* 0x0000400426007388 */ /* 0x000fe80000000400 */
[----:B------:R-:W2:Y:S01]  /*5e40*/  @P0 LDS.U16 R2, [R41+0x80] ;  /* 0x0000800029020984 */ /* 0x000ea20000000400 */
[----:B-1----:R-:W-:-:S05]  /*5e50*/  @P0 SHF.L.U32 R3, R3, 0x10, RZ ;  /* 0x0000001003030819 */ /* 0x002fca00000006ff */
[----:B------:R-:W-:Y:S01]  /*5e60*/  @P0 FADD R3, -R0, R3 ;  /* 0x0000000300030221 */ /* 0x000fe20000000100 */
[----:B--2---:R-:W-:-:S04]  /*5e70*/  @P0 IMAD.U32 R2, R2, 0x10000, RZ ;  /* 0x0001000002020824 */ /* 0x004fc800078e00ff */
[----:B------:R-:W-:-:S05]  /*5e80*/  @P0 FMUL R2, R2, R3 ;  /* 0x0000000302020220 */ /* 0x000fca0000400000 */
[----:B------:R-:W-:-:S04]  /*5e90*/  @P0 F2FP.BF16.F32.PACK_AB R2, RZ, R2 ;  /* 0x00000002ff02023e */ /* 0x000fc800000010ff */
[----:B------:R-:W-:Y:S01]  /*5ea0*/  PRMT R3, R2, 0x7610, R3 ;  /* 0x0000761002037816 */ /* 0x000fe20000000003 */
[----:B------:R-:W-:Y:S01]  /*5eb0*/  IMAD.MOV.U32 R2, RZ, RZ, R11 ;  /* 0x000000ffff027224 */ /* 0x000fe200078e000b */
[----:B------:R-:W-:-:S03]  /*5ec0*/  @P0 MOV R2, R10 ;  /* 0x0000000a00020202 */ /* 0x000fc60000000f00 */
[----:B------:R2:W-:Y:S04]  /*5ed0*/  @P0 STS.U16 [R38+0x80], R3 ;  /* 0x0000800326000388 */ /* 0x0005e80000000400 */
.L_x_107:
[----:B------:R-:W-:Y:S05]  /*5ee0*/  BSYNC.RECONVERGENT B1 ;  /* 0x0000000000017941 */ /* 0x000fea0003800200 */
.L_x_106:
[----:B------:R-:W-:Y:S04]  /*5ef0*/  BSSY.RECONVERGENT B1, `(.L_x_108) ;  /* 0x000002a000017945 */ /* 0x000fe80003800200 */
[----:B------:R-:W-:Y:S05]  /*5f00*/  @!P1 BRA `(.L_x_109) ;  /* 0x0000000000a09947 */ /* 0x000fea0003800000 */
.L_x_110:
[C---:B-123--:R-:W-:Y:S02]  /*5f10*/  IMAD R3, R2.reuse, 0x2, R35 ;  /* 0x0000000202037824 */ /* 0x04efe400078e0223 */
[C---:B------:R-:W-:Y:S02]  /*5f20*/  IMAD R4, R2.reuse, 0x2, R17 ;  /* 0x0000000202047824 */ /* 0x040fe400078e0211 */
[----:B------:R-:W-:Y:S01]  /*5f30*/  VIADD R2, R2, 0x80 ;  /* 0x0000008002027836 */ /* 0x000fe20000000000 */
[----:B0-----:R-:W0:Y:S04]  /*5f40*/  LDS.U16 R20, [R3] ;  /* 0x0000000003147984 */ /* 0x001e280000000400 */
[----:B------:R-:W1:Y:S01]  /*5f50*/  LDS.U16 R5, [R4] ;  /* 0x0000000004057984 */ /* 0x000e620000000400 */
[----:B------:R-:W-:-:S02]  /*5f60*/  ISETP.GE.AND P0, PT, R2, R42, PT ;  /* 0x0000002a0200720c */ /* 0x000fc40003f06270 */
[----:B0-----:R-:W-:Y:S01]  /*5f70*/  SHF.L.U32 R21, R20, 0x10, RZ ;  /* 0x0000001014157819 */ /* 0x001fe200000006ff */
[----:B-1----:R-:W-:-:S04]  /*5f80*/  IMAD.U32 R5, R5, 0x10000, RZ ;  /* 0x0001000005057824 */ /* 0x002fc800078e00ff */
[----:B------:R-:W-:-:S04]  /*5f90*/  FADD R20, -R0, R21 ;  /* 0x0000001500147221 */ /* 0x000fc80000000100 */
[----:B------:R-:W-:Y:S02]  /*5fa0*/  FMUL R5, R5, R20 ;  /* 0x0000001405057220 */ /* 0x000fe40000400000 */
[----:B------:R-:W0:Y:S03]  /*5fb0*/  LDS.U16 R20, [R3+0x40] ;  /* 0x0000400003147984 */ /* 0x000e260000000400 */
[----:B------:R-:W-:-:S04]  /*5fc0*/  F2FP.BF16.F32.PACK_AB R5, RZ, R5 ;  /* 0x00000005ff05723e */ /* 0x000fc800000010ff */
[----:B------:R-:W-:-:S05]  /*5fd0*/  PRMT R22, R5, 0x7610, R22 ;  /* 0x0000761005167816 */ /* 0x000fca0000000016 */
[----:B------:R-:W-:Y:S04]  /*5fe0*/  STS.U16 [R3], R22 ;  /* 0x0000001603007388 */ /* 0x000fe80000000400 */
[----:B------:R-:W1:Y:S01]  /*5ff0*/  LDS.U16 R5, [R4+0x40] ;  /* 0x0000400004057984 */ /* 0x000e620000000400 */
[----:B0-----:R-:W-:-:S04]  /*6000*/  IMAD.U32 R21, R20, 0x10000, RZ ;  /* 0x0001000014157824 */ /* 0x001fc800078e00ff */
[----:B------:R-:W-:Y:S01]  /*6010*/  FADD R20, -R0, R21 ;  /* 0x0000001500147221 */ /* 0x000fe20000000100 */
[----:B-1----:R-:W-:-:S05]  /*6020*/  SHF.L.U32 R5, R5, 0x10, RZ ;  /* 0x0000001005057819 */ /* 0x002fca00000006ff */
[----:B------:R-:W-:Y:S02]  /*6030*/  FMUL R5, R5, R20 ;  /* 0x0000001405057220 */ /* 0x000fe40000400000 */
[----:B------:R-:W0:Y:S03]  /*6040*/  LDS.U16 R20, [R3+0x80] ;  /* 0x0000800003147984 */ /* 0x000e260000000400 */
[----:B------:R-:W-:-:S04]  /*6050*/  F2FP.BF16.F32.PACK_AB R5, RZ, R5 ;  /* 0x00000005ff05723e */ /* 0x000fc800000010ff */
[----:B------:R-:W-:-:S05]  /*6060*/  PRMT R23, R5, 0x7610, R23 ;  /* 0x0000761005177816 */ /* 0x000fca0000000017 */
[----:B------:R-:W-:Y:S04]  /*6070*/  STS.U16 [R3+0x40], R23 ;  /* 0x0000401703007388 */ /* 0x000fe80000000400 */
[----:B------:R-:W1:Y:S01]  /*6080*/  LDS.U16 R5, [R4+0x80] ;  /* 0x0000800004057984 */ /* 0x000e620000000400 */
[----:B0-----:R-:W-:-:S04]  /*6090*/  IMAD.U32 R21, R20, 0x10000, RZ ;  /* 0x0001000014157824 */ /* 0x001fc800078e00ff */
[----:B------:R-:W-:Y:S01]  /*60a0*/  FADD R20, -R0, R21 ;  /* 0x0000001500147221 */ /* 0x000fe20000000100 */
[----:B-1----:R-:W-:-:S04]  /*60b0*/  IMAD.U32 R5, R5, 0x10000, RZ ;  /* 0x0001000005057824 */ /* 0x002fc800078e00ff */
[----:B------:R-:W-:Y:S02]  /*60c0*/  FMUL R5, R5, R20 ;  /* 0x0000001405057220 */ /* 0x000fe40000400000 */
[----:B------:R-:W0:Y:S03]  /*60d0*/  LDS.U16 R20, [R3+0xc0] ;  /* 0x0000c00003147984 */ /* 0x000e260000000400 */
[----:B------:R-:W-:-:S04]  /*60e0*/  F2FP.BF16.F32.PACK_AB R5, RZ, R5 ;  /* 0x00000005ff05723e */ /* 0x000fc800000010ff */
[----:B------:R-:W-:-:S05]  /*60f0*/  PRMT R22, R5, 0x7610, R22 ;  /* 0x0000761005167816 */ /* 0x000fca0000000016 */
[----:B------:R-:W-:Y:S04]  /*6100*/  STS.U16 [R3+0x80], R22 ;  /* 0x0000801603007388 */ /* 0x000fe80000000400 */
[----:B------:R-:W1:Y:S01]  /*6110*/  LDS.U16 R5, [R4+0xc0] ;  /* 0x0000c00004057984 */ /* 0x000e620000000400 */
[----:B0-----:R-:W-:-:S05]  /*6120*/  SHF.L.U32 R21, R20, 0x10, RZ ;  /* 0x0000001014157819 */ /* 0x001fca00000006ff */
[----:B------:R-:W-:Y:S01]  /*6130*/  FADD R20, -R0, R21 ;  /* 0x0000001500147221 */ /* 0x000fe20000000100 */
[----:B-1----:R-:W-:-:S04]  /*6140*/  IMAD.U32 R5, R5, 0x10000, RZ ;  /* 0x0001000005057824 */ /* 0x002fc800078e00ff */
[----:B------:R-:W-:-:S05]  /*6150*/  FMUL R5, R5, R20 ;  /* 0x0000001405057220 */ /* 0x000fca0000400000 */
[----:B------:R-:W-:-:S05]  /*6160*/  F2FP.BF16.F32.PACK_AB R5, RZ, R5 ;  /* 0x00000005ff05723e */ /* 0x000fca00000010ff */
[----:B------:R3:W-:Y:S01]  /*6170*/  STS.U16 [R3+0xc0], R5 ;  /* 0x0000c00503007388 */ /* 0x0007e20000000400 */
[----:B------:R-:W-:Y:S05]  /*6180*/  @!P0 BRA `(.L_x_110) ;  /* 0xfffffffc00608947 */ /* 0x000fea000383ffff */
.L_x_109:
[----:B------:R-:W-:Y:S05]  /*6190*/  BSYNC.RECONVERGENT B1 ;  /* 0x0000000000017941 */ /* 0x000fea0003800200 */
.L_x_108:
[----:B------:R-:W-:Y:S05]  /*61a0*/  BRA `(.L_x_104) ;  /* 0x0000000400ec7947 */ /* 0x000fea0003800000 */
.L_x_105:
[----:B------:R-:W-:Y:S01]  /*61b0*/  ISETP.NE.AND P0, PT, R8, RZ, PT ;  /* 0x000000ff0800720c */ /* 0x000fe20003f05270 */
[----:B------:R-:W-:Y:S01]  /*61c0*/  BSSY.RECONVERGENT B1, `(.L_x_111) ;  /* 0x0000034000017945 */ /* 0x000fe20003800200 */
[----:B------:R-:W-:-:S11]  /*61d0*/  MOV R2, R34 ;  /* 0x0000002200027202 */ /* 0x000fd60000000f00 */
[----:B------:R-:W-:Y:S05]  /*61e0*/  @!P0 BRA `(.L_x_112) ;  /* 0x0000000000c48947 */ /* 0x000fea0003800000 */
[----:B------:R-:W1:Y:S02]  /*61f0*/  LDS.U8 R2, [R7] ;  /* 0x0000000007027984 */ /* 0x000e640000000000 */
[----:B-1----:R-:W-:-:S13]  /*6200*/  ISETP.NE.AND P0, PT, R2, RZ, PT ;  /* 0x000000ff0200720c */ /* 0x002fda0003f05270 */
[----:B------:R-:W1:Y:S04]  /*6210*/  @P0 LDS.U16 R3, [R38] ;  /* 0x0000000026030984 */ /* 0x000e680000000400 */
[----:B------:R-:W2:Y:S01]  /*6220*/  @P0 LDS.U16 R2, [R41] ;  /* 0x0000000029020984 */ /* 0x000ea20000000400 */
[----:B-1----:R-:W-:Y:S02]  /*6230*/  @P0 IMAD.U32 R3, R3, 0x10000, RZ ;  /* 0x0001000003030824 */ /* 0x002fe400078e00ff */
[----:B--2---:R-:W-:Y:S02]  /*6240*/  @P0 IMAD.U32 R2, R2, 0x10000, RZ ;  /* 0x0001000002020824 */ /* 0x004fe400078e00ff */
[----:B------:R-:W-:-:S04]  /*6250*/  @P0 FADD R3, -R0, R3 ;  /* 0x0000000300030221 */ /* 0x000fc80000000100 */
[----:B------:R-:W-:-:S05]  /*6260*/  @P0 FMUL R2, R2, R3 ;  /* 0x0000000302020220 */ /* 0x000fca0000400000 */
[----:B------:R-:W-:-:S04]  /*6270*/  @P0 F2FP.BF16.F32.PACK_AB R2, RZ, R2 ;  /* 0x00000002ff02023e */ /* 0x000fc800000010ff */
[----:B------:R-:W-:Y:S02]  /*6280*/  @!P0 PRMT R2, RZ, 0x7610, R2 ;  /* 0x00007610ff028816 */ /* 0x000fe40000000002 */
[----:B------:R-:W-:Y:S02]  /*6290*/  ISETP.NE.AND P0, PT, R8, 0x1, PT ;  /* 0x000000010800780c */ /* 0x000fe40003f05270 */
[----:B------:R-:W-:Y:S02]  /*62a0*/  PRMT R3, R2, 0x7610, R3 ;  /* 0x0000761002037816 */ /* 0x000fe40000000003 */
[----:B------:R-:W-:-:S03]  /*62b0*/  MOV R2, R12 ;  /* 0x0000000c00027202 */ /* 0x000fc60000000f00 */
[----:B------:R1:W-:Y:S06]  /*62c0*/  STS.U16 [R38], R3 ;  /* 0x0000000326007388 */ /* 0x0003ec0000000400 */
[----:B------:R-:W-:Y:S05]  /*62d0*/  @!P0 BRA `(.L_x_112) ;  /* 0x0000000000888947 */ /* 0x000fea0003800000 */
[----:B------:R-:W2:Y:S01]  /*62e0*/  LDS.U8 R2, [R7+0x20] ;  /* 0x0000200007027984 */ /* 0x000ea20000000000 */
[----:B------:R-:W-:Y:S01]  /*62f0*/  BSSY.RECONVERGENT B2, `(.L_x_113) ;  /* 0x000000d000027945 */ /* 0x000fe20003800200 */
[----:B--2---:R-:W-:-:S13]  /*6300*/  ISETP.NE.AND P0, PT, R2, RZ, PT ;  /* 0x000000ff0200720c */ /* 0x004fda0003f05270 */
[----:B------:R-:W-:Y:S05]  /*6310*/  @!P0 BRA `(.L_x_114) ;  /* 0x0000000000248947 */ /* 0x000fea0003800000 */
[----:B-1----:R-:W1:Y:S04]  /*6320*/  LDS.U16 R3, [R38+0x40] ;  /* 0x0000400026037984 */ /* 0x002e680000000400 */
[----:B------:R-:W2:Y:S01]  /*6330*/  LDS.U16 R2, [R41+0x40] ;  /* 0x0000400029027984 */ /* 0x000ea20000000400 */
[----:B-1----:R-:W-:Y:S02]  /*6340*/  IMAD.U32 R3, R3, 0x10000, RZ ;  /* 0x0001000003037824 */ /* 0x002fe400078e00ff */
[----:B--2---:R-:W-:Y:S02]  /*6350*/  IMAD.U32 R2, R2, 0x10000, RZ ;  /* 0x0001000002027824 */ /* 0x004fe400078e00ff */
[----:B------:R-:W-:-:S04]  /*6360*/  FADD R3, -R0, R3 ;  /* 0x0000000300037221 */ /* 0x000fc80000000100 */
[----:B------:R-:W-:-:S05]  /*6370*/  FMUL R2, R2, R3 ;  /* 0x0000000302027220 */ /* 0x000fca0000400000 */
[----:B------:R-:W-:-:S05]  /*6380*/  F2FP.BF16.F32.PACK_AB R2, RZ, R2 ;  /* 0x00000002ff02723e */ /* 0x000fca00000010ff */
[----:B------:R3:W-:Y:S01]  /*6390*/  STS.U16 [R38+0x40], R2 ;  /* 0x0000400226007388 */ /* 0x0007e20000000400 */
[----:B------:R-:W-:Y:S05]  /*63a0*/  BRA `(.L_x_115) ;  /* 0x0000000000047947 */ /* 0x000fea0003800000 */
.L_x_114:
[----:B------:R2:W-:Y:S02]  /*63b0*/  STS.U16 [R38+0x40], RZ ;  /* 0x000040ff26007388 */ /* 0x0005e40000000400 */
.L_x_115:
[----:B------:R-:W-:Y:S05]  /*63c0*/  BSYNC.RECONVERGENT B2 ;  /* 0x0000000000027941 */ /* 0x000fea0003800200 */
.L_x_113:
[----:B------:R-:W-:Y:S02]  /*63d0*/  ISETP.NE.AND P0, PT, R8, 0x2, PT ;  /* 0x000000020800780c */ /* 0x000fe40003f05270 */
[----:B---3--:R-:W-:-:S11]  /*63e0*/  MOV R2, R11 ;  /* 0x0000000b00027202 */ /* 0x008fd60000000f00 */
[----:B------:R-:W-:Y:S05]  /*63f0*/  @!P0 BRA `(.L_x_112) ;  /* 0x0000000000408947 */ /* 0x000fea0003800000 */
[----:B------:R-:W3:Y:S02]  /*6400*/  LDS.U8 R2, [R7+0x40] ;  /* 0x0000400007027984 */ /* 0x000ee40000000000 */
[----:B---3--:R-:W-:-:S13]  /*6410*/  ISETP.NE.AND P0, PT, R2, RZ, PT ;  /* 0x000000ff0200720c */ /* 0x008fda0003f05270 */
[----:B------:R-:W-:Y:S05]  /*6420*/  @!P0 BRA `(.L_x_116) ;  /* 0x00000000002c8947 */ /* 0x000fea0003800000 */
[----:B-1----:R-:W1:Y:S04]  /*6430*/  LDS.U16 R3, [R38+0x80] ;  /* 0x0000800026037984 */ /* 0x002e680000000400 */
[----:B------:R-:W3:Y:S01]  /*6440*/  LDS.U16 R2, [R41+0x80] ;  /* 0x0000800029027984 */ /* 0x000ee20000000400 */
[----:B-1----:R-:W-:Y:S02]  /*6450*/  IMAD.U32 R3, R3, 0x10000, RZ ;  /* 0x0001000003037824 */ /* 0x002fe400078e00ff */
[----:B---3--:R-:W-:Y:S02]  /*6460*/  IMAD.U32 R2, R2, 0x10000, RZ ;  /* 0x0001000002027824 */ /* 0x008fe400078e00ff */
[----:B------:R-:W-:-:S04]  /*6470*/  FADD R3, -R0, R3 ;  /* 0x0000000300037221 */ /* 0x000fc80000000100 */
[----:B------:R-:W-:-:S05]  /*6480*/  FMUL R2, R2, R3 ;  /* 0x0000000302027220 */ /* 0x000fca0000400000 */
[----:B------:R-:W-:-:S04]  /*6490*/  F2FP.BF16.F32.PACK_AB R2, RZ, R2 ;  /* 0x00000002ff02723e */ /* 0x000fc800000010ff */
[----:B------:R-:W-:Y:S02]  /*64a0*/  PRMT R3, R2, 0x7610, R3 ;  /* 0x0000761002037816 */ /* 0x000fe40000000003 */
[----:B------:R-:W-:-:S03]  /*64b0*/  MOV R2, R10 ;  /* 0x0000000a00027202 */ /* 0x000fc60000000f00 */
[----:B------:R3:W-:Y:S01]  /*64c0*/  STS.U16 [R38+0x80], R3 ;  /* 0x0000800326007388 */ /* 0x0007e20000000400 */
[----:B------:R-:W-:Y:S05]  /*64d0*/  BRA `(.L_x_112) ;  /* 0x0000000000087947 */ /* 0x000fea0003800000 */
.L_x_116:
[----:B------:R3:W-:Y:S01]  /*64e0*/  STS.U16 [R38+0x80], RZ ;  /* 0x000080ff26007388 */ /* 0x0007e20000000400 */
[----:B------:R-:W-:-:S07]  /*64f0*/  IMAD.MOV.U32 R2, RZ, RZ, R10 ;  /* 0x000000ffff027224 */ /* 0x000fce00078e000a */
.L_x_112:
[----:B------:R-:W-:Y:S05]  /*6500*/  BSYNC.RECONVERGENT B1 ;  /* 0x0000000000017941 */ /* 0x000fea0003800200 */
.L_x_111:
[----:B------:R-:W-:-:S13]  /*6510*/  ISETP.GE.U32.AND P0, PT, R14, 0x60, PT ;  /* 0x000000600e00780c */ /* 0x000fda0003f06070 */
[----:B------:R-:W-:Y:S05]  /*6520*/  @!P0 BRA `(.L_x_104) ;  /* 0x00000004000c8947 */ /* 0x000fea0003800000 */
[----:B-1-3--:R-:W1:Y:S02]  /*6530*/  LDC R3, c[0x0][0x39c] ;  /* 0x0000e700ff037b82 */ /* 0x00ae640000000800 */
.L_x_129:
[----:B0-----:R-:W-:Y:S01]  /*6540*/  IMAD.IADD R4, R15, 0x1, R2 ;  /* 0x000000010f047824 */ /* 0x001fe200078e0202 */
[C---:B------:R-:W-:Y:S01]  /*6550*/  LEA R5, R2.reuse, R17, 0x1 ;  /* 0x0000001102057211 */ /* 0x040fe200078e08ff */
[C---:B01-3--:R-:W-:Y:S01]  /*6560*/  IMAD R20, R2.reuse, 0x2, R35 ;  /* 0x0000000202147824 */ /* 0x04bfe200078e0223 */
[----:B------:R-:W-:Y:S01]  /*6570*/  BSSY.RECONVERGENT B1, `(.L_x_117) ;  /* 0x0000010000017945 */ /* 0x000fe20003800200 */
[----:B------:R-:W-:Y:S01]  /*6580*/  VIADD R2, R2, 0x80 ;  /* 0x0000008002027836 */ /* 0x000fe20000000000 */
[----:B------:R-:W0:Y:S04]  /*6590*/  LDS.U8 R21, [R4] ;  /* 0x0000000004157984 */ /* 0x000e280000000000 */
[----:B-1----:R-:W-:Y:S02]  /*65a0*/  ISETP.GE.AND P1, PT, R2, R3, PT ;  /* 0x000000030200720c */ /* 0x002fe40003f26270 */
[----:B0-----:R-:W-:-:S13]  /*65b0*/  ISETP.NE.AND P0, PT, R21, RZ, PT ;  /* 0x000000ff1500720c */ /* 0x001fda0003f05270 */
[----:B------:R-:W-:Y:S05]  /*65c0*/  @!P0 BRA `(.L_x_118) ;  /* 0x0000000000248947 */ /* 0x000fea0003800000 */
[----:B------:R-:W0:Y:S04]  /*65d0*/  LDS.U16 R22, [R20] ;  /* 0x0000000014167984 */ /* 0x000e280000000400 */
[----:B------:R-:W1:Y:S01]  /*65e0*/  LDS.U16 R21, [R5] ;  /* 0x0000000005157984 */ /* 0x000e620000000400 */
[----:B0-----:R-:W-:Y:S01]  /*65f0*/  SHF.L.U32 R23, R22, 0x10, RZ ;  /* 0x0000001016177819 */ /* 0x001fe200000006ff */
[----:B-1----:R-:W-:-:S04]  /*6600*/  IMAD.U32 R21, R21, 0x10000, RZ ;  /* 0x0001000015157824 */ /* 0x002fc800078e00ff */
[----:B------:R-:W-:-:S04]  /*6610*/  FADD R22, -R0, R23 ;  /* 0x0000001700167221 */ /* 0x000fc80000000100 */
[----:B------:R-:W-:-:S05]  /*6620*/  FMUL R21, R21, R22 ;  /* 0x0000001615157220 */ /* 0x000fca0000400000 */
[----:B------:R-:W-:-:S05]  /*6630*/  F2FP.BF16.F32.PACK_AB R21, RZ, R21 ;  /* 0x00000015ff15723e */ /* 0x000fca00000010ff */
[----:B------:R0:W-:Y:S01]  /*6640*/  STS.U16 [R20], R21 ;  /* 0x0000001514007388 */ /* 0x0001e20000000400 */
[----:B------:R-:W-:Y:S05]  /*6650*/  BRA `(.L_x_119) ;  /* 0x0000000000047947 */ /* 0x000fea0003800000 */
.L_x_118:
[----:B------:R1:W-:Y:S02]  /*6660*/  STS.U16 [R20], RZ ;  /* 0x000000ff14007388 */ /* 0x0003e40000000400 */
.L_x_119:
[----:B------:R-:W-:Y:S05]  /*6670*/  BSYNC.RECONVERGENT B1 ;  /* 0x0000000000017941 */ /* 0x000fea0003800200 */
.L_x_117:
[----:B0-----:R-:W0:Y:S01]  /*6680*/  LDS.U8 R21, [R4+0x20] ;  /* 0x0000200004157984 */ /* 0x001e220000000000 */
[----:B------:R-:W-:Y:S01]  /*6690*/  BSSY.RECONVERGENT B1, `(.L_x_120) ;  /* 0x000000d000017945 */ /* 0x000fe20003800200 */
[----:B0-----:R-:W-:-:S13]  /*66a0*/  ISETP.NE.AND P0, PT, R21, RZ, PT ;  /* 0x000000ff1500720c */ /* 0x001fda0003f05270 */
[----:B------:R-:W-:Y:S05]  /*66b0*/  @!P0 BRA `(.L_x_121) ;  /* 0x0000000000248947 */ /* 0x000fea0003800000 */
[----:B------:R-:W0:Y:S04]  /*66c0*/  LDS.U16 R22, [R20+0x40] ;  /* 0x0000400014167984 */ /* 0x000e280000000400 */
[----:B------:R-:W3:Y:S01]  /*66d0*/  LDS.U16 R21, [R5+0x40] ;  /* 0x0000400005157984 */ /* 0x000ee20000000400 */
[----:B0-----:R-:W-:Y:S01]  /*66e0*/  IMAD.U32 R23, R22, 0x10000, RZ ;  /* 0x0001000016177824 */ /* 0x001fe200078e00ff */
[----:B---3--:R-:W-:-:S03]  /*66f0*/  SHF.L.U32 R21, R21, 0x10, RZ ;  /* 0x0000001015157819 */ /* 0x008fc600000006ff */
[----:B------:R-:W-:-:S04]  /*6700*/  FADD R22, -R0, R23 ;  /* 0x0000001700167221 */ /* 0x000fc80000000100 */
[----:B------:R-:W-:-:S05]  /*6710*/  FMUL R21, R21, R22 ;  /* 0x0000001615157220 */ /* 0x000fca0000400000 */
[----:B------:R-:W-:-:S05]  /*6720*/  F2FP.BF16.F32.PACK_AB R21, RZ, R21 ;  /* 0x00000015ff15723e */ /* 0x000fca00000010ff */
[----:B------:R0:W-:Y:S01]  /*6730*/  STS.U16 [R20+0x40], R21 ;  /* 0x0000401514007388 */ /* 0x0001e20000000400 */
[----:B------:R-:W-:Y:S05]  /*6740*/  BRA `(.L_x_122) ;  /* 0x0000000000047947 */ /* 0x000fea0003800000 */
.L_x_121:
[----:B------:R3:W-:Y:S02]  /*6750*/  STS.U16 [R20+0x40], RZ ;  /* 0x000040ff14007388 */ /* 0x0007e40000000400 */
.L_x_122:
[----:B------:R-:W-:Y:S05]  /*6760*/  BSYNC.RECONVERGENT B1 ;  /* 0x0000000000017941 */ /* 0x000fea0003800200 */
.L_x_120:
[----:B0-----:R-:W0:Y:S01]  /*6770*/  LDS.U8 R21, [R4+0x40] ;  /* 0x0000400004157984 */ /* 0x001e220000000000 */
[----:B------:R-:W-:Y:S01]  /*6780*/  BSSY.RECONVERGENT B1, `(.L_x_123) ;  /* 0x000000d000017945 */ /* 0x000fe20003800200 */
[----:B0-----:R-:W-:-:S13]  /*6790*/  ISETP.NE.AND P0, PT, R21, RZ, PT ;  /* 0x000000ff1500720c */ /* 0x001fda0003f05270 */
[----:B------:R-:W-:Y:S05]  /*67a0*/  @!P0 BRA `(.L_x_124) ;  /* 0x0000000000248947 */ /* 0x000fea0003800000 */
[----:B------:R-:W0:Y:S04]  /*67b0*/  LDS.U16 R22, [R20+0x80] ;  /* 0x0000800014167984 */ /* 0x000e280000000400 */
[----:B------:R-:W5:Y:S01]  /*67c0*/  LDS.U16 R21, [R5+0x80] ;  /* 0x0000800005157984 */ /* 0x000f620000000400 */
[----:B0-----:R-:W-:Y:S02]  /*67d0*/  IMAD.U32 R23, R22, 0x10000, RZ ;  /* 0x0001000016177824 */ /* 0x001fe400078e00ff */
[----:B-----5:R-:W-:Y:S02]  /*67e0*/  IMAD.U32 R21, R21, 0x10000, RZ ;  /* 0x0001000015157824 */ /* 0x020fe400078e00ff */
[----:B------:R-:W-:-:S04]  /*67f0*/  FADD R22, -R0, R23 ;  /* 0x0000001700167221 */ /* 0x000fc80000000100 */
[----:B------:R-:W-:-:S05]  /*6800*/  FMUL R21, R21, R22 ;  /* 0x0000001615157220 */ /* 0x000fca0000400000 */
[----:B------:R-:W-:-:S05]  /*6810*/  F2FP.BF16.F32.PACK_AB R21, RZ, R21 ;  /* 0x00000015ff15723e */ /* 0x000fca00000010ff */
[----:B------:R0:W-:Y:S01]  /*6820*/  STS.U16 [R20+0x80], R21 ;  /* 0x0000801514007388 */ /* 0x0001e20000000400 */
[----:B------:R-:W-:Y:S05]  /*6830*/  BRA `(.L_x_125) ;  /* 0x0000000000047947 */ /* 0x000fea0003800000 */
.L_x_124:
[----:B------:R0:W-:Y:S02]  /*6840*/  STS.U16 [R20+0x80], RZ ;  /* 0x000080ff14007388 */ /* 0x0001e40000000400 */
.L_x_125:
[----:B------:R-:W-:Y:S05]  /*6850*/  BSYNC.RECONVERGENT B1 ;  /* 0x0000000000017941 */ /* 0x000fea0003800200 */
.L_x_123:
[----:B------:R-:W5:Y:S01]  /*6860*/  LDS.U8 R4, [R4+0x60] ;  /* 0x0000600004047984 */ /* 0x000f620000000000 */
[----:B------:R-:W-:Y:S01]  /*6870*/  BSSY.RECONVERGENT B1, `(.L_x_126) ;  /* 0x000000d000017945 */ /* 0x000fe20003800200 */
[----:B-----5:R-:W-:-:S13]  /*6880*/  ISETP.NE.AND P0, PT, R4, RZ, PT ;  /* 0x000000ff0400720c */ /* 0x020fda0003f05270 */
[----:B------:R-:W-:Y:S05]  /*6890*/  @!P0 BRA `(.L_x_127) ;  /* 0x0000000000248947 */ /* 0x000fea0003800000 */
[----:B------:R-:W0:Y:S04]  /*68a0*/  LDS.U16 R4, [R20+0xc0] ;  /* 0x0000c00014047984 */ /* 0x000e280000000400 */
[----:B------:R-:W5:Y:S01]  /*68b0*/  LDS.U16 R5, [R5+0xc0] ;  /* 0x0000c00005057984 */ /* 0x000f620000000400 */
[----:B0-----:R-:W-:Y:S01]  /*68c0*/  SHF.L.U32 R21, R4, 0x10, RZ ;  /* 0x0000001004157819 */ /* 0x001fe200000006ff */
[----:B-----5:R-:W-:-:S04]  /*68d0*/  IMAD.U32 R4, R5, 0x10000, RZ ;  /* 0x0001000005047824 */ /* 0x020fc800078e00ff */
[----:B------:R-:W-:-:S04]  /*68e0*/  FADD R21, -R0, R21 ;  /* 0x0000001500157221 */ /* 0x000fc80000000100 */
[----:B------:R-:W-:-:S05]  /*68f0*/  FMUL R4, R4, R21 ;  /* 0x0000001504047220 */ /* 0x000fca0000400000 */
[----:B------:R-:W-:-:S05]  /*6900*/  F2FP.BF16.F32.PACK_AB R4, RZ, R4 ;  /* 0x00000004ff04723e */ /* 0x000fca00000010ff */
[----:B------:R0:W-:Y:S01]  /*6910*/  STS.U16 [R20+0xc0], R4 ;  /* 0x0000c00414007388 */ /* 0x0001e20000000400 */
[----:B------:R-:W-:Y:S05]  /*6920*/  BRA `(.L_x_128) ;  /* 0x0000000000047947 */ /* 0x000fea0003800000 */
.L_x_127:
[----:B------:R0:W-:Y:S02]  /*6930*/  STS.U16 [R20+0xc0], RZ ;  /* 0x0000c0ff14007388 */ /* 0x0001e40000000400 */
.L_x_128:
[----:B------:R-:W-:Y:S05]  /*6940*/  BSYNC.RECONVERGENT B1 ;  /* 0x0000000000017941 */ /* 0x000fea0003800200 */
.L_x_126:
[----:B------:R-:W-:Y:S05]  /*6950*/  @!P1 BRA `(.L_x_129) ;  /* 0xfffffff800f89947 */ /* 0x000fea000383ffff */
.L_x_104:
[----:B------:R-:W-:Y:S05]  /*6960*/  BSYNC.RECONVERGENT B0 ;  /* 0x0000000000007941 */ /* 0x000fea0003800200 */
.L_x_103:
[----:B------:R-:W-:Y:S01]  /*6970*/  NOP ;  /* 0x0000000000007918 */ /* 0x000fe20000000000 */
.L_x_82:
[----:B------:R-:W4:Y:S01]  /*6980*/  LDCU UR4, c[0x0][0x39c] ;  /* 0x00007380ff0477ac */ /* 0x000f220008000800 */
[----:B------:R-:W-:Y:S01]  /*6990*/  BSSY.RECONVERGENT B0, `(.L_x_130) ;  /* 0x000002e000007945 */ /* 0x000fe20003800200 */
[----:B----4-:R-:W-:-:S05]  /*69a0*/  IMAD.U32 R43, RZ, RZ, UR4 ;  /* 0x00000004ff2b7e24 */ /* 0x010fca000f8e00ff */
[----:B------:R-:W-:-:S13]  /*69b0*/  ISETP.GE.AND P0, PT, R34, R43, PT ;  /* 0x0000002b2200720c */ /* 0x000fda0003f06270 */
[----:B------:R-:W-:Y:S05]  /*69c0*/  @P0 BRA `(.L_x_131) ;  /* 0x0000000000a80947 */ /* 0x000fea0003800000 */
[----:B------:R-:W-:Y:S01]  /*69d0*/  ISETP.NE.AND P0, PT, R8, RZ, PT ;  /* 0x000000ff0800720c */ /* 0x000fe20003f05270 */
[----:B------:R-:W-:Y:S01]  /*69e0*/  BSSY.RECONVERGENT B1, `(.L_x_132) ;  /* 0x0000014000017945 */ /* 0x000fe20003800200 */
[----:B------:R-:W-:-:S11]  /*69f0*/  MOV R0, R34 ;  /* 0x0000002200007202 */ /* 0x000fd60000000f00 */
[----:B------:R-:W-:Y:S05]  /*6a00*/  @!P0 BRA `(.L_x_133) ;  /* 0x0000000000448947 */ /* 0x000fea0003800000 */
[----:B------:R-:W4:Y:S02]  /*6a10*/  LDS.U8 R0, [R7] ;  /* 0x0000000007007984 */ /* 0x000f240000000000 */
[----:B----4-:R-:W-:Y:S01]  /*6a20*/  ISETP.NE.AND P0, PT, R0, RZ, PT ;  /* 0x000000ff0000720c */ /* 0x010fe20003f05270 */
[----:B------:R-:W-:-:S12]  /*6a30*/  IMAD.MOV.U32 R0, RZ, RZ, R12 ;  /* 0x000000ffff007224 */ /* 0x000fd800078e000c */
[----:B------:R4:W-:Y:S01]  /*6a40*/  @!P0 STS.U16 [R38], RZ ;  /* 0x000000ff26008388 */ /* 0x0009e20000000400 */
[----:B------:R-:W-:-:S13]  /*6a50*/  ISETP.NE.AND P0, PT, R8, 0x1, PT ;  /* 0x000000010800780c */ /* 0x000fda0003f05270 */
[----:B----4-:R-:W-:Y:S05]  /*6a60*/  @!P0 BRA `(.L_x_133) ;  /* 0x00000000002c8947 */ /* 0x010fea0003800000 */
[----:B------:R-:W4:Y:S02]  /*6a70*/  LDS.U8 R0, [R7+0x20] ;  /* 0x0000200007007984 */ /* 0x000f240000000000 */
[----:B----4-:R-:W-:Y:S01]  /*6a80*/  ISETP.NE.AND P0, PT, R0, RZ, PT ;  /* 0x000000ff0000720c */ /* 0x010fe20003f05270 */
[----:B------:R-:W-:-:S12]  /*6a90*/  IMAD.MOV.U32 R0, RZ, RZ, R11 ;  /* 0x000000ffff007224 */ /* 0x000fd800078e000b */
[----:B------:R4:W-:Y:S01]  /*6aa0*/  @!P0 STS.U16 [R38+0x40], RZ ;  /* 0x000040ff26008388 */ /* 0x0009e20000000400 */
[----:B------:R-:W-:-:S13]  /*6ab0*/  ISETP.NE.AND P0, PT, R8, 0x2, PT ;  /* 0x000000020800780c */ /* 0x000fda0003f05270 */
[----:B----4-:R-:W-:Y:S05]  /*6ac0*/  @!P0 BRA `(.L_x_133) ;  /* 0x0000000000148947 */ /* 0x010fea0003800000 */
[----:B------:R-:W4:Y:S02]  /*6ad0*/  LDS.U8 R0, [R7+0x40] ;  /* 0x0000400007007984 */ /* 0x000f240000000000 */
[----:B----4-:R-:W-:Y:S02]  /*6ae0*/  ISETP.NE.AND P0, PT, R0, RZ, PT ;  /* 0x000000ff0000720c */ /* 0x010fe40003f05270 */
[----:B------:R-:W-:-:S11]  /*6af0*/  MOV R0, R10 ;  /* 0x0000000a00007202 */ /* 0x000fd60000000f00 */
[----:B------:R4:W-:Y:S01]  /*6b00*/  @!P0 STS.U16 [R38+0x80], RZ ;  /* 0x000080ff26008388 */ /* 0x0009e20000000400 */
[----:B------:R-:W-:-:S07]  /*6b10*/  @!P0 IMAD.MOV.U32 R0, RZ, RZ, R10 ;  /* 0x000000ffff008224 */ /* 0x000fce00078e000a */
.L_x_133:
[----:B------:R-:W-:Y:S05]  /*6b20*/  BSYNC.RECONVERGENT B1 ;  /* 0x0000000000017941 */ /* 0x000fea0003800200 */
.L_x_132:
[----:B------:R-:W-:-:S13]  /*6b30*/  ISETP.GE.U32.AND P0, PT, R14, 0x60, PT ;  /* 0x000000600e00780c */ /* 0x000fda0003f06070 */
[----:B------:R-:W-:Y:S05]  /*6b40*/  @!P0 BRA `(.L_x_131) ;  /* 0x0000000000488947 */ /* 0x000fea0003800000 */
[----:B------:R-:W0:Y:S02]  /*6b50*/  LDC R43, c[0x0][0x39c] ;  /* 0x0000e700ff2b7b82 */ /* 0x000e240000000800 */
.L_x_134:
[----:B-123--:R-:W-:Y:S01]  /*6b60*/  IMAD.IADD R3, R15, 0x1, R0 ;  /* 0x000000010f037824 */ /* 0x00efe200078e0200 */
[C---:B0-----:R-:W-:Y:S01]  /*6b70*/  LEA R4, R0.reuse, R35, 0x1 ;  /* 0x0000002300047211 */ /* 0x041fe200078e08ff */
[----:B------:R-:W-:-:S03]  /*6b80*/  VIADD R0, R0, 0x80 ;  /* 0x0000008000007836 */ /* 0x000fc60000000000 */
[----:B------:R-:W0:Y:S02]  /*6b90*/  LDS.U8 R2, [R3] ;  /* 0x0000000003027984 */ /* 0x000e240000000000 */
[----:B0-----:R-:W-:-:S13]  /*6ba0*/  ISETP.NE.AND P0, PT, R2, RZ, PT ;  /* 0x000000ff0200720c */ /* 0x001fda0003f05270 */
[----:B------:R-:W-:Y:S04]  /*6bb0*/  @!P0 STS.U16 [R4], RZ ;  /* 0x000000ff04008388 */ /* 0x000fe80000000400 */
[----:B------:R-:W0:Y:S02]  /*6bc0*/  LDS.U8 R2, [R3+0x20] ;  /* 0x0000200003027984 */ /* 0x000e240000000000 */
[----:B0-----:R-:W-:-:S13]  /*6bd0*/  ISETP.NE.AND P0, PT, R2, RZ, PT ;  /* 0x000000ff0200720c */ /* 0x001fda0003f05270 */
[----:B------:R-:W-:Y:S04]  /*6be0*/  @!P0 STS.U16 [R4+0x40], RZ ;  /* 0x000040ff04008388 */ /* 0x000fe80000000400 */
[----:B------:R-:W0:Y:S02]  /*6bf0*/  LDS.U8 R2, [R3+0x40] ;  /* 0x0000400003027984 */ /* 0x000e240000000000 */
[----:B0-----:R-:W-:-:S13]  /*6c00*/  ISETP.NE.AND P0, PT, R2, RZ, PT ;  /* 0x000000ff0200720c */ /* 0x001fda0003f05270 */
[----:B------:R-:W-:Y:S04]  /*6c10*/  @!P0 STS.U16 [R4+0x80], RZ ;  /* 0x000080ff04008388 */ /* 0x000fe80000000400 */
[----:B------:R-:W0:Y:S02]  /*6c20*/  LDS.U8 R2, [R3+0x60] ;  /* 0x0000600003027984 */ /* 0x000e240000000000 */
[----:B0-----:R-:W-:-:S13]  /*6c30*/  ISETP.NE.AND P0, PT, R2, RZ, PT ;  /* 0x000000ff0200720c */ /* 0x001fda0003f05270 */
[----:B------:R0:W-:Y:S01]  /*6c40*/  @!P0 STS.U16 [R4+0xc0], RZ ;  /* 0x0000c0ff04008388 */ /* 0x0001e20000000400 */
[----:B------:R-:W-:-:S13]  /*6c50*/  ISETP.GE.AND P0, PT, R0, R43, PT ;  /* 0x0000002b0000720c */ /* 0x000fda0003f06270 */
[----:B0-----:R-:W-:Y:S05]  /*6c60*/  @!P0 BRA `(.L_x_134) ;  /* 0xfffffffc00bc8947 */ /* 0x001fea000383ffff */
.L_x_131:
[----:B------:R-:W-:Y:S05]  /*6c70*/  BSYNC.RECONVERGENT B0 ;  /* 0x0000000000007941 */ /* 0x000fea0003800200 */
.L_x_130:
[----:B------:R-:W-:Y:S01]  /*6c80*/  NOP ;  /* 0x0000000000007918 */ /* 0x000fe20000000000 */
[----:B------:R-:W-:Y:S05]  /*6c90*/  BRA.U !UP1, `(.L_x_135) ;  /* 0x0000001909a47547 */ /* 0x000fea000b800000 */
[----:B------:R-:W-:Y:S01]  /*6ca0*/  ISETP.GE.AND P1, PT, R34, R43, PT ;  /* 0x0000002b2200720c */ /* 0x000fe20003f26270 */
[----:B------:R-:W-:-:S12]  /*6cb0*/  BSSY.RECONVERGENT B0, `(.L_x_136) ;  /* 0x000004c000007945 */ /* 0x000fd80003800200 */
[----:B------:R-:W-:Y:S05]  /*6cc0*/  @P1 BRA `(.L_x_137) ;  /* 0x0000000400281947 */ /* 0x000fea0003800000 */
[----:B------:R-:W-:Y:S01]  /*6cd0*/  ISETP.NE.AND P0, PT, R8, RZ, PT ;  /* 0x000000ff0800720c */ /* 0x000fe20003f05270 */
[----:B------:R-:W-:Y:S01]  /*6ce0*/  BSSY.RECONVERGENT B1, `(.L_x_138) ;  /* 0x0000022000017945 */ /* 0x000fe20003800200 */
[----:B------:R-:W-:Y:S01]  /*6cf0*/  ISETP.GE.U32.AND P2, PT, R14, 0x60, PT ;  /* 0x000000600e00780c */ /* 0x000fe20003f46070 */
[----:B------:R-:W-:-:S10]  /*6d00*/  IMAD.MOV.U32 R0, RZ, RZ, R34 ;  /* 0x000000ffff007224 */ /* 0x000fd400078e0022 */
[----:B------:R-:W-:Y:S05]  /*6d10*/  @!P0 BRA `(.L_x_139) ;  /* 0x0000000000788947 */ /* 0x000fea0003800000 */
[----:B------:R-:W5:Y:S01]  /*6d20*/  LDS.U16 R0, [R38] ;  /* 0x0000000026007984 */ /* 0x000f620000000400 */
[----:B------:R-:W-:-:S03]  /*6d30*/  ISETP.NE.AND P0, PT, R8, 0x1, PT ;  /* 0x000000010800780c */ /* 0x000fc60003f05270 */
[----:B------:R-:W1:Y:S01]  /*6d40*/  LDS.U16 R2, [R41] ;  /* 0x0000000029027984 */ /* 0x000e620000000400 */
[----:B-----5:R-:W-:Y:S01]  /*6d50*/  SHF.L.U32 R0, R0, 0x10, RZ ;  /* 0x0000001000007819 */ /* 0x020fe200000006ff */
[----:B-123--:R-:W-:-:S04]  /*6d60*/  IMAD.U32 R3, R2, 0x10000, RZ ;  /* 0x0001000002037824 */ /* 0x00efc800078e00ff */
[----:B------:R-:W-:-:S05]  /*6d70*/  FMUL R0, R0, R3 ;  /* 0x0000000300007220 */ /* 0x000fca0000400000 */
[----:B------:R-:W-:-:S04]  /*6d80*/  F2FP.BF16.F32.PACK_AB R0, RZ, R0 ;  /* 0x00000000ff00723e */ /* 0x000fc800000010ff */
[----:B0-----:R-:W-:Y:S01]  /*6d90*/  PRMT R20, R0, 0x7610, R20 ;  /* 0x0000761000147816 */ /* 0x001fe20000000014 */
        /* <DEDUP_REMOVED lines=14> */
[----:B0-----:R-:W-:Y:S01]  /*6e80*/  @P0 SHF.L.U32 R3, R2, 0x10, RZ ;  /* 0x0000001002030819 */ /* 0x001fe200000006ff */
[----:B-1----:R-:W-:-:S04]  /*6e90*/  @P0 IMAD.U32 R0, R0, 0x10000, RZ ;  /* 0x0001000000000824 */ /* 0x002fc800078e00ff */
[----:B------:R-:W-:-:S05]  /*6ea0*/  @P0 FMUL R0, R0, R3 ;  /* 0x0000000300000220 */ /* 0x000fca0000400000 */
[----:B------:R-:W-:-:S04]  /*6eb0*/  @P0 F2FP.BF16.F32.PACK_AB R0, RZ, R0 ;  /* 0x00000000ff00023e */ /* 0x000fc800000010ff */
[----:B------:R-:W-:Y:S01]  /*6ec0*/  PRMT R2, R0, 0x7610, R2 ;  /* 0x0000761000027816 */ /* 0x000fe20000000002 */
[----:B------:R-:W-:Y:S02]  /*6ed0*/  IMAD.MOV.U32 R0, RZ, RZ, R11 ;  /* 0x000000ffff007224 */ /* 0x000fe400078e000b */
[----:B------:R-:W-:Y:S02]  /*6ee0*/  @P0 IMAD.MOV.U32 R0, RZ, RZ, R10 ;  /* 0x000000ffff000224 */ /* 0x000fe400078e000a */
[----:B------:R0:W-:Y:S05]  /*6ef0*/  @P0 STS.U16 [R40+0x80], R2 ;  /* 0x0000800228000388 */ /* 0x0001ea0000000400 */
.L_x_139:
[----:B------:R-:W-:Y:S05]  /*6f00*/  BSYNC.RECONVERGENT B1 ;  /* 0x0000000000017941 */ /* 0x000fea0003800200 */
.L_x_138:
[----:B------:R-:W-:Y:S05]  /*6f10*/  @!P2 BRA `(.L_x_137) ;  /* 0x000000000094a947 */ /* 0x000fea0003800000 */
.L_x_140:
[C---:B-123--:R-:W-:Y:S01]  /*6f20*/  IMAD R3, R0.reuse, 0x2, R17 ;  /* 0x0000000200037824 */ /* 0x04efe200078e0211 */
[----:B0-----:R-:W-:-:S04]  /*6f30*/  LEA R4, R0, R35, 0x1 ;  /* 0x0000002300047211 */ /* 0x001fc800078e08ff */
[----:B------:R-:W0:Y:S04]  /*6f40*/  LDS.U16 R5, [R3] ;  /* 0x0000000003057984 */ /* 0x000e280000000400 */
[----:B------:R-:W1:Y:S01]  /*6f50*/  LDS.U16 R2, [R4] ;  /* 0x0000000004027984 */ /* 0x000e620000000400 */
[----:B0-----:R-:W-:Y:S01]  /*6f60*/  SHF.L.U32 R5, R5, 0x10, RZ ;  /* 0x0000001005057819 */ /* 0x001fe200000006ff */
[----:B-1----:R-:W-:-:S04]  /*6f70*/  IMAD.U32 R2, R2, 0x10000, RZ ;  /* 0x0001000002027824 */ /* 0x002fc800078e00ff */
[----:B------:R-:W-:-:S05]  /*6f80*/  FMUL R2, R2, R5 ;  /* 0x0000000502027220 */ /* 0x000fca0000400000 */
[----:B------:R-:W-:Y:S01]  /*6f90*/  F2FP.BF16.F32.PACK_AB R5, RZ, R2 ;  /* 0x00000002ff05723e */ /* 0x000fe200000010ff */
[C---:B------:R-:W-:Y:S02]  /*6fa0*/  IMAD R2, R0.reuse, 0x2, R16 ;  /* 0x0000000200027824 */ /* 0x040fe400078e0210 */
[----:B------:R-:W-:Y:S01]  /*6fb0*/  VIADD R0, R0, 0x80 ;  /* 0x0000008000007836 */ /* 0x000fe20000000000 */
[----:B------:R-:W-:-:S04]  /*6fc0*/  PRMT R21, R5, 0x7610, R21 ;  /* 0x0000761005157816 */ /* 0x000fc80000000015 */
[----:B------:R-:W-:Y:S01]  /*6fd0*/  ISETP.GE.AND P0, PT, R0, R43, PT ;  /* 0x0000002b0000720c */ /* 0x000fe20003f06270 */
[----:B------:R-:W-:Y:S04]  /*6fe0*/  STS.U16 [R2], R21 ;  /* 0x0000001502007388 */ /* 0x000fe80000000400 */
        /* <DEDUP_REMOVED lines=10> */
[----:B0-----:R-:W-:Y:S02]  /*7090*/  IMAD.U32 R5, R5, 0x10000, RZ ;  /* 0x0001000005057824 */ /* 0x001fe400078e00ff */
        /* <DEDUP_REMOVED lines=13> */
.L_x_137:
[----:B------:R-:W-:Y:S05]  /*7170*/  BSYNC.RECONVERGENT B0 ;  /* 0x0000000000007941 */ /* 0x000fea0003800200 */
.L_x_136:
[----:B------:R-:W-:Y:S01]  /*7180*/  NOP ;  /* 0x0000000000007918 */ /* 0x000fe20000000000 */
[----:B------:R-:W5:Y:S01]  /*7190*/  @!P1 LDS.U16 R0, [R40] ;  /* 0x0000000028009984 */ /* 0x000f620000000400 */
[----:B0--3--:R-:W-:Y:S02]  /*71a0*/  CS2R R4, SRZ ;  /* 0x0000000000047805 */ /* 0x009fe4000001ff00 */
[----:B------:R-:W-:Y:S01]  /*71b0*/  ISETP.GE.AND P0, PT, R12, R43, PT ;  /* 0x0000002b0c00720c */ /* 0x000fe20003f06270 */
[----:B------:R-:W-:Y:S01]  /*71c0*/  BSSY.RECONVERGENT B0, `(.L_x_141) ;  /* 0x00000d8000007945 */ /* 0x000fe20003800200 */
[----:B-----5:R-:W-:-:S04]  /*71d0*/  @!P1 SHF.L.U32 R0, R0, 0x10, RZ ;  /* 0x0000001000009819 */ /* 0x020fc800000006ff */
[----:B------:R-:W0:Y:S02]  /*71e0*/  @!P1 F2F.F64.F32 R4, R0 ;  /* 0x0000000000049310 */ /* 0x000e240000201800 */
[----:B0-----:R0:W-:Y:S05]  /*71f0*/  STL.64 [R1], R4 ;  /* 0x0000000401007387 */ /* 0x0011ea0000100a00 */
[----:B------:R-:W-:Y:S05]  /*7200*/  @P0 BRA `(.L_x_142) ;  /* 0x0000000c004c0947 */ /* 0x000fea0003800000 */
[----:B------:R-:W-:Y:S01]  /*7210*/  ISETP.NE.AND P0, PT, R9, RZ, PT ;  /* 0x000000ff0900720c */ /* 0x000fe20003f05270 */
[----:B------:R-:W-:Y:S01]  /*7220*/  BSSY.RECONVERGENT B1, `(.L_x_143) ;  /* 0x000001c000017945 */ /* 0x000fe20003800200 */
[----:B------:R-:W-:Y:S01]  /*7230*/  ISETP.GE.U32.AND P2, PT, R13, 0x60, PT ;  /* 0x000000600d00780c */ /* 0x000fe20003f46070 */
[----:B------:R-:W-:-:S10]  /*7240*/  IMAD.MOV.U32 R39, RZ, RZ, R12 ;  /* 0x000000ffff277224 */ /* 0x000fd400078e000c */
[----:B------:R-:W-:Y:S05]  /*7250*/  @!P0 BRA `(.L_x_144) ;  /* 0x0000000000608947 */ /* 0x000fea0003800000 */
[----:B-12---:R-:W1:Y:S01]  /*7260*/  LDS.U16 R3, [R40+0x40] ;  /* 0x0000400028037984 */ /* 0x006e620000000400 */
[----:B0-----:R-:W1:Y:S01]  /*7270*/  F2F.BF16.F64 R4, R4 ;  /* 0x0000000400047310 */ /* 0x001e620000302000 */
[----:B------:R-:W-:Y:S02]  /*7280*/  ISETP.NE.AND P0, PT, R9, 0x1, PT ;  /* 0x000000010900780c */ /* 0x000fe40003f05270 */
[----:B------:R-:W-:Y:S01]  /*7290*/  MOV R39, R11 ;  /* 0x0000000b00277202 */ /* 0x000fe20000000f00 */
[----:B-1----:R-:W-:-:S05]  /*72a0*/  HADD2.BF16_V2 R0, R4.H0_H0, R3.H0_H0 ;  /* 0x2000000304007230 */ /* 0x002fca0000200800 */
[----:B------:R-:W-:-:S04]  /*72b0*/  IMAD.U32 R0, R0, 0x10000, RZ ;  /* 0x0001000000007824 */ /* 0x000fc800078e00ff */
[----:B------:R-:W0:Y:S02]  /*72c0*/  F2F.F64.F32 R2, R0 ;  /* 0x0000000000027310 */ /* 0x000e240000201800 */
[----:B0-----:R3:W-:Y:S01]  /*72d0*/  STL.64 [R1], R2 ;  /* 0x0000000201007387 */ /* 0x0017e20000100a00 */
[----:B------:R-:W-:Y:S05]  /*72e0*/  @!P0 BRA `(.L_x_144) ;  /* 0x00000000003c8947 */ /* 0x000fea0003800000 */
[----:B------:R-:W0:Y:S01]  /*72f0*/  LDS.U16 R5, [R40+0x80] ;  /* 0x0000800028057984 */ /* 0x000e220000000400 */
[----:B---3--:R-:W0:Y:S01]  /*7300*/  F2F.BF16.F64 R2, R2 ;  /* 0x0000000200027310 */ /* 0x008e220000302000 */
[----:B------:R-:W-:Y:S02]  /*7310*/  ISETP.NE.AND P0, PT, R9, 0x2, PT ;  /* 0x000000020900780c */ /* 0x000fe40003f05270 */
[----:B------:R-:W-:-:S11]  /*7320*/  MOV R39, R10 ;  /* 0x0000000a00277202 */ /* 0x000fd60000000f00 */
[----:B------:R-:W1:Y:S01]  /*7330*/  @P0 LDS.U16 R21, [R40+0xc0] ;  /* 0x0000c00028150984 */ /* 0x000e620000000400 */
[----:B------:R-:W-:Y:S01]  /*7340*/  @P0 LOP3.LUT R39, R34, 0x80, RZ, 0xfc, !PT ;  /* 0x0000008022270812 */ /* 0x000fe200078efcff */
[----:B0-----:R-:W-:-:S05]  /*7350*/  HADD2.BF16_V2 R0, R2.H0_H0, R5.H0_H0 ;  /* 0x2000000502007230 */ /* 0x001fca0000200800 */
[----:B------:R-:W-:-:S04]  /*7360*/  IMAD.U32 R0, R0, 0x10000, RZ ;  /* 0x0001000000007824 */ /* 0x000fc800078e00ff */
[----:B------:R-:W0:Y:S08]  /*7370*/  F2F.F64.F32 R4, R0 ;  /* 0x0000000000047310 */ /* 0x000e300000201800 */
[----:B0-----:R-:W1:Y:S01]  /*7380*/  @P0 F2F.BF16.F64 R20, R4 ;  /* 0x0000000400140310 */ /* 0x001e620000302000 */
[----:B------:R0:W-:Y:S01]  /*7390*/  STL.64 [R1], R4 ;  /* 0x0000000401007387 */ /* 0x0001e20000100a00 */
[----:B-1----:R-:W-:-:S05]  /*73a0*/  @P0 HADD2.BF16_V2 R20, R20.H0_H0, R21.H0_H0 ;  /* 0x2000001514140230 */ /* 0x002fca0000200800 */
[----:B------:R-:W-:-:S04]  /*73b0*/  @P0 IMAD.U32 R20, R20, 0x10000, RZ ;  /* 0x0001000014140824 */ /* 0x000fc800078e00ff */
[----:B------:R-:W1:Y:S02]  /*73c0*/  @P0 F2F.F64.F32 R2, R20 ;  /* 0x0000001400020310 */ /* 0x000e640000201800 */
[----:B-1----:R0:W-:Y:S02]  /*73d0*/  @P0 STL.64 [R1], R2 ;  /* 0x0000000201000387 */ /* 0x0021e40000100a00 */
.L_x_144:
[----:B------:R-:W-:Y:S05]  /*73e0*/  BSYNC.RECONVERGENT B1 ;  /* 0x0000000000017941 */ /* 0x000fea0003800200 */
.L_x_143:
[----:B------:R-:W-:Y:S05]  /*73f0*/  @!P2 BRA `(.L_x_142) ;  /* 0x0000000800d0a947 */ /* 0x000fea0003800000 */
[----:B------:R-:W-:Y:S01]  /*7400*/  IMAD.IADD R0, R43, 0x1, -R39 ;  /* 0x000000012b007824 */ /* 0x000fe200078e0a27 */
[----:B------:R-:W-:Y:S01]  /*7410*/  BSSY.RECONVERGENT B1, `(.L_x_145) ;  /* 0x0000066000017945 */ /* 0x000fe20003800200 */
[----:B------:R-:W-:-:S03]  /*7420*/  PLOP3.LUT P0, PT, PT, PT, PT, 0x80, 0x8 ;  /* 0x000000000008781c */ /* 0x000fc60003f0f070 */
[----:B------:R-:W-:-:S13]  /*7430*/  ISETP.GT.AND P2, PT, R0, 0x180, PT ;  /* 0x000001800000780c */ /* 0x000fda0003f44270 */
[----:B------:R-:W-:Y:S05]  /*7440*/  @!P2 BRA `(.L_x_146) ;  /* 0x000000040088a947 */ /* 0x000fea0003800000 */
[----:B------:R-:W-:Y:S01]  /*7450*/  PLOP3.LUT P0, PT, PT, PT, PT, 0x8, 0x80 ;  /* 0x000000000080781c */ /* 0x000fe20003f0e170 */
[----:B------:R-:W-:-:S12]  /*7460*/  VIADD R40, R43, 0xfffffe80 ;  /* 0xfffffe802b287836 */ /* 0x000fd80000000000 */
.L_x_147:
[----:B0123--:R-:W2:Y:S01]  /*7470*/  LDL.64 R2, [R1] ;  /* 0x0000000001027983 */ /* 0x00fea20000100a00 */
[C---:B------:R-:W-:Y:S01]  /*7480*/  LEA R0, R39.reuse, R16, 0x1 ;  /* 0x0000001027007211 */ /* 0x040fe200078e08ff */
[----:B------:R-:W-:-:S04]  /*7490*/  VIADD R39, R39, 0x200 ;  /* 0x0000020027277836 */ /* 0x000fc80000000000 */
[----:B------:R-:W0:Y:S01]  /*74a0*/  LDS.U16 R5, [R0] ;  /* 0x0000000000057984 */ /* 0x000e220000000400 */
[----:B------:R-:W-:-:S03]  /*74b0*/  ISETP.GE.AND P2, PT, R39, R40, PT ;  /* 0x000000282700720c */ /* 0x000fc60003f46270 */
[----:B------:R-:W1:Y:S04]  /*74c0*/  LDS.U16 R20, [R0+0x40] ;  /* 0x0000400000147984 */ /* 0x000e680000000400 */
[----:B------:R-:W3:Y:S04]  /*74d0*/  LDS.U16 R21, [R0+0x80] ;  /* 0x0000800000157984 */ /* 0x000ee80000000400 */
[----:B------:R-:W-:Y:S04]  /*74e0*/  LDS.U16 R32, [R0+0x200] ;  /* 0x0002000000207984 */ /* 0x000fe80000000400 */
[----:B------:R-:W-:Y:S04]  /*74f0*/  LDS.U16 R42, [R0+0x240] ;  /* 0x00024000002a7984 */ /* 0x000fe80000000400 */
[----:B------:R-:W-:Y:S01]  /*7500*/  LDS.U16 R45, [R0+0x280] ;  /* 0x00028000002d7984 */ /* 0x000fe20000000400 */
[----:B--2---:R-:W0:Y:S02]  /*7510*/  F2F.BF16.F64 R2, R2 ;  /* 0x0000000200027310 */ /* 0x004e240000302000 */
[----:B0-----:R-:W-:-:S05]  /*7520*/  HADD2.BF16_V2 R4, R2.H0_H0, R5.H0_H0 ;  /* 0x2000000502047230 */ /* 0x001fca0000200800 */
[----:B------:R-:W-:-:S04]  /*7530*/  IMAD.U32 R4, R4, 0x10000, RZ ;  /* 0x0001000004047824 */ /* 0x000fc800078e00ff */
[----:B------:R-:W0:Y:S08]  /*7540*/  F2F.F64.F32 R30, R4 ;  /* 0x00000004001e7310 */ /* 0x000e300000201800 */
[----:B0-----:R-:W1:Y:S01]  /*7550*/  F2F.BF16.F64 R5, R30 ;  /* 0x0000001e00057310 */ /* 0x001e620000302000 */
[----:B------:R-:W-:Y:S01]  /*7560*/  STL.64 [R1], R30 ;  /* 0x0000001e01007387 */ /* 0x000fe20000100a00 */
[----:B-1----:R-:W-:-:S03]  /*7570*/  HADD2.BF16_V2 R5, R5.H0_H0, R20.H0_H0 ;  /* 0x2000001405057230 */ /* 0x002fc60000200800 */
[----:B------:R-:W0:Y:S02]  /*7580*/  LDS.U16 R20, [R0+0xc0] ;  /* 0x0000c00000147984 */ /* 0x000e240000000400 */
[----:B------:R-:W-:-:S04]  /*7590*/  IMAD.U32 R5, R5, 0x10000, RZ ;  /* 0x0001000005057824 */ /* 0x000fc800078e00ff */
[----:B------:R1:W2:Y:S02]  /*75a0*/  F2F.F64.F32 R28, R5 ;  /* 0x00000005001c7310 */ /* 0x0002a40000201800 */
[----:B-1----:R-:W-:Y:S06]  /*75b0*/  LDS.U16 R5, [R0+0x140] ;  /* 0x0001400000057984 */ /* 0x002fec0000000400 */
[----:B--2---:R-:W3:Y:S01]  /*75c0*/  F2F.BF16.F64 R2, R28 ;  /* 0x0000001c00027310 */ /* 0x004ee20000302000 */
[----:B------:R-:W-:Y:S01]  /*75d0*/  STL.64 [R1], R28 ;  /* 0x0000001c01007387 */ /* 0x000fe20000100a00 */
[----:B---3--:R-:W-:-:S03]  /*75e0*/  HADD2.BF16_V2 R2, R2.H0_H0, R21.H0_H0 ;  /* 0x2000001502027230 */ /* 0x008fc60000200800 */
[----:B------:R-:W1:Y:S02]  /*75f0*/  LDS.U16 R21, [R0+0x100] ;  /* 0x0001000000157984 */ /* 0x000e640000000400 */
[----:B------:R-:W-:-:S04]  /*7600*/  SHF.L.U32 R2, R2, 0x10, RZ ;  /* 0x0000001002027819 */ /* 0x000fc800000006ff */
[----:B------:R-:W2:Y:S08]  /*7610*/  F2F.F64.F32 R26, R2 ;  /* 0x00000002001a7310 */ /* 0x000eb00000201800 */
[----:B--2---:R-:W0:Y:S01]  /*7620*/  F2F.BF16.F64 R3, R26 ;  /* 0x0000001a00037310 */ /* 0x004e220000302000 */
[----:B------:R-:W-:Y:S01]  /*7630*/  STL.64 [R1], R26 ;  /* 0x0000001a01007387 */ /* 0x000fe20000100a00 */
[----:B0-----:R-:W-:-:S03]  /*7640*/  HADD2.BF16_V2 R3, R3.H0_H0, R20.H0_H0 ;  /* 0x2000001403037230 */ /* 0x001fc60000200800 */
[----:B------:R-:W0:Y:S02]  /*7650*/  LDS.U16 R20, [R0+0x180] ;  /* 0x0001800000147984 */ /* 0x000e240000000400 */
[----:B------:R-:W-:-:S04]  /*7660*/  IMAD.U32 R3, R3, 0x10000, RZ ;  /* 0x0001000003037824 */ /* 0x000fc800078e00ff */
[----:B------:R-:W2:Y:S08]  /*7670*/  F2F.F64.F32 R24, R3 ;  /* 0x0000000300187310 */ /* 0x000eb00000201800 */
[----:B--2---:R-:W1:Y:S01]  /*7680*/  F2F.BF16.F64 R4, R24 ;  /* 0x0000001800047310 */ /* 0x004e620000302000 */
[----:B------:R-:W-:Y:S01]  /*7690*/  STL.64 [R1], R24 ;  /* 0x0000001801007387 */ /* 0x000fe20000100a00 */
[----:B-1----:R-:W-:-:S03]  /*76a0*/  HADD2.BF16_V2 R4, R4.H0_H0, R21.H0_H0 ;  /* 0x2000001504047230 */ /* 0x002fc60000200800 */
[----:B------:R-:W1:Y:S02]  /*76b0*/  LDS.U16 R21, [R0+0x1c0] ;  /* 0x0001c00000157984 */ /* 0x000e640000000400 */
[----:B------:R-:W-:-:S04]  /*76c0*/  IMAD.U32 R4, R4, 0x10000, RZ ;  /* 0x0001000004047824 */ /* 0x000fc800078e00ff */
[----:B------:R-:W2:Y:S08]  /*76d0*/  F2F.F64.F32 R22, R4 ;  /* 0x0000000400167310 */ /* 0x000eb00000201800 */
[----:B--2---:R-:W2:Y:S01]  /*76e0*/  F2F.BF16.F64 R2, R22 ;  /* 0x0000001600027310 */ /* 0x004ea20000302000 */
[----:B------:R-:W-:Y:S01]  /*76f0*/  STL.64 [R1], R22 ;  /* 0x0000001601007387 */ /* 0x000fe20000100a00 */
[----:B--2---:R-:W-:-:S05]  /*7700*/  HADD2.BF16_V2 R2, R2.H0_H0, R5.H0_H0 ;  /* 0x2000000502027230 */ /* 0x004fca0000200800 */
[----:B------:R-:W-:-:S06]  /*7710*/  SHF.L.U32 R2, R2, 0x10, RZ ;  /* 0x0000001002027819 */ /* 0x000fcc00000006ff */
[----:B------:R-:W2:Y:S08]  /*7720*/  F2F.F64.F32 R2, R2 ;  /* 0x0000000200027310 */ /* 0x000eb00000201800 */
[----:B--2---:R-:W0:Y:S01]  /*7730*/  F2F.BF16.F64 R5, R2 ;  /* 0x0000000200057310 */ /* 0x004e220000302000 */
[----:B------:R-:W-:Y:S01]  /*7740*/  STL.64 [R1], R2 ;  /* 0x0000000201007387 */ /* 0x000fe20000100a00 */
[----:B0-----:R-:W-:-:S05]  /*7750*/  HADD2.BF16_V2 R5, R5.H0_H0, R20.H0_H0 ;  /* 0x2000001405057230 */ /* 0x001fca0000200800 */
[----:B------:R-:W-:-:S06]  /*7760*/  IMAD.U32 R5, R5, 0x10000, RZ ;  /* 0x0001000005057824 */ /* 0x000fcc00078e00ff */
[----:B------:R-:W0:Y:S08]  /*7770*/  F2F.F64.F32 R4, R5 ;  /* 0x0000000500047310 */ /* 0x000e300000201800 */
[----:B0-----:R-:W1:Y:S01]  /*7780*/  F2F.BF16.F64 R20, R4 ;  /* 0x0000000400147310 */ /* 0x001e620000302000 */
[----:B------:R-:W-:Y:S01]  /*7790*/  STL.64 [R1], R4 ;  /* 0x0000000401007387 */ /* 0x000fe20000100a00 */
[----:B-1----:R-:W-:-:S05]  /*77a0*/  HADD2.BF16_V2 R20, R20.H0_H0, R21.H0_H0 ;  /* 0x2000001514147230 */ /* 0x002fca0000200800 */
[----:B------:R-:W-:-:S06]  /*77b0*/  IMAD.U32 R20, R20, 0x10000, RZ ;  /* 0x0001000014147824 */ /* 0x000fcc00078e00ff */
[----:B------:R-:W0:Y:S08]  /*77c0*/  F2F.F64.F32 R20, R20 ;  /* 0x0000001400147310 */ /* 0x000e300000201800 */
[----:B0-----:R-:W0:Y:S02]  /*77d0*/  F2F.BF16.F64 R21, R20 ;  /* 0x0000001400157310 */ /* 0x001e240000302000 */
[----:B0-----:R-:W-:-:S05]  /*77e0*/  HADD2.BF16_V2 R32, R21.H0_H0, R32.H0_H0 ;  /* 0x2000002015207230 */ /* 0x001fca0000200800 */
[----:B------:R-:W-:-:S06]  /*77f0*/  SHF.L.U32 R32, R32, 0x10, RZ ;  /* 0x0000001020207819 */ /* 0x000fcc00000006ff */
        /* <DEDUP_REMOVED lines=8> */
[----:B------:R-:W-:-:S04]  /*7880*/  IMAD.U32 R44, R44, 0x10000, RZ ;  /* 0x000100002c2c7824 */ /* 0x000fc800078e00ff */
[----:B------:R-:W1:Y:S08]  /*7890*/  F2F.F64.F32 R32, R44 ;  /* 0x0000002c00207310 */ /* 0x000e700000201800 */
[----:B-1----:R1:W0:Y:S02]  /*78a0*/  F2F.BF16.F64 R32, R32 ;  /* 0x0000002000207310 */ /* 0x0022240000302000 */
[----:B-1----:R-:W1:Y:S01]  /*78b0*/  LDS.U16 R33, [R0+0x300] ;  /* 0x0003000000217984 */ /* 0x002e620000000400 */
[----:B0-----:R-:W-:-:S05]  /*78c0*/  HADD2.BF16_V2 R45, R32.H0_H0, R45.H0_H0 ;  /* 0x2000002d202d7230 */ /* 0x001fca0000200800 */
[----:B------:R-:W-:-:S04]  /*78d0*/  SHF.L.U32 R45, R45, 0x10, RZ ;  /* 0x000000102d2d7819 */ /* 0x000fc800000006ff */
[----:B------:R-:W0:Y:S08]  /*78e0*/  F2F.F64.F32 R20, R45 ;  /* 0x0000002d00147310 */ /* 0x000e300000201800 */
[----:B0-----:R0:W1:Y:S02]  /*78f0*/  F2F.BF16.F64 R20, R20 ;  /* 0x0000001400147310 */ /* 0x0010640000302000 */
[----:B0-----:R-:W0:Y:S01]  /*7900*/  LDS.U16 R21, [R0+0x340] ;  /* 0x0003400000157984 */ /* 0x001e220000000400 */
[----:B-1----:R-:W-:-:S05]  /*7910*/  HADD2.BF16_V2 R33, R20.H0_H0, R33.H0_H0 ;  /* 0x2000002114217230 */ /* 0x002fca0000200800 */
[----:B------:R-:W-:-:S05]  /*7920*/  PRMT R42, R33, 0x7610, R42 ;  /* 0x00007610212a7816 */ /* 0x000fca000000002a */
[----:B------:R-:W-:-:S04]  /*7930*/  IMAD.U32 R42, R42, 0x10000, RZ ;  /* 0x000100002a2a7824 */ /* 0x000fc800078e00ff */
[----:B------:R-:W1:Y:S08]  /*7940*/  F2F.F64.F32 R32, R42 ;  /* 0x0000002a00207310 */ /* 0x000e700000201800 */
[----:B-1----:R-:W0:Y:S02]  /*7950*/  F2F.BF16.F64 R32, R32 ;  /* 0x0000002000207310 */ /* 0x002e240000302000 */
[----:B0-----:R-:W-:-:S02]  /*7960*/  HADD2.BF16_V2 R21, R32.H0_H0, R21.H0_H0 ;  /* 0x2000001520157230 */ /* 0x001fc40000200800 */
[----:B------:R-:W0:Y:S03]  /*7970*/  LDS.U16 R32, [R0+0x380] ;  /* 0x0003800000207984 */ /* 0x000e260000000400 */
[----:B------:R-:W-:Y:S01]  /*7980*/  PRMT R44, R21, 0x7610, R44 ;  /* 0x00007610152c7816 */ /* 0x000fe2000000002c */
[----:B------:R-:W1:Y:S04]  /*7990*/  LDS.U16 R0, [R0+0x3c0] ;  /* 0x0003c00000007984 */ /* 0x000e680000000400 */
[----:B------:R-:W-:-:S06]  /*79a0*/  IMAD.U32 R20, R44, 0x10000, RZ ;  /* 0x000100002c147824 */ /* 0x000fcc00078e00ff */
[----:B------:R-:W2:Y:S08]  /*79b0*/  F2F.F64.F32 R20, R20 ;  /* 0x0000001400147310 */ /* 0x000eb00000201800 */
[----:B--2---:R-:W0:Y:S02]  /*79c0*/  F2F.BF16.F64 R21, R20 ;  /* 0x0000001400157310 */ /* 0x004e240000302000 */
[----:B0-----:R-:W-:-:S05]  /*79d0*/  HADD2.BF16_V2 R21, R21.H0_H0, R32.H0_H0 ;  /* 0x2000002015157230 */ /* 0x001fca0000200800 */
[----:B------:R-:W-:-:S04]  /*79e0*/  PRMT R44, R21, 0x7610, R44 ;  /* 0x00007610152c7816 */ /* 0x000fc8000000002c */
[----:B------:R-:W-:-:S06]  /*79f0*/  SHF.L.U32 R44, R44, 0x10, RZ ;  /* 0x000000102c2c7819 */ /* 0x000fcc00000006ff */
[----:B------:R-:W0:Y:S08]  /*7a00*/  F2F.F64.F32 R44, R44 ;  /* 0x0000002c002c7310 */ /* 0x000e300000201800 */
[----:B0-----:R-:W1:Y:S02]  /*7a10*/  F2F.BF16.F64 R45, R44 ;  /* 0x0000002c002d7310 */ /* 0x001e640000302000 */
[----:B-1----:R-:W-:-:S05]  /*7a20*/  HADD2.BF16_V2 R32, R45.H0_H0, R0.H0_H0 ;  /* 0x200000002d207230 */ /* 0x002fca0000200800 */
[----:B------:R-:W-:-:S06]  /*7a30*/  IMAD.U32 R32, R32, 0x10000, RZ ;  /* 0x0001000020207824 */ /* 0x000fcc00078e00ff */
[----:B------:R-:W0:Y:S02]  /*7a40*/  F2F.F64.F32 R32, R32 ;  /* 0x0000002000207310 */ /* 0x000e240000201800 */
[----:B0-----:R0:W-:Y:S01]  /*7a50*/  STL.64 [R1], R32 ;  /* 0x0000002001007387 */ /* 0x0011e20000100a00 */
[----:B------:R-:W-:Y:S05]  /*7a60*/  @!P2 BRA `(.L_x_147) ;  /* 0xfffffff80080a947 */ /* 0x000fea000383ffff */
.L_x_146:
[----:B------:R-:W-:Y:S05]  /*7a70*/  BSYNC.RECONVERGENT B1 ;  /* 0x0000000000017941 */ /* 0x000fea0003800200 */
.L_x_145:
[----:B------:R-:W-:Y:S01]  /*7a80*/  IADD3 R0, PT, PT, -R39, R43, RZ ;  /* 0x0000002b27007210 */ /* 0x000fe20007ffe1ff */
[----:B------:R-:W-:Y:S03]  /*7a90*/  BSSY.RECONVERGENT B1, `(.L_x_148) ;  /* 0x0000031000017945 */ /* 0x000fe60003800200 */
[----:B------:R-:W-:-:S13]  /*7aa0*/  ISETP.GT.AND P2, PT, R0, 0x80, PT ;  /* 0x000000800000780c */ /* 0x000fda0003f44270 */
[----:B------:R-:W-:Y:S05]  /*7ab0*/  @!P2 BRA `(.L_x_149) ;  /* 0x0000000000b8a947 */ /* 0x000fea0003800000 */
[----:B0-----:R-:W5:Y:S01]  /*7ac0*/  LDL.64 R4, [R1] ;  /* 0x0000000001047983 */ /* 0x001f620000100a00 */
[C---:B------:R-:W-:Y:S01]  /*7ad0*/  IMAD R0, R39.reuse, 0x2, R16 ;  /* 0x0000000227007824 */ /* 0x040fe200078e0210 */
[----:B------:R-:W-:Y:S01]  /*7ae0*/  PLOP3.LUT P0, PT, PT, PT, PT, 0x8, 0x80 ;  /* 0x000000000080781c */ /* 0x000fe20003f0e170 */
[----:B------:R-:W-:-:S03]  /*7af0*/  VIADD R39, R39, 0x100 ;  /* 0x0000010027277836 */ /* 0x000fc60000000000 */
[----:B-123--:R-:W0:Y:S04]  /*7b00*/  LDS.U16 R3, [R0] ;  /* 0x0000000000037984 */ /* 0x00ee280000000400 */
[----:B------:R-:W1:Y:S04]  /*7b10*/  LDS.U16 R20, [R0+0x40] ;  /* 0x0000400000147984 */ /* 0x000e680000000400 */
[----:B------:R-:W2:Y:S04]  /*7b20*/  LDS.U16 R21, [R0+0x80] ;  /* 0x0000800000157984 */ /* 0x000ea80000000400 */
[----:B------:R-:W3:Y:S01]  /*7b30*/  LDS.U16 R23, [R0+0xc0] ;  /* 0x0000c00000177984 */ /* 0x000ee20000000400 */
[----:B-----5:R-:W0:Y:S02]  /*7b40*/  F2F.BF16.F64 R4, R4 ;  /* 0x0000000400047310 */ /* 0x020e240000302000 */
        /* <DEDUP_REMOVED lines=10> */
[----:B------:R-:W-:-:S04]  /*7bf0*/  IMAD.U32 R21, R21, 0x10000, RZ ;  /* 0x0001000015157824 */ /* 0x000fc800078e00ff */
[----:B------:R-:W0:Y:S08]  /*7c00*/  F2F.F64.F32 R2, R21 ;  /* 0x0000001500027310 */ /* 0x000e300000201800 */
[----:B0-----:R-:W3:Y:S02]  /*7c10*/  F2F.BF16.F64 R2, R2 ;  /* 0x0000000200027310 */ /* 0x001ee40000302000 */
[----:B---3--:R-:W-:-:S02]  /*7c20*/  HADD2.BF16_V2 R22, R2.H0_H0, R23.H0_H0 ;  /* 0x2000001702167230 */ /* 0x008fc40000200800 */
[----:B------:R-:W0:Y:S03]  /*7c30*/  LDS.U16 R23, [R0+0x100] ;  /* 0x0001000000177984 */ /* 0x000e260000000400 */
[----:B------:R-:W-:-:S04]  /*7c40*/  IMAD.U32 R22, R22, 0x10000, RZ ;  /* 0x0001000016167824 */ /* 0x000fc800078e00ff */
[----:B------:R-:W1:Y:S08]  /*7c50*/  F2F.F64.F32 R4, R22 ;  /* 0x0000001600047310 */ /* 0x000e700000201800 */
[----:B-1----:R-:W0:Y:S02]  /*7c60*/  F2F.BF16.F64 R4, R4 ;  /* 0x0000000400047310 */ /* 0x002e240000302000 */
[----:B0-----:R-:W-:-:S02]  /*7c70*/  HADD2.BF16_V2 R20, R4.H0_H0, R23.H0_H0 ;  /* 0x2000001704147230 */ /* 0x001fc40000200800 */
[----:B------:R-:W0:Y:S03]  /*7c80*/  LDS.U16 R23, [R0+0x140] ;  /* 0x0001400000177984 */ /* 0x000e260000000400 */
[----:B------:R-:W-:-:S04]  /*7c90*/  SHF.L.U32 R20, R20, 0x10, RZ ;  /* 0x0000001014147819 */ /* 0x000fc800000006ff */
[----:B------:R-:W1:Y:S08]  /*7ca0*/  F2F.F64.F32 R2, R20 ;  /* 0x0000001400027310 */ /* 0x000e700000201800 */
[----:B-1----:R-:W0:Y:S02]  /*7cb0*/  F2F.BF16.F64 R2, R2 ;  /* 0x0000000200027310 */ /* 0x002e240000302000 */
[----:B0-----:R-:W-:-:S02]  /*7cc0*/  HADD2.BF16_V2 R21, R2.H0_H0, R23.H0_H0 ;  /* 0x2000001702157230 */ /* 0x001fc40000200800 */
[----:B------:R-:W0:Y:S03]  /*7cd0*/  LDS.U16 R23, [R0+0x180] ;  /* 0x0001800000177984 */ /* 0x000e260000000400 */
[----:B------:R-:W-:-:S04]  /*7ce0*/  IMAD.U32 R22, R21, 0x10000, RZ ;  /* 0x0001000015167824 */ /* 0x000fc800078e00ff */
[----:B------:R-:W1:Y:S08]  /*7cf0*/  F2F.F64.F32 R4, R22 ;  /* 0x0000001600047310 */ /* 0x000e700000201800 */
[----:B-1----:R-:W0:Y:S02]  /*7d00*/  F2F.BF16.F64 R4, R4 ;  /* 0x0000000400047310 */ /* 0x002e240000302000 */
[----:B0-----:R-:W-:-:S02]  /*7d10*/  HADD2.BF16_V2 R21, R4.H0_H0, R23.H0_H0 ;  /* 0x2000001704157230 */ /* 0x001fc40000200800 */
[----:B------:R-:W0:Y:S03]  /*7d20*/  LDS.U16 R23, [R0+0x1c0] ;  /* 0x0001c00000177984 */ /* 0x000e260000000400 */
[----:B------:R-:W-:-:S06]  /*7d30*/  IMAD.U32 R21, R21, 0x10000, RZ ;  /* 0x0001000015157824 */ /* 0x000fcc00078e00ff */
[----:B------:R-:W1:Y:S08]  /*7d40*/  F2F.F64.F32 R20, R21 ;  /* 0x0000001500147310 */ /* 0x000e700000201800 */
[----:B-1----:R-:W0:Y:S02]  /*7d50*/  F2F.BF16.F64 R20, R20 ;  /* 0x0000001400147310 */ /* 0x002e240000302000 */
[----:B0-----:R-:W-:-:S05]  /*7d60*/  HADD2.BF16_V2 R2, R20.H0_H0, R23.H0_H0 ;  /* 0x2000001714027230 */ /* 0x001fca0000200800 */
[----:B------:R-:W-:-:S06]  /*7d70*/  SHF.L.U32 R2, R2, 0x10, RZ ;  /* 0x0000001002027819 */ /* 0x000fcc00000006ff */
[----:B------:R-:W0:Y:S02]  /*7d80*/  F2F.F64.F32 R2, R2 ;  /* 0x0000000200027310 */ /* 0x000e240000201800 */
[----:B0-----:R0:W-:Y:S02]  /*7d90*/  STL.64 [R1], R2 ;  /* 0x0000000201007387 */ /* 0x0011e40000100a00 */
.L_x_149:
[----:B------:R-:W-:Y:S05]  /*7da0*/  BSYNC.RECONVERGENT B1 ;  /* 0x0000000000017941 */ /* 0x000fea0003800200 */
.L_x_148:
[----:B------:R-:W-:-:S13]  /*7db0*/  ISETP.LT.OR P0, PT, R39, R43, P0 ;  /* 0x0000002b2700720c */ /* 0x000fda0000701670 */
[----:B------:R-:W-:Y:S05]  /*7dc0*/  @!P0 BRA `(.L_x_142) ;  /* 0x00000000005c8947 */ /* 0x000fea0003800000 */
[----:B0-----:R-:W5:Y:S01]  /*7dd0*/  LDL.64 R4, [R1] ;  /* 0x0000000001047983 */ /* 0x001f620000100a00 */
[----:B-1----:R-:W-:-:S05]  /*7de0*/  IMAD R20, R39, 0x2, R16 ;  /* 0x0000000227147824 */ /* 0x002fca00078e0210 */
[----:B--23--:R-:W0:Y:S04]  /*7df0*/  LDS.U16 R3, [R20] ;  /* 0x0000000014037984 */ /* 0x00ce280000000400 */
[----:B------:R-:W1:Y:S04]  /*7e00*/  LDS.U16 R21, [R20+0x40] ;  /* 0x0000400014157984 */ /* 0x000e680000000400 */
[----:B------:R-:W2:Y:S04]  /*7e10*/  LDS.U16 R23, [R20+0x80] ;  /* 0x0000800014177984 */ /* 0x000ea80000000400 */
[----:B------:R-:W3:Y:S01]  /*7e20*/  LDS.U16 R24, [R20+0xc0] ;  /* 0x0000c00014187984 */ /* 0x000ee20000000400 */
[----:B-----5:R-:W0:Y:S02]  /*7e30*/  F2F.BF16.F64 R0, R4 ;  /* 0x0000000400007310 */ /* 0x020e240000302000 */
[----:B0-----:R-:W-:-:S05]  /*7e40*/  HADD2.BF16_V2 R0, R0.H0_H0, R3.H0_H0 ;  /* 0x2000000300007230 */ /* 0x001fca0000200800 */
[----:B------:R-:W-:-:S04]  /*7e50*/  SHF.L.U32 R0, R0, 0x10, RZ ;  /* 0x0000001000007819 */ /* 0x000fc800000006ff */
[----:B------:R-:W0:Y:S08]  /*7e60*/  F2F.F64.F32 R2, R0 ;  /* 0x0000000000027310 */ /* 0x000e300000201800 */
[----:B0-----:R-:W1:Y:S02]  /*7e70*/  F2F.BF16.F64 R2, R2 ;  /* 0x0000000200027310 */ /* 0x001e640000302000 */
[----:B-1----:R-:W-:-:S05]  /*7e80*/  HADD2.BF16_V2 R21, R2.H0_H0, R21.H0_H0 ;  /* 0x2000001502157230 */ /* 0x002fca0000200800 */
[----:B------:R-:W-:-:S04]  /*7e90*/  IMAD.U32 R21, R21, 0x10000, RZ ;  /* 0x0001000015157824 */ /* 0x000fc800078e00ff */
[----:B------:R-:W0:Y:S08]  /*7ea0*/  F2F.F64.F32 R4, R21 ;  /* 0x0000001500047310 */ /* 0x000e300000201800 */
[----:B0-----:R-:W2:Y:S02]  /*7eb0*/  F2F.BF16.F64 R4, R4 ;  /* 0x0000000400047310 */ /* 0x001ea40000302000 */
[----:B--2---:R-:W-:-:S05]  /*7ec0*/  HADD2.BF16_V2 R22, R4.H0_H0, R23.H0_H0 ;  /* 0x2000001704167230 */ /* 0x004fca0000200800 */
[----:B------:R-:W-:-:S06]  /*7ed0*/  IMAD.U32 R22, R22, 0x10000, RZ ;  /* 0x0001000016167824 */ /* 0x000fcc00078e00ff */
[----:B------:R-:W0:Y:S08]  /*7ee0*/  F2F.F64.F32 R22, R22 ;  /* 0x0000001600167310 */ /* 0x000e300000201800 */
[----:B0-----:R-:W3:Y:S02]  /*7ef0*/  F2F.BF16.F64 R23, R22 ;  /* 0x0000001600177310 */ /* 0x001ee40000302000 */
[----:B---3--:R-:W-:-:S05]  /*7f00*/  HADD2.BF16_V2 R0, R23.H0_H0, R24.H0_H0 ;  /* 0x2000001817007230 */ /* 0x008fca0000200800 */
[----:B------:R-:W-:-:S04]  /*7f10*/  SHF.L.U32 R0, R0, 0x10, RZ ;  /* 0x0000001000007819 */ /* 0x000fc800000006ff */
[----:B------:R-:W0:Y:S02]  /*7f20*/  F2F.F64.F32 R2, R0 ;  /* 0x0000000000027310 */ /* 0x000e240000201800 */
[----:B0-----:R0:W-:Y:S02]  /*7f30*/  STL.64 [R1], R2 ;  /* 0x0000000201007387 */ /* 0x0011e40000100a00 */
.L_x_142:
[----:B------:R-:W-:Y:S05]  /*7f40*/  BSYNC.RECONVERGENT B0 ;  /* 0x0000000000007941 */ /* 0x000fea0003800200 */
.L_x_141:
[----:B------:R-:W0:Y:S01]  /*7f50*/  LDL.64 R22, [R1] ;  /* 0x0000000001167983 */ /* 0x000e220000100a00 */
[----:B------:R-:W-:Y:S03]  /*7f60*/  BSSY.RECONVERGENT B0, `(.L_x_150) ;  /* 0x000007b000007945 */ /* 0x000fe60003800200 */
[----:B0123--:R-:W-:Y:S01]  /*7f70*/  SHFL.BFLY PT, R3, R23, 0x10, 0x1f ;  /* 0x0e001f0017037f89 */ /* 0x00ffe200000e0000 */
[----:B------:R-:W-:Y:S03]  /*7f80*/  F2F.BF16.F64 R0, R22 ;  /* 0x0000001600007310 */ /* 0x000fe60000302000 */
[----:B------:R-:W0:Y:S05]  /*7f90*/  SHFL.BFLY PT, R2, R22, 0x10, 0x1f ;  /* 0x0e001f0016027f89 */ /* 0x000e2a00000e0000 */
        /* <DEDUP_REMOVED lines=37> */
[----:B------:R-:W-:Y:S01]  /*81f0*/  ISETP.NE.AND P0, PT, R8, RZ, PT ;  /* 0x000000ff0800720c */ /* 0x000fe20003f05270 */
[----:B------:R-:W-:Y:S01]  /*8200*/  BSSY.RECONVERGENT B1, `(.L_x_152) ;  /* 0x0000027000017945 */ /* 0x000fe20003800200 */
[----:B------:R-:W-:Y:S02]  /*8210*/  ISETP.GE.U32.AND P1, PT, R14, 0x60, PT ;  /* 0x000000600e00780c */ /* 0x000fe40003f26070 */
[----:B0-----:R-:W-:Y:S01]  /*8220*/  MOV R2, R34 ;  /* 0x0000002200027202 */ /* 0x001fe20000000f00 */
[----:B--2---:R-:W0:Y:S02]  /*8230*/  F2F.BF16.F64 R0, R4 ;  /* 0x0000000400007310 */ /* 0x004e240000302000 */
[----:B0-----:R-:W-:-:S06]  /*8240*/  IMAD.U32 R0, R0, 0x10000, RZ ;  /* 0x0001000000007824 */ /* 0x001fcc00078e00ff */
[----:B------:R-:W-:Y:S05]  /*8250*/  @!P0 BRA `(.L_x_153) ;  /* 0x0000000000848947 */ /* 0x000fea0003800000 */
[----:B------:R-:W0:Y:S01]  /*8260*/  LDS.U16 R3, [R38] ;  /* 0x0000000026037984 */ /* 0x000e220000000400 */
[----:B------:R-:W-:-:S03]  /*8270*/  ISETP.NE.AND P0, PT, R8, 0x1, PT ;  /* 0x000000010800780c */ /* 0x000fc60003f05270 */
[----:B------:R-:W1:Y:S01]  /*8280*/  LDS.U16 R2, [R41] ;  /* 0x0000000029027984 */ /* 0x000e620000000400 */
[----:B0-----:R-:W-:Y:S01]  /*8290*/  IMAD.U32 R3, R3, 0x10000, RZ ;  /* 0x0001000003037824 */ /* 0x001fe200078e00ff */
[----:B-1----:R-:W-:-:S03]  /*82a0*/  SHF.L.U32 R2, R2, 0x10, RZ ;  /* 0x0000001002027819 */ /* 0x002fc600000006ff */
[----:B------:R-:W-:-:S04]  /*82b0*/  FADD R3, -R0, R3 ;  /* 0x0000000300037221 */ /* 0x000fc80000000100 */
[----:B------:R-:W-:-:S05]  /*82c0*/  FMUL R2, R2, R3 ;  /* 0x0000000302027220 */ /* 0x000fca0000400000 */
[----:B------:R-:W-:-:S04]  /*82d0*/  F2FP.BF16.F32.PACK_AB R2, RZ, R2 ;  /* 0x00000002ff02723e */ /* 0x000fc800000010ff */
[----:B------:R-:W-:Y:S01]  /*82e0*/  PRMT R3, R2, 0x7610, R3 ;  /* 0x0000761002037816 */ /* 0x000fe20000000003 */
[----:B------:R-:W-:-:S04]  /*82f0*/  IMAD.MOV.U32 R2, RZ, RZ, R12 ;  /* 0x000000ffff027224 */ /* 0x000fc800078e000c */
[----:B------:R0:W-:Y:S01]  /*8300*/  STS.U16 [R38], R3 ;  /* 0x0000000326007388 */ /* 0x0001e20000000400 */
[----:B------:R-:W-:Y:S05]  /*8310*/  @!P0 BRA `(.L_x_153) ;  /* 0x0000000000548947 */ /* 0x000fea0003800000 */
[----:B0-----:R-:W0:Y:S01]  /*8320*/  LDS.U16 R3, [R38+0x40] ;  /* 0x0000400026037984 */ /* 0x001e220000000400 */
[----:B------:R-:W-:-:S03]  /*8330*/  ISETP.NE.AND P0, PT, R8, 0x2, PT ;  /* 0x000000020800780c */ /* 0x000fc60003f05270 */
[----:B------:R-:W1:Y:S01]  /*8340*/  LDS.U16 R2, [R41+0x40] ;  /* 0x0000400029027984 */ /* 0x000e620000000400 */
[----:B0-----:R-:W-:Y:S01]  /*8350*/  IMAD.U32 R3, R3, 0x10000, RZ ;  /* 0x0001000003037824 */ /* 0x001fe200078e00ff */
[----:B-1----:R-:W-:-:S03]  /*8360*/  SHF.L.U32 R2, R2, 0x10, RZ ;  /* 0x0000001002027819 */ /* 0x002fc600000006ff */
[----:B------:R-:W-:-:S04]  /*8370*/  FADD R3, -R0, R3 ;  /* 0x0000000300037221 */ /* 0x000fc80000000100 */
[----:B------:R-:W-:Y:S02]  /*8380*/  FMUL R2, R2, R3 ;  /* 0x0000000302027220 */ /* 0x000fe40000400000 */
[----:B------:R-:W0:Y:S03]  /*8390*/  @P0 LDS.U16 R3, [R38+0x80] ;  /* 0x0000800026030984 */ /* 0x000e260000000400 */
[----:B------:R-:W-:-:S04]  /*83a0*/  F2FP.BF16.F32.PACK_AB R2, RZ, R2 ;  /* 0x00000002ff02723e */ /* 0x000fc800000010ff */
[----:B------:R-:W-:-:S05]  /*83b0*/  PRMT R4, R2, 0x7610, R4 ;  /* 0x0000761002047816 */ /* 0x000fca0000000004 */
[----:B------:R-:W-:Y:S04]  /*83c0*/  STS.U16 [R38+0x40], R4 ;  /* 0x0000400426007388 */ /* 0x000fe80000000400 */
[----:B------:R-:W1:Y:S01]  /*83d0*/  @P0 LDS.U16 R2, [R41+0x80] ;  /* 0x0000800029020984 */ /* 0x000e620000000400 */
[----:B0-----:R-:W-:-:S04]  /*83e0*/  @P0 IMAD.U32 R3, R3, 0x10000, RZ ;  /* 0x0001000003030824 */ /* 0x001fc800078e00ff */
[----:B------:R-:W-:Y:S01]  /*83f0*/  @P0 FADD R3, -R0, R3 ;  /* 0x0000000300030221 */ /* 0x000fe20000000100 */
[----:B-1----:R-:W-:-:S04]  /*8400*/  @P0 IMAD.U32 R2, R2, 0x10000, RZ ;  /* 0x0001000002020824 */ /* 0x002fc800078e00ff */
[----:B------:R-:W-:-:S05]  /*8410*/  @P0 FMUL R2, R2, R3 ;  /* 0x0000000302020220 */ /* 0x000fca0000400000 */
[----:B------:R-:W-:-:S04]  /*8420*/  @P0 F2FP.BF16.F32.PACK_AB R2, RZ, R2 ;  /* 0x00000002ff02023e */ /* 0x000fc800000010ff */
[----:B------:R-:W-:Y:S02]  /*8430*/  PRMT R3, R2, 0x7610, R3 ;  /* 0x0000761002037816 */ /* 0x000fe40000000003 */
[----:B------:R-:W-:Y:S01]  /*8440*/  MOV R2, R11 ;  /* 0x0000000b00027202 */ /* 0x000fe20000000f00 */
[----:B------:R-:W-:Y:S02]  /*8450*/  @P0 IMAD.MOV.U32 R2, RZ, RZ, R10 ;  /* 0x000000ffff020224 */ /* 0x000fe400078e000a */
[----:B------:R1:W-:Y:S05]  /*8460*/  @P0 STS.U16 [R38+0x80], R3 ;  /* 0x0000800326000388 */ /* 0x0003ea0000000400 */
.L_x_153:
[----:B------:R-:W-:Y:S05]  /*8470*/  BSYNC.RECONVERGENT B1 ;  /* 0x0000000000017941 */ /* 0x000fea0003800200 */
.L_x_152:
[----:B------:R-:W-:Y:S05]  /*8480*/  @!P1 BRA `(.L_x_151) ;  /* 0x0000000000a09947 */ /* 0x000fea0003800000 */
.L_x_154:
[C---:B012---:R-:W-:Y:S01]  /*8490*/  IMAD R3, R2.reuse, 0x2, R35 ;  /* 0x0000000202037824 */ /* 0x047fe200078e0223 */
[C---:B------:R-:W-:Y:S02]  /*84a0*/  LEA R4, R2.reuse, R17, 0x1 ;  /* 0x0000001102047211 */ /* 0x040fe400078e08ff */
[----:B------:R-:W-:Y:S02]  /*84b0*/  IADD3 R2, PT, PT, R2, 0x80, RZ ;  /* 0x0000008002027810 */ /* 0x000fe40007ffe0ff */
[----:B------:R-:W0:Y:S02]  /*84c0*/  LDS.U16 R20, [R3] ;  /* 0x0000000003147984 */ /* 0x000e240000000400 */
[----:B------:R-:W-:Y:S02]  /*84d0*/  ISETP.GE.AND P0, PT, R2, R43, PT ;  /* 0x0000002b0200720c */ /* 0x000fe40003f06270 */
[----:B------:R-:W1:Y:S01]  /*84e0*/  LDS.U16 R5, [R4] ;  /* 0x0000000004057984 */ /* 0x000e620000000400 */
[----:B0-----:R-:W-:-:S02]  /*84f0*/  IMAD.U32 R21, R20, 0x10000, RZ ;  /* 0x0001000014157824 */ /* 0x001fc400078e00ff */
[----:B-1----:R-:W-:Y:S02]  /*8500*/  IMAD.U32 R5, R5, 0x10000, RZ ;  /* 0x0001000005057824 */ /* 0x002fe400078e00ff */
[----:B------:R-:W-:-:S04]  /*8510*/  FADD R20, -R0, R21 ;  /* 0x0000001500147221 */ /* 0x000fc80000000100 */
[----:B------:R-:W-:Y:S02]  /*8520*/  FMUL R5, R5, R20 ;  /* 0x0000001405057220 */ /* 0x000fe40000400000 */
[----:B------:R-:W0:Y:S03]  /*8530*/  LDS.U16 R20, [R3+0x40] ;  /* 0x0000400003147984 */ /* 0x000e260000000400 */
[----:B------:R-:W-:-:S04]  /*8540*/  F2FP.BF16.F32.PACK_AB R5, RZ, R5 ;  /* 0x00000005ff05723e */ /* 0x000fc800000010ff */
[----:B------:R-:W-:-:S05]  /*8550*/  PRMT R22, R5, 0x7610, R22 ;  /* 0x0000761005167816 */ /* 0x000fca0000000016 */
[----:B------:R-:W-:Y:S04]  /*8560*/  STS.U16 [R3], R22 ;  /* 0x0000001603007388 */ /* 0x000fe80000000400 */
[----:B------:R-:W1:Y:S01]  /*8570*/  LDS.U16 R5, [R4+0x40] ;  /* 0x0000400004057984 */ /* 0x000e620000000400 */
[----:B0-----:R-:W-:-:S05]  /*8580*/  SHF.L.U32 R21, R20, 0x10, RZ ;  /* 0x0000001014157819 */ /* 0x001fca00000006ff */
        /* <DEDUP_REMOVED lines=20> */
[----:B------:R-:W-:-:S05]  /*86d0*/  FMUL R5, R5, R20 ;  /* 0x0000001405057220 */ /* 0x000fca0000400000 */
[----:B------:R-:W-:-:S05]  /*86e0*/  F2FP.BF16.F32.PACK_AB R5, RZ, R5 ;  /* 0x00000005ff05723e */ /* 0x000fca00000010ff */
[----:B------:R2:W-:Y:S01]  /*86f0*/  STS.U16 [R3+0xc0], R5 ;  /* 0x0000c00503007388 */ /* 0x0005e20000000400 */
[----:B------:R-:W-:Y:S05]  /*8700*/  @!P0 BRA `(.L_x_154) ;  /* 0xfffffffc00608947 */ /* 0x000fea000383ffff */
.L_x_151:
[----:B------:R-:W-:Y:S05]  /*8710*/  BSYNC.RECONVERGENT B0 ;  /* 0x0000000000007941 */ /* 0x000fea0003800200 */
.L_x_150:
[----:B------:R-:W-:Y:S01]  /*8720*/  NOP ;  /* 0x0000000000007918 */ /* 0x000fe20000000000 */
.L_x_135:
[----:B------:R-:W5:Y:S02]  /*8730*/  LDCU UR4, c[0x0][0x3ac] ;  /* 0x00007580ff0477ac */ /* 0x000f640008000800 */
[----:B-----5:R-:W-:-:S09]  /*8740*/  UISETP.NE.AND UP3, UPT, UR4, URZ, UPT ;  /* 0x000000ff0400728c */ /* 0x020fd2000bf65270 */
[----:B------:R-:W-:Y:S05]  /*8750*/  BRA.U UP3, `(.L_x_155) ;  /* 0x0000000503947547 */ /* 0x000fea000b800000 */
[----:B------:R-:W-:Y:S01]  /*8760*/  ISETP.GE.AND P0, PT, R34, R43, PT ;  /* 0x0000002b2200720c */ /* 0x000fe20003f06270 */
[----:B------:R-:W-:-:S12]  /*8770*/  BSSY.RECONVERGENT B0, `(.L_x_156) ;  /* 0x0000062000007945 */ /* 0x000fd80003800200 */
[----:B------:R-:W-:Y:S05]  /*8780*/  @P0 BRA `(.L_x_157) ;  /* 0x0000000400800947 */ /* 0x000fea0003800000 */
[----:B------:R-:W-:Y:S01]  /*8790*/  ISETP.NE.AND P0, PT, R8, RZ, PT ;  /* 0x000000ff0800720c */ /* 0x000fe20003f05270 */
[----:B------:R-:W-:Y:S01]  /*87a0*/  BSSY.RECONVERGENT B1, `(.L_x_158) ;  /* 0x000002b000017945 */ /* 0x000fe20003800200 */
[----:B------:R-:W-:-:S11]  /*87b0*/  IMAD.MOV.U32 R0, RZ, RZ, R34 ;  /* 0x000000ffff007224 */ /* 0x000fd600078e0022 */
[----:B------:R-:W-:Y:S05]  /*87c0*/  @!P0 BRA `(.L_x_159) ;  /* 0x0000000000a08947 */ /* 0x000fea0003800000 */
[----:B------:R-:W1:Y:S01]  /*87d0*/  LDS.U16 R0, [R38] ;  /* 0x0000000026007984 */ /* 0x000e620000000400 */
[----:B------:R-:W-:-:S03]  /*87e0*/  ISETP.NE.AND P0, PT, R8, 0x1, PT ;  /* 0x000000010800780c */ /* 0x000fc60003f05270 */
[----:B0-----:R-:W0:Y:S01]  /*87f0*/  LDS.U16 R2, [R41] ;  /* 0x0000000029027984 */ /* 0x001e220000000400 */
[----:B-1-3--:R-:W-:Y:S02]  /*8800*/  IMAD.U32 R20, R0, 0x10000, RZ ;  /* 0x0001000000147824 */ /* 0x00afe400078e00ff */
[----:B------:R-:W-:Y:S01]  /*8810*/  IMAD.MOV.U32 R0, RZ, RZ, R12 ;  /* 0x000000ffff007224 */ /* 0x000fe200078e000c */
[----:B0-----:R-:W-:Y:S01]  /*8820*/  SHF.L.U32 R21, R2, 0x10, RZ ;  /* 0x0000001002157819 */ /* 0x001fe200000006ff */
[----:B--2---:R-:W-:Y:S08]  /*8830*/  F2F.F64.F32 R4, R20 ;  /* 0x0000001400047310 */ /* 0x004ff00000201800 */
[----:B------:R-:W0:Y:S02]  /*8840*/  F2F.F64.F32 R2, R21 ;  /* 0x0000001500027310 */ /* 0x000e240000201800 */
[----:B0-----:R-:W-:-:S02]  /*8850*/  DMUL R4, R4, R2 ;  /* 0x0000000204047228 */ /* 0x001fc40000000000 */
[----:B------:R-:W-:-:S08]  /*8860*/  DADD R2, -R2, 1 ;  /* 0x3ff0000002027429 */ /* 0x000fd00000000100 */
[----:B------:R-:W-:-:S10]  /*8870*/  DMUL R2, R4, R2 ;  /* 0x0000000204027228 */ /* 0x000fd40000000000 */
[----:B------:R-:W0:Y:S02]  /*8880*/  F2F.BF16.F64 R3, R2 ;  /* 0x0000000200037310 */ /* 0x000e240000302000 */
[----:B0-----:R0:W-:Y:S01]  /*8890*/  STS.U16 [R38], R3 ;  /* 0x0000000326007388 */ /* 0x0011e20000000400 */
[----:B------:R-:W-:Y:S05]  /*88a0*/  @!P0 BRA `(.L_x_159) ;  /* 0x0000000000688947 */ /* 0x000fea0003800000 */
[----:B------:R-:W1:Y:S01]  /*88b0*/  LDS.U16 R0, [R38+0x40] ;  /* 0x0000400026007984 */ /* 0x000e620000000400 */
[----:B------:R-:W-:-:S03]  /*88c0*/  ISETP.NE.AND P0, PT, R8, 0x2, PT ;  /* 0x000000020800780c */ /* 0x000fc60003f05270 */
[----:B------:R-:W2:Y:S01]  /*88d0*/  LDS.U16 R2, [R41+0x40] ;  /* 0x0000400029027984 */ /* 0x000ea20000000400 */
[----:B-1----:R-:W-:Y:S02]  /*88e0*/  IMAD.U32 R20, R0, 0x10000, RZ ;  /* 0x0001000000147824 */ /* 0x002fe400078e00ff */
[----:B------:R-:W-:Y:S01]  /*88f0*/  IMAD.MOV.U32 R0, RZ, RZ, R11 ;  /* 0x000000ffff007224 */ /* 0x000fe200078e000b */
[----:B--2---:R-:W-:Y:S01]  /*8900*/  SHF.L.U32 R21, R2, 0x10, RZ ;  /* 0x0000001002157819 */ /* 0x004fe200000006ff */
[----:B------:R-:W-:Y:S08]  /*8910*/  F2F.F64.F32 R4, R20 ;  /* 0x0000001400047310 */ /* 0x000ff00000201800 */
[----:B0-----:R-:W0:Y:S02]  /*8920*/  F2F.F64.F32 R2, R21 ;  /* 0x0000001500027310 */ /* 0x001e240000201800 */
[----:B0-----:R-:W-:-:S02]  /*8930*/  DMUL R4, R4, R2 ;  /* 0x0000000204047228 */ /* 0x001fc40000000000 */
[----:B------:R-:W-:-:S08]  /*8940*/  DADD R2, -R2, 1 ;  /* 0x3ff0000002027429 */ /* 0x000fd00000000100 */
[----:B------:R-:W-:-:S10]  /*8950*/  DMUL R2, R4, R2 ;  /* 0x0000000204027228 */ /* 0x000fd40000000000 */
[----:B------:R-:W0:Y:S02]  /*8960*/  F2F.BF16.F64 R3, R2 ;  /* 0x0000000200037310 */ /* 0x000e240000302000 */
[----:B0-----:R0:W-:Y:S01]  /*8970*/  STS.U16 [R38+0x40], R3 ;  /* 0x0000400326007388 */ /* 0x0011e20000000400 */
[----:B------:R-:W-:Y:S05]  /*8980*/  @!P0 BRA `(.L_x_159) ;  /* 0x0000000000308947 */ /* 0x000fea0003800000 */
[----:B------:R-:W1:Y:S04]  /*8990*/  LDS.U16 R41, [R41+0x80] ;  /* 0x0000800029297984 */ /* 0x000e680000000400 */
[----:B------:R-:W2:Y:S01]  /*89a0*/  LDS.U16 R0, [R38+0x80] ;  /* 0x0000800026007984 */ /* 0x000ea20000000400 */
[----:B-1----:R-:W-:Y:S01]  /*89b0*/  IMAD.U32 R21, R41, 0x10000, RZ ;  /* 0x0001000029157824 */ /* 0x002fe200078e00ff */
[----:B--2---:R-:W-:-:S03]  /*89c0*/  SHF.L.U32 R20, R0, 0x10, RZ ;  /* 0x0000001000147819 */ /* 0x004fc600000006ff */
[----:B0-----:R-:W-:Y:S01]  /*89d0*/  F2F.F64.F32 R2, R21 ;  /* 0x0000001500027310 */ /* 0x001fe20000201800 */
[----:B------:R-:W-:-:S07]  /*89e0*/  IMAD.MOV.U32 R0, RZ, RZ, R10 ;  /* 0x000000ffff007224 */ /* 0x000fce00078e000a */
[----:B------:R-:W0:Y:S02]  /*89f0*/  F2F.F64.F32 R4, R20 ;  /* 0x0000001400047310 */ /* 0x000e240000201800 */
[----:B0-----:R-:W-:Y:S02]  /*8a00*/  DMUL R4, R4, R2 ;  /* 0x0000000204047228 */ /* 0x001fe40000000000 */
[----:B------:R-:W-:-:S08]  /*8a10*/  DADD R2, -R2, 1 ;  /* 0x3ff0000002027429 */ /* 0x000fd00000000100 */
[----:B------:R-:W-:-:S10]  /*8a20*/  DMUL R2, R4, R2 ;  /* 0x0000000204027228 */ /* 0x000fd40000000000 */
[----:B------:R-:W0:Y:S02]  /*8a30*/  F2F.BF16.F64 R3, R2 ;  /* 0x0000000200037310 */ /* 0x000e240000302000 */
[----:B0-----:R0:W-:Y:S02]  /*8a40*/  STS.U16 [R38+0x80], R3 ;  /* 0x0000800326007388 */ /* 0x0011e40000000400 */
.L_x_159:
[----:B------:R-:W-:Y:S05]  /*8a50*/  BSYNC.RECONVERGENT B1 ;  /* 0x0000000000017941 */ /* 0x000fea0003800200 */
.L_x_158:
[----:B------:R-:W-:-:S13]  /*8a60*/  ISETP.GE.U32.AND P0, PT, R14, 0x60, PT ;  /* 0x000000600e00780c */ /* 0x000fda0003f06070 */
[----:B------:R-:W-:Y:S05]  /*8a70*/  @!P0 BRA `(.L_x_157) ;  /* 0x0000000000c48947 */ /* 0x000fea0003800000 */
.L_x_160:
[C---:B01-3--:R-:W-:Y:S01]  /*8a80*/  IMAD R20, R0.reuse, 0x2, R35 ;  /* 0x0000000200147824 */ /* 0x04bfe200078e0223 */
[C---:B------:R-:W-:Y:S02]  /*8a90*/  LEA R21, R0.reuse, R17, 0x1 ;  /* 0x0000001100157211 */ /* 0x040fe400078e08ff */
[----:B------:R-:W-:Y:S02]  /*8aa0*/  IADD3 R0, PT, PT, R0, 0x80, RZ ;  /* 0x0000008000007810 */ /* 0x000fe40007ffe0ff */
[----:B------:R-:W0:Y:S02]  /*8ab0*/  LDS.U16 R2, [R20] ;  /* 0x0000000014027984 */ /* 0x000e240000000400 */
[----:B------:R-:W-:Y:S02]  /*8ac0*/  ISETP.GE.AND P0, PT, R0, R43, PT ;  /* 0x0000002b0000720c */ /* 0x000fe40003f06270 */
[----:B------:R-:W1:Y:S01]  /*8ad0*/  LDS.U16 R4, [R21] ;  /* 0x0000000015047984 */ /* 0x000e620000000400 */
[----:B0-----:R-:W-:-:S02]  /*8ae0*/  IMAD.U32 R24, R2, 0x10000, RZ ;  /* 0x0001000002187824 */ /* 0x001fc400078e00ff */
[----:B-1----:R-:W-:Y:S02]  /*8af0*/  IMAD.U32 R25, R4, 0x10000, RZ ;  /* 0x0001000004197824 */ /* 0x002fe400078e00ff */
[----:B--2---:R-:W-:Y:S08]  /*8b00*/  F2F.F64.F32 R2, R24 ;  /* 0x0000001800027310 */ /* 0x004ff00000201800 */
[----:B------:R-:W0:Y:S02]  /*8b10*/  F2F.F64.F32 R4, R25 ;  /* 0x0000001900047310 */ /* 0x000e240000201800 */
[----:B0-----:R-:W-:-:S02]  /*8b20*/  DMUL R2, R2, R4 ;  /* 0x0000000402027228 */ /* 0x001fc40000000000 */
[----:B------:R-:W-:-:S08]  /*8b30*/  DADD R4, -R4, 1 ;  /* 0x3ff0000004047429 */ /* 0x000fd00000000100 */
[----:B------:R-:W-:Y:S01]  /*8b40*/  DMUL R22, R2, R4 ;  /* 0x0000000402167228 */ /* 0x000fe20000000000 */
[----:B------:R-:W0:Y:S09]  /*8b50*/  LDS.U16 R2, [R20+0x40] ;  /* 0x0000400014027984 */ /* 0x000e320000000400 */
[----:B------:R-:W1:Y:S02]  /*8b60*/  F2F.BF16.F64 R23, R22 ;  /* 0x0000001600177310 */ /* 0x000e640000302000 */
[----:B-1----:R-:W-:Y:S04]  /*8b70*/  STS.U16 [R20], R23 ;  /* 0x0000001714007388 */ /* 0x002fe80000000400 */
[----:B------:R-:W1:Y:S01]  /*8b80*/  LDS.U16 R3, [R21+0x40] ;  /* 0x0000400015037984 */ /* 0x000e620000000400 */
[----:B0-----:R-:W-:-:S04]  /*8b90*/  SHF.L.U32 R26, R2, 0x10, RZ ;  /* 0x00000010021a7819 */ /* 0x001fc800000006ff */
[----:B------:R-:W-:Y:S01]  /*8ba0*/  F2F.F64.F32 R4, R26 ;  /* 0x0000001a00047310 */ /* 0x000fe20000201800 */
[----:B-1----:R-:W-:-:S07]  /*8bb0*/  IMAD.U32 R27, R3, 0x10000, RZ ;  /* 0x00010000031b7824 */ /* 0x002fce00078e00ff */
[----:B------:R-:W0:Y:S02]  /*8bc0*/  F2F.F64.F32 R2, R27 ;  /* 0x0000001b00027310 */ /* 0x000e240000201800 */
[----:B0-----:R-:W-:Y:S02]  /*8bd0*/  DMUL R4, R4, R2 ;  /* 0x0000000204047228 */ /* 0x001fe40000000000 */
[----:B------:R-:W-:-:S08]  /*8be0*/  DADD R2, -R2, 1 ;  /* 0x3ff0000002027429 */ /* 0x000fd00000000100 */
[----:B------:R-:W-:Y:S02]  /*8bf0*/  DMUL R24, R4, R2 ;  /* 0x0000000204187228 */ /* 0x000fe40000000000 */
[----:B------:R-:W0:Y:S08]  /*8c00*/  LDS.U16 R2, [R20+0x80] ;  /* 0x0000800014027984 */ /* 0x000e300000000400 */
[----:B------:R-:W1:Y:S02]  /*8c10*/  F2F.BF16.F64 R25, R24 ;  /* 0x0000001800197310 */ /* 0x000e640000302000 */
[----:B-1----:R-:W-:Y:S04]  /*8c20*/  STS.U16 [R20+0x40], R25 ;  /* 0x0000401914007388 */ /* 0x002fe80000000400 */
[----:B------:R-:W1:Y:S01]  /*8c30*/  LDS.U16 R3, [R21+0x80] ;  /* 0x0000800015037984 */ /* 0x000e620000000400 */
[----:B0-----:R-:W-:-:S04]  /*8c40*/  IMAD.U32 R28, R2, 0x10000, RZ ;  /* 0x00010000021c7824 */ /* 0x001fc800078e00ff */
[----:B------:R-:W-:Y:S01]  /*8c50*/  F2F.F64.F32 R4, R28 ;  /* 0x0000001c00047310 */ /* 0x000fe20000201800 */
[----:B-1----:R-:W-:-:S07]  /*8c60*/  SHF.L.U32 R26, R3, 0x10, RZ ;  /* 0x00000010031a7819 */ /* 0x002fce00000006ff */
        /* <DEDUP_REMOVED lines=10> */
[----:B-1----:R-:W-:-:S07]  /*8d10*/  IMAD.U32 R25, R21, 0x10000, RZ ;  /* 0x0001000015197824 */ /* 0x002fce00078e00ff */
[----:B------:R-:W0:Y:S02]  /*8d20*/  F2F.F64.F32 R2, R25 ;  /* 0x0000001900027310 */ /* 0x000e240000201800 */
[----:B0-----:R-:W-:Y:S02]  /*8d30*/  DMUL R4, R4, R2 ;  /* 0x0000000204047228 */ /* 0x001fe40000000000 */
[----:B------:R-:W-:-:S08]  /*8d40*/  DADD R2, -R2, 1 ;  /* 0x3ff0000002027429 */ /* 0x000fd00000000100 */
[----:B------:R-:W-:-:S10]  /*8d50*/  DMUL R2, R4, R2 ;  /* 0x0000000204027228 */ /* 0x000fd40000000000 */
[----:B------:R-:W0:Y:S02]  /*8d60*/  F2F.BF16.F64 R3, R2 ;  /* 0x0000000200037310 */ /* 0x000e240000302000 */
[----:B0-----:R0:W-:Y:S01]  /*8d70*/  STS.U16 [R20+0xc0], R3 ;  /* 0x0000c00314007388 */ /* 0x0011e20000000400 */
[----:B------:R-:W-:Y:S05]  /*8d80*/  @!P0 BRA `(.L_x_160) ;  /* 0xfffffffc003c8947 */ /* 0x000fea000383ffff */
.L_x_157:
[----:B------:R-:W-:Y:S05]  /*8d90*/  BSYNC.RECONVERGENT B0 ;  /* 0x0000000000007941 */ /* 0x000fea0003800200 */
.L_x_156:
[----:B------:R-:W-:Y:S01]  /*8da0*/  NOP ;  /* 0x0000000000007918 */ /* 0x000fe20000000000 */
.L_x_155:
        /* <DEDUP_REMOVED lines=8> */
[----:B--23--:R-:W2:Y:S01]  /*8e30*/  LDS.U16 R5, [R38] ;  /* 0x0000000026057984 */ /* 0x00cea20000000400 */
[----:B01----:R-:W0:Y:S01]  /*8e40*/  LDC.64 R2, c[0x0][0x3b0] ;  /* 0x0000ec00ff027b82 */ /* 0x003e220000000a00 */
[----:B------:R-:W-:Y:S01]  /*8e50*/  IMAD R21, R6, R43, R34 ;  /* 0x0000002b06157224 */ /* 0x000fe200078e0222 */
[----:B------:R-:W-:Y:S01]  /*8e60*/  ISETP.NE.AND P0, PT, R8, 0x1, PT ;  /* 0x000000010800780c */ /* 0x000fe20003f05270 */
[----:B------:R-:W-:Y:S02]  /*8e70*/  IMAD.MOV.U32 R0, RZ, RZ, R12 ;  /* 0x000000ffff007224 */ /* 0x000fe400078e000c */
[----:B0-----:R-:W-:-:S05]  /*8e80*/  IMAD.WIDE R2, R21, 0x2, R2 ;  /* 0x0000000215027825 */ /* 0x001fca00078e0202 */
[----:B--2---:R0:W-:Y:S05]  /*8e90*/  STG.E.U16 desc[UR8][R2.64], R5 ;  /* 0x0000000502007986 */ /* 0x0041ea000c101508 */
[----:B------:R-:W-:Y:S05]  /*8ea0*/  @!P0 BRA `(.L_x_164) ;  /* 0x00000000001c8947 */ /* 0x000fea0003800000 */
[----:B------:R-:W-:Y:S01]  /*8eb0*/  ISETP.NE.AND P0, PT, R8, 0x2, PT ;  /* 0x000000020800780c */ /* 0x000fe20003f05270 */
[----:B0-----:R-:W0:Y:S01]  /*8ec0*/  LDS.U16 R5, [R38+0x40] ;  /* 0x0000400026057984 */ /* 0x001e220000000400 */
[----:B------:R-:W-:-:S11]  /*8ed0*/  MOV R0, R11 ;  /* 0x0000000b00007202 */ /* 0x000fd60000000f00 */
[----:B------:R-:W1:Y:S01]  /*8ee0*/  @P0 LDS.U16 R21, [R38+0x80] ;  /* 0x0000800026150984 */ /* 0x000e620000000400 */
[----:B------:R-:W-:-:S03]  /*8ef0*/  @P0 IMAD.MOV.U32 R0, RZ, RZ, R10 ;  /* 0x000000ffff000224 */ /* 0x000fc600078e000a */
[----:B0-----:R0:W-:Y:S04]  /*8f00*/  STG.E.U16 desc[UR8][R2.64+0x40], R5 ;  /* 0x0000400502007986 */ /* 0x0011e8000c101508 */
[----:B-1----:R0:W-:Y:S02]  /*8f10*/  @P0 STG.E.U16 desc[UR8][R2.64+0x80], R21 ;  /* 0x0000801502000986 */ /* 0x0021e4000c101508 */
.L_x_164:
[----:B------:R-:W-:Y:S05]  /*8f20*/  BSYNC.RECONVERGENT B1 ;  /* 0x0000000000017941 */ /* 0x000fea0003800200 */
.L_x_163:
[----:B------:R-:W-:Y:S05]  /*8f30*/  @!P1 BRA `(.L_x_162) ;  /* 0x0000000400909947 */ /* 0x000fea0003800000 */
[----:B0-----:R-:W-:Y:S01]  /*8f40*/  IMAD.IADD R2, R43, 0x1, -R0 ;  /* 0x000000012b027824 */ /* 0x001fe200078e0a00 */
[----:B------:R-:W-:Y:S01]  /*8f50*/  BSSY.RECONVERGENT B1, `(.L_x_165) ;  /* 0x0000036000017945 */ /* 0x000fe20003800200 */
[----:B------:R-:W-:-:S03]  /*8f60*/  PLOP3.LUT P0, PT, PT, PT, PT, 0x80, 0x8 ;  /* 0x000000000008781c */ /* 0x000fc60003f0f070 */
[----:B------:R-:W-:-:S13]  /*8f70*/  ISETP.GT.AND P1, PT, R2, 0x180, PT ;  /* 0x000001800200780c */ /* 0x000fda0003f24270 */
[----:B------:R-:W-:Y:S05]  /*8f80*/  @!P1 BRA `(.L_x_166) ;  /* 0x0000000000c89947 */ /* 0x000fea0003800000 */
[----:B------:R-:W-:Y:S02]  /*8f90*/  PLOP3.LUT P0, PT, PT, PT, PT, 0x8, 0x80 ;  /* 0x000000000080781c */ /* 0x000fe40003f0e170 */
[----:B------:R-:W-:-:S11]  /*8fa0*/  IADD3 R25, PT, PT, R43, -0x180, RZ ;  /* 0xfffffe802b197810 */ /* 0x000fd60007ffe0ff */
.L_x_167:
[----:B--2---:R-:W-:Y:S01]  /*8fb0*/  IMAD R4, R0, 0x2, R35 ;  /* 0x0000000200047824 */ /* 0x004fe200078e0223 */
[----:B-123--:R-:W0:Y:S01]  /*8fc0*/  LDC.64 R2, c[0x0][0x3b0] ;  /* 0x0000ec00ff027b82 */ /* 0x00ee220000000a00 */
[-C--:B------:R-:W-:Y:S01]  /*8fd0*/  IMAD R23, R6, R43.reuse, R0 ;  /* 0x0000002b06177224 */ /* 0x080fe200078e0200 */
[C---:B------:R-:W-:Y:S01]  /*8fe0*/  IADD3 R20, PT, PT, R0.reuse, 0x100, RZ ;  /* 0x0000010000147810 */ /* 0x040fe20007ffe0ff */
[C---:B------:R-:W-:Y:S01]  /*8ff0*/  VIADD R5, R0.reuse, 0x80 ;  /* 0x0000008000057836 */ /* 0x040fe20000000000 */
[----:B------:R-:W1:Y:S01]  /*9000*/  LDS.U16 R21, [R4] ;  /* 0x0000000004157984 */ /* 0x000e620000000400 */
[----:B------:R-:W-:Y:S02]  /*9010*/  VIADD R44, R0, 0x180 ;  /* 0x00000180002c7836 */ /* 0x000fe40000000000 */
[CC--:B------:R-:W-:Y:S01]  /*9020*/  IMAD R5, R6.reuse, R43.reuse, R5 ;  /* 0x0000002b06057224 */ /* 0x0c0fe200078e0205 */
[----:B----4-:R-:W2:Y:S01]  /*9030*/  LDS.U16 R38, [R4+0x40] ;  /* 0x0000400004267984 */ /* 0x010ea20000000400 */
[----:B------:R-:W-:-:S02]  /*9040*/  IMAD R20, R6, R43, R20 ;  /* 0x0000002b06147224 */ /* 0x000fc400078e0214 */
[----:B------:R-:W-:Y:S01]  /*9050*/  IMAD R44, R6, R43, R44 ;  /* 0x0000002b062c7224 */ /* 0x000fe200078e022c */
[----:B------:R-:W3:Y:S01]  /*9060*/  LDS.U16 R40, [R4+0x80] ;  /* 0x0000800004287984 */ /* 0x000ee20000000400 */
[----:B------:R-:W-:-:S03]  /*9070*/  VIADD R0, R0, 0x200 ;  /* 0x0000020000007836 */ /* 0x000fc60000000000 */
[----:B------:R-:W4:Y:S02]  /*9080*/  LDS.U16 R42, [R4+0xc0] ;  /* 0x0000c000042a7984 */ /* 0x000f240000000400 */
[----:B------:R-:W-:Y:S02]  /*9090*/  ISETP.GE.AND P1, PT, R0, R25, PT ;  /* 0x000000190000720c */ /* 0x000fe40003f26270 */
[----:B------:R-:W5:Y:S04]  /*90a0*/  LDS.U16 R27, [R4+0x100] ;  /* 0x00010000041b7984 */ /* 0x000f680000000400 */
[----:B------:R-:W5:Y:S01]  /*90b0*/  LDS.U16 R29, [R4+0x140] ;  /* 0x00014000041d7984 */ /* 0x000f620000000400 */
[----:B0-----:R-:W-:-:S03]  /*90c0*/  IMAD.WIDE R22, R23, 0x2, R2 ;  /* 0x0000000217167825 */ /* 0x001fc600078e0202 */
[----:B------:R-:W0:Y:S04]  /*90d0*/  LDS.U16 R31, [R4+0x180] ;  /* 0x00018000041f7984 */ /* 0x000e280000000400 */
        /* <DEDUP_REMOVED lines=8> */
[----:B------:R2:W0:Y:S04]  /*9160*/  LDS.U16 R32, [R4+0x3c0] ;  /* 0x0003c00004207984 */ /* 0x0004280000000400 */
[----:B-1----:R1:W-:Y:S01]  /*9170*/  STG.E.U16 desc[UR8][R22.64], R21 ;  /* 0x0000001516007986 */ /* 0x0023e2000c101508 */
[----:B--2---:R-:W-:-:S03]  /*9180*/  IMAD.WIDE R4, R5, 0x2, R2 ;  /* 0x0000000205047825 */ /* 0x004fc600078e0202 */
[----:B------:R2:W-:Y:S04]  /*9190*/  STG.E.U16 desc[UR8][R22.64+0x40], R38 ;  /* 0x0000402616007986 */ /* 0x0005e8000c101508 */
[----:B---3--:R2:W-:Y:S01]  /*91a0*/  STG.E.U16 desc[UR8][R22.64+0x80], R40 ;  /* 0x0000802816007986 */ /* 0x0085e2000c101508 */
[----:B-1----:R-:W-:-:S03]  /*91b0*/  IMAD.WIDE R20, R20, 0x2, R2 ;  /* 0x0000000214147825 */ /* 0x002fc600078e0202 */
[----:B----4-:R2:W-:Y:S01]  /*91c0*/  STG.E.U16 desc[UR8][R22.64+0xc0], R42 ;  /* 0x0000c02a16007986 */ /* 0x0105e2000c101508 */
[----:B------:R-:W-:-:S03]  /*91d0*/  IMAD.WIDE R2, R44, 0x2, R2 ;  /* 0x000000022c027825 */ /* 0x000fc600078e0202 */
[----:B-----5:R2:W-:Y:S04]  /*91e0*/  STG.E.U16 desc[UR8][R4.64], R27 ;  /* 0x0000001b04007986 */ /* 0x0205e8000c101508 */
[----:B------:R2:W-:Y:S04]  /*91f0*/  STG.E.U16 desc[UR8][R4.64+0x40], R29 ;  /* 0x0000401d04007986 */ /* 0x0005e8000c101508 */
[----:B0-----:R2:W-:Y:S04]  /*9200*/  STG.E.U16 desc[UR8][R4.64+0x80], R31 ;  /* 0x0000801f04007986 */ /* 0x0015e8000c101508 */
[----:B------:R2:W-:Y:S04]  /*9210*/  STG.E.U16 desc[UR8][R4.64+0xc0], R33 ;  /* 0x0000c02104007986 */ /* 0x0005e8000c101508 */
[----:B------:R2:W-:Y:S04]  /*9220*/  STG.E.U16 desc[UR8][R20.64], R39 ;  /* 0x0000002714007986 */ /* 0x0005e8000c101508 */
[----:B------:R2:W-:Y:S04]  /*9230*/  STG.E.U16 desc[UR8][R20.64+0x40], R41 ;  /* 0x0000402914007986 */ /* 0x0005e8000c101508 */
[----:B------:R2:W-:Y:S04]  /*9240*/  STG.E.U16 desc[UR8][R20.64+0x80], R45 ;  /* 0x0000802d14007986 */ /* 0x0005e8000c101508 */
[----:B------:R2:W-:Y:S04]  /*9250*/  STG.E.U16 desc[UR8][R20.64+0xc0], R24 ;  /* 0x0000c01814007986 */ /* 0x0005e8000c101508 */
[----:B------:R2:W-:Y:S04]  /*9260*/  STG.E.U16 desc[UR8][R2.64], R26 ;  /* 0x0000001a02007986 */ /* 0x0005e8000c101508 */
[----:B------:R2:W-:Y:S04]  /*9270*/  STG.E.U16 desc[UR8][R2.64+0x40], R28 ;  /* 0x0000401c02007986 */ /* 0x0005e8000c101508 */
[----:B------:R2:W-:Y:S04]  /*9280*/  STG.E.U16 desc[UR8][R2.64+0x80], R30 ;  /* 0x0000801e02007986 */ /* 0x0005e8000c101508 */
[----:B------:R2:W-:Y:S01]  /*9290*/  STG.E.U16 desc[UR8][R2.64+0xc0], R32 ;  /* 0x0000c02002007986 */ /* 0x0005e2000c101508 */
[----:B------:R-:W-:Y:S05]  /*92a0*/  @!P1 BRA `(.L_x_167) ;  /* 0xfffffffc00409947 */ /* 0x000fea000383ffff */
.L_x_166:
[----:B------:R-:W-:Y:S05]  /*92b0*/  BSYNC.RECONVERGENT B1 ;  /* 0x0000000000017941 */ /* 0x000fea0003800200 */
.L_x_165:
[----:B--2---:R-:W-:Y:S01]  /*92c0*/  IADD3 R2, PT, PT, -R0, R43, RZ ;  /* 0x0000002b00027210 */ /* 0x004fe20007ffe1ff */
[----:B------:R-:W-:Y:S03]  /*92d0*/  BSSY.RECONVERGENT B1, `(.L_x_168) ;  /* 0x000001c000017945 */ /* 0x000fe60003800200 */
[----:B------:R-:W-:-:S13]  /*92e0*/  ISETP.GT.AND P1, PT, R2, 0x80, PT ;  /* 0x000000800200780c */ /* 0x000fda0003f24270 */
[----:B------:R-:W-:Y:S05]  /*92f0*/  @!P1 BRA `(.L_x_169) ;  /* 0x0000000000649947 */ /* 0x000fea0003800000 */
[C---:B-1-3--:R-:W-:Y:S01]  /*9300*/  IMAD R20, R0.reuse, 0x2, R35 ;  /* 0x0000000200147824 */ /* 0x04afe200078e0223 */
[----:B------:R-:W0:Y:S01]  /*9310*/  LDC.64 R2, c[0x0][0x3b0] ;  /* 0x0000ec00ff027b82 */ /* 0x000e220000000a00 */
[----:B------:R-:W-:Y:S01]  /*9320*/  VIADD R4, R0, 0x80 ;  /* 0x0000008000047836 */ /* 0x000fe20000000000 */
[----:B------:R-:W-:Y:S01]  /*9330*/  PLOP3.LUT P0, PT, PT, PT, PT, 0x8, 0x80 ;  /* 0x000000000080781c */ /* 0x000fe20003f0e170 */
[CC--:B------:R-:W-:Y:S01]  /*9340*/  IMAD R5, R6.reuse, R43.reuse, R0 ;  /* 0x0000002b06057224 */ /* 0x0c0fe200078e0200 */
[----:B------:R-:W1:Y:S01]  /*9350*/  LDS.U16 R21, [R20] ;  /* 0x0000000014157984 */ /* 0x000e620000000400 */
[----:B------:R-:W-:Y:S01]  /*9360*/  IMAD R29, R6, R43, R4 ;  /* 0x0000002b061d7224 */ /* 0x000fe200078e0204 */
[----:B------:R-:W-:Y:S02]  /*9370*/  IADD3 R0, PT, PT, R0, 0x100, RZ ;  /* 0x0000010000007810 */ /* 0x000fe40007ffe0ff */
[----:B------:R-:W2:Y:S04]  /*9380*/  LDS.U16 R23, [R20+0x40] ;  /* 0x0000400014177984 */ /* 0x000ea80000000400 */
[----:B------:R-:W3:Y:S04]  /*9390*/  LDS.U16 R25, [R20+0x80] ;  /* 0x0000800014197984 */ /* 0x000ee80000000400 */
[----:B------:R-:W5:Y:S04]  /*93a0*/  LDS.U16 R27, [R20+0xc0] ;  /* 0x0000c000141b7984 */ /* 0x000f680000000400 */
[----:B------:R-:W4:Y:S04]  /*93b0*/  LDS.U16 R31, [R20+0x100] ;  /* 0x00010000141f7984 */ /* 0x000f280000000400 */
[----:B------:R-:W4:Y:S01]  /*93c0*/  LDS.U16 R33, [R20+0x140] ;  /* 0x0001400014217984 */ /* 0x000f220000000400 */
[----:B0-----:R-:W-:-:S03]  /*93d0*/  IMAD.WIDE R4, R5, 0x2, R2 ;  /* 0x0000000205047825 */ /* 0x001fc600078e0202 */
[----:B------:R-:W0:Y:S01]  /*93e0*/  LDS.U16 R39, [R20+0x180] ;  /* 0x0001800014277984 */ /* 0x000e220000000400 */
[----:B------:R-:W-:-:S03]  /*93f0*/  IMAD.WIDE R2, R29, 0x2, R2 ;  /* 0x000000021d027825 */ /* 0x000fc600078e0202 */
[----:B------:R-:W0:Y:S04]  /*9400*/  LDS.U16 R41, [R20+0x1c0] ;  /* 0x0001c00014297984 */ /* 0x000e280000000400 */
[----:B-1----:R1:W-:Y:S04]  /*9410*/  STG.E.U16 desc[UR8][R4.64], R21 ;  /* 0x0000001504007986 */ /* 0x0023e8000c101508 */
[----:B--2---:R1:W-:Y:S04]  /*9420*/  STG.E.U16 desc[UR8][R4.64+0x40], R23 ;  /* 0x0000401704007986 */ /* 0x0043e8000c101508 */
[----:B---3--:R1:W-:Y:S04]  /*9430*/  STG.E.U16 desc[UR8][R4.64+0x80], R25 ;  /* 0x0000801904007986 */ /* 0x0083e8000c101508 */
[----:B-----5:R1:W-:Y:S04]  /*9440*/  STG.E.U16 desc[UR8][R4.64+0xc0], R27 ;  /* 0x0000c01b04007986 */ /* 0x0203e8000c101508 */
[----:B----4-:R1:W-:Y:S04]  /*9450*/  STG.E.U16 desc[UR8][R2.64], R31 ;  /* 0x0000001f02007986 */ /* 0x0103e8000c101508 */
[----:B------:R1:W-:Y:S04]  /*9460*/  STG.E.U16 desc[UR8][R2.64+0x40], R33 ;  /* 0x0000402102007986 */ /* 0x0003e8000c101508 */
[----:B0-----:R1:W-:Y:S04]  /*9470*/  STG.E.U16 desc[UR8][R2.64+0x80], R39 ;  /* 0x0000802702007986 */ /* 0x0013e8000c101508 */
[----:B------:R1:W-:Y:S02]  /*9480*/  STG.E.U16 desc[UR8][R2.64+0xc0], R41 ;  /* 0x0000c02902007986 */ /* 0x0003e4000c101508 */
.L_x_169:
[----:B------:R-:W-:Y:S05]  /*9490*/  BSYNC.RECONVERGENT B1 ;  /* 0x0000000000017941 */ /* 0x000fea0003800200 */
.L_x_168:
[----:B------:R-:W-:-:S13]  /*94a0*/  ISETP.LT.OR P0, PT, R0, R43, P0 ;  /* 0x0000002b0000720c */ /* 0x000fda0000701670 */
[----:B------:R-:W-:Y:S05]  /*94b0*/  @!P0 BRA `(.L_x_162) ;  /* 0x0000000000308947 */ /* 0x000fea0003800000 */
[----:B-1----:R-:W-:Y:S01]  /*94c0*/  IMAD R4, R0, 0x2, R35 ;  /* 0x0000000200047824 */ /* 0x002fe200078e0223 */
[----:B---3--:R-:W0:Y:S01]  /*94d0*/  LDC.64 R2, c[0x0][0x3b0] ;  /* 0x0000ec00ff027b82 */ /* 0x008e220000000a00 */
[----:B------:R-:W-:-:S03]  /*94e0*/  IMAD R43, R6, R43, R0 ;  /* 0x0000002b062b7224 */ /* 0x000fc600078e0200 */
[----:B------:R-:W1:Y:S04]  /*94f0*/  LDS.U16 R5, [R4] ;  /* 0x0000000004057984 */ /* 0x000e680000000400 */
[----:B------:R-:W2:Y:S04]  /*9500*/  LDS.U16 R21, [R4+0x40] ;  /* 0x0000400004157984 */ /* 0x000ea80000000400 */
[----:B------:R-:W3:Y:S04]  /*9510*/  LDS.U16 R23, [R4+0x80] ;  /* 0x0000800004177984 */ /* 0x000ee80000000400 */
[----:B------:R-:W5:Y:S01]  /*9520*/  LDS.U16 R25, [R4+0xc0] ;  /* 0x0000c00004197984 */ /* 0x000f620000000400 */
[----:B0-----:R-:W-:-:S05]  /*9530*/  IMAD.WIDE R2, R43, 0x2, R2 ;  /* 0x000000022b027825 */ /* 0x001fca00078e0202 */
[----:B-1----:R0:W-:Y:S04]  /*9540*/  STG.E.U16 desc[UR8][R2.64], R5 ;  /* 0x0000000502007986 */ /* 0x0021e8000c101508 */
[----:B--2---:R0:W-:Y:S04]  /*9550*/  STG.E.U16 desc[UR8][R2.64+0x40], R21 ;  /* 0x0000401502007986 */ /* 0x0041e8000c101508 */
[----:B---3--:R0:W-:Y:S04]  /*9560*/  STG.E.U16 desc[UR8][R2.64+0x80], R23 ;  /* 0x0000801702007986 */ /* 0x0081e8000c101508 */
[----:B-----5:R0:W-:Y:S02]  /*9570*/  STG.E.U16 desc[UR8][R2.64+0xc0], R25 ;  /* 0x0000c01902007986 */ /* 0x0201e4000c101508 */
.L_x_162:
[----:B------:R-:W-:Y:S05]  /*9580*/  BSYNC.RECONVERGENT B0 ;  /* 0x0000000000007941 */ /* 0x000fea0003800200 */
.L_x_161:
[----:B------:R-:W5:Y:S01]  /*9590*/  LDCU UR4, c[0x0][0x370] ;  /* 0x00006e00ff0477ac */ /* 0x000f620008000800 */
[----:B------:R-:W-:Y:S01]  /*95a0*/  NOP ;  /* 0x0000000000007918 */ /* 0x000fe20000000000 */
[----:B-----5:R-:W-:-:S06]  /*95b0*/  UIADD3 UR6, UPT, UPT, UR4, UR6, URZ ;  /* 0x0000000604067290 */ /* 0x020fcc000fffe0ff */
[----:B------:R-:W-:-:S13]  /*95c0*/  ISETP.LE.AND P0, PT, R36, UR6, PT ;  /* 0x0000000624007c0c */ /* 0x000fda000bf03270 */
[----:B------:R-:W-:Y:S05]  /*95d0*/  @!P0 BRA `(.L_x_170) ;  /* 0xffffff6c00a88947 */ /* 0x000fea000383ffff */
[----:B------:R-:W-:Y:S05]  /*95e0*/  EXIT ;  /* 0x000000000000794d */ /* 0x000fea0003800000 */
        .weak           $__internal_0_$__cuda_sm20_div_rn_f64_full
        .type           $__internal_0_$__cuda_sm20_div_rn_f64_full,@function
        .size           $__internal_0_$__cuda_sm20_div_rn_f64_full,(.L_x_3424 - $__internal_0_$__cuda_sm20_div_rn_f64_full)
$__internal_0_$__cuda_sm20_div_rn_f64_full:
[C---:B------:R-:W-:Y:S01]  /*95f0*/  FSETP.GEU.AND P0, PT, |R23|.reuse, 1.469367938527859385e-39, PT ;  /* 0x001000001700780b */ /* 0x040fe20003f0e200 */
[----:B------:R-:W-:Y:S01]  /*9600*/  IMAD.MOV.U32 R40, RZ, RZ, 0x1ca00000 ;  /* 0x1ca00000ff287424 */ /* 0x000fe200078e00ff */
[----:B------:R-:W-:Y:S01]  /*9610*/  LOP3.LUT R20, R23, 0x800fffff, RZ, 0xc0, !PT ;  /* 0x800fffff17147812 */ /* 0x000fe200078ec0ff */
[----:B------:R-:W-:Y:S01]  /*9620*/  BSSY.RECONVERGENT B1, `(.L_x_171) ;  /* 0x0000054000017945 */ /* 0x000fe20003800200 */
[----:B------:R-:W-:Y:S02]  /*9630*/  MOV R26, 0x1 ;  /* 0x00000001001a7802 */ /* 0x000fe40000000f00 */
[----:B------:R-:W-:Y:S01]  /*9640*/  LOP3.LUT R21, R20, 0x3ff00000, RZ, 0xfc, !PT ;  /* 0x3ff0000014157812 */ /* 0x000fe200078efcff */
[----:B------:R-:W-:Y:S01]  /*9650*/  IMAD.MOV.U32 R20, RZ, RZ, R22 ;  /* 0x000000ffff147224 */ /* 0x000fe200078e0016 */
[C---:B------:R-:W-:Y:S02]  /*9660*/  FSETP.GEU.AND P3, PT, |R25|.reuse, 1.469367938527859385e-39, PT ;  /* 0x001000001900780b */ /* 0x040fe40003f6e200 */
[----:B------:R-:W-:-:S02]  /*9670*/  LOP3.LUT R39, R25, 0x7ff00000, RZ, 0xc0, !PT ;  /* 0x7ff0000019277812 */ /* 0x000fc400078ec0ff */
[----:B------:R-:W-:Y:S01]  /*9680*/  LOP3.LUT R42, R23, 0x7ff00000, RZ, 0xc0, !PT ;  /* 0x7ff00000172a7812 */ /* 0x000fe200078ec0ff */
[----:B------:R-:W-:-:S03]  /*9690*/  @!P0 DMUL R20, R22, 8.98846567431157953865e+307 ;  /* 0x7fe0000016148828 */ /* 0x000fc60000000000 */
[----:B------:R-:W-:-:S03]  /*96a0*/  ISETP.GE.U32.AND P2, PT, R39, R42, PT ;  /* 0x0000002a2700720c */ /* 0x000fc60003f46070 */
[----:B------:R-:W0:Y:S02]  /*96b0*/  MUFU.RCP64H R27, R21 ;  /* 0x00000015001b7308 */ /* 0x000e240000001800 */
[----:B------:R-:W-:Y:S02]  /*96c0*/  @!P3 LOP3.LUT R28, R23, 0x7ff00000, RZ, 0xc0, !PT ;  /* 0x7ff00000171cb812 */ /* 0x000fe400078ec0ff */
[----:B------:R-:W-:Y:S02]  /*96d0*/  @!P0 LOP3.LUT R42, R21, 0x7ff00000, RZ, 0xc0, !PT ;  /* 0x7ff00000152a8812 */ /* 0x000fe400078ec0ff */
[----:B------:R-:W-:-:S04]  /*96e0*/  @!P3 ISETP.GE.U32.AND P4, PT, R39, R28, PT ;  /* 0x0000001c2700b20c */ /* 0x000fc80003f86070 */
[----:B------:R-:W-:-:S04]  /*96f0*/  @!P3 SEL R29, R40, 0x63400000, !P4 ;  /* 0x63400000281db807 */ /* 0x000fc80006000000 */
[----:B------:R-:W-:Y:S01]  /*9700*/  @!P3 LOP3.LUT R32, R29, 0x80000000, R25, 0xf8, !PT ;  /* 0x800000001d20b812 */ /* 0x000fe200078ef819 */
[----:B0-----:R-:W-:-:S03]  /*9710*/  DFMA R30, R26, -R20, 1 ;  /* 0x3ff000001a1e742b */ /* 0x001fc60000000814 */
[----:B------:R-:W-:Y:S02]  /*9720*/  @!P3 LOP3.LUT R33, R32, 0x100000, RZ, 0xfc, !PT ;  /* 0x001000002021b812 */ /* 0x000fe400078efcff */
[----:B------:R-:W-:-:S03]  /*9730*/  @!P3 MOV R32, RZ ;  /* 0x000000ff0020b202 */ /* 0x000fc60000000f00 */
[----:B------:R-:W-:-:S08]  /*9740*/  DFMA R30, R30, R30, R30 ;  /* 0x0000001e1e1e722b */ /* 0x000fd0000000001e */
[----:B------:R-:W-:Y:S01]  /*9750*/  DFMA R30, R26, R30, R26 ;  /* 0x0000001e1a1e722b */ /* 0x000fe2000000001a */
[----:B------:R-:W-:Y:S01]  /*9760*/  SEL R27, R40, 0x63400000, !P2 ;  /* 0x63400000281b7807 */ /* 0x000fe20005000000 */
[----:B------:R-:W-:-:S03]  /*9770*/  IMAD.MOV.U32 R26, RZ, RZ, R24 ;  /* 0x000000ffff1a7224 */ /* 0x000fc600078e0018 */
[----:B------:R-:W-:-:S03]  /*9780*/  LOP3.LUT R27, R27, 0x800fffff, R25, 0xf8, !PT ;  /* 0x800fffff1b1b7812 */ /* 0x000fc600078ef819 */
[----:B------:R-:W-:-:S03]  /*9790*/  DFMA R28, R30, -R20, 1 ;  /* 0x3ff000001e1c742b */ /* 0x000fc60000000814 */
[----:B------:R-:W-:-:S05]  /*97a0*/  @!P3 DFMA R26, R26, 2, -R32 ;  /* 0x400000001a1ab82b */ /* 0x000fca0000000820 */
[----:B------:R-:W-:-:S08]  /*97b0*/  DFMA R28, R30, R28, R30 ;  /* 0x0000001c1e1c722b */ /* 0x000fd0000000001e */
[----:B------:R-:W-:-:S08]  /*97c0*/  DMUL R30, R28, R26 ;  /* 0x0000001a1c1e7228 */ /* 0x000fd00000000000 */
[----:B------:R-:W-:-:S08]  /*97d0*/  DFMA R32, R30, -R20, R26 ;  /* 0x800000141e20722b */ /* 0x000fd0000000001a */
[----:B------:R-:W-:Y:S01]  /*97e0*/  DFMA R32, R28, R32, R30 ;  /* 0x000000201c20722b */ /* 0x000fe2000000001e */
[----:B------:R-:W-:Y:S01]  /*97f0*/  IMAD.MOV.U32 R30, RZ, RZ, R39 ;  /* 0x000000ffff1e7224 */ /* 0x000fe200078e0027 */
[----:B------:R-:W-:-:S05]  /*9800*/  @!P3 LOP3.LUT R30, R27, 0x7ff00000, RZ, 0xc0, !PT ;  /* 0x7ff000001b1eb812 */ /* 0x000fca00078ec0ff */
[----:B------:R-:W-:-:S05]  /*9810*/  VIADD R28, R30, 0xffffffff ;  /* 0xffffffff1e1c7836 */ /* 0x000fca0000000000 */
[----:B------:R-:W-:Y:S02]  /*9820*/  ISETP.GT.U32.AND P0, PT, R28, 0x7feffffe, PT ;  /* 0x7feffffe1c00780c */ /* 0x000fe40003f04070 */
[----:B------:R-:W-:-:S04]  /*9830*/  IADD3 R28, PT, PT, R42, -0x1, RZ ;  /* 0xffffffff2a1c7810 */ /* 0x000fc80007ffe0ff */
[----:B------:R-:W-:-:S13]  /*9840*/  ISETP.GT.U32.OR P0, PT, R28, 0x7feffffe, P0 ;  /* 0x7feffffe1c00780c */ /* 0x000fda0000704470 */
[----:B------:R-:W-:Y:S05]  /*9850*/  @P0 BRA `(.L_x_172) ;  /* 0x00000000006c0947 */ /* 0x000fea0003800000 */
[----:B------:R-:W-:-:S04]  /*9860*/  LOP3.LUT R28, R23, 0x7ff00000, RZ, 0xc0, !PT ;  /* 0x7ff00000171c7812 */ /* 0x000fc800078ec0ff */
[CC--:B------:R-:W-:Y:S02]  /*9870*/  VIADDMNMX R24, R39.reuse, -R28.reuse, 0xb9600000, !PT ;  /* 0xb960000027187446 */ /* 0x0c0fe4000780091c */
[----:B------:R-:W-:Y:S02]  /*9880*/  ISETP.GE.U32.AND P0, PT, R39, R28, PT ;  /* 0x0000001c2700720c */ /* 0x000fe40003f06070 */
[----:B------:R-:W-:Y:S02]  /*9890*/  VIMNMX R24, PT, PT, R24, 0x46a00000, PT ;  /* 0x46a0000018187848 */ /* 0x000fe40003fe0100 */
[----:B------:R-:W-:-:S05]  /*98a0*/  SEL R25, R40, 0x63400000, !P0 ;  /* 0x6340000028197807 */ /* 0x000fca0004000000 */
[----:B------:R-:W-:Y:S01]  /*98b0*/  IMAD.IADD R30, R24, 0x1, -R25 ;  /* 0x00000001181e7824 */ /* 0x000fe200078e0a19 */
[----:B------:R-:W-:-:S03]  /*98c0*/  MOV R24, RZ ;  /* 0x000000ff00187202 */ /* 0x000fc60000000f00 */
[----:B------:R-:W-:-:S06]  /*98d0*/  VIADD R25, R30, 0x7fe00000 ;  /* 0x7fe000001e197836 */ /* 0x000fcc0000000000 */
[----:B------:R-:W-:-:S10]  /*98e0*/  DMUL R28, R32, R24 ;  /* 0x00000018201c7228 */ /* 0x000fd40000000000 */
[----:B------:R-:W-:-:S13]  /*98f0*/  FSETP.GTU.AND P0, PT, |R29|, 1.469367938527859385e-39, PT ;  /* 0x001000001d00780b */ /* 0x000fda0003f0c200 */
[----:B------:R-:W-:Y:S05]  /*9900*/  @P0 BRA `(.L_x_173) ;  /* 0x0000000000940947 */ /* 0x000fea0003800000 */
[----:B------:R-:W-:Y:S01]  /*9910*/  DFMA R20, R32, -R20, R26 ;  /* 0x800000142014722b */ /* 0x000fe2000000001a */
[----:B------:R-:W-:-:S09]  /*9920*/  IMAD.MOV.U32 R24, RZ, RZ, RZ ;  /* 0x000000ffff187224 */ /* 0x000fd200078e00ff */
[C---:B------:R-:W-:Y:S02]  /*9930*/  FSETP.NEU.AND P0, PT, R21.reuse, RZ, PT ;  /* 0x000000ff1500720b */ /* 0x040fe40003f0d000 */
[----:B------:R-:W-:-:S04]  /*9940*/  LOP3.LUT R23, R21, 0x80000000, R23, 0x48, !PT ;  /* 0x8000000015177812 */ /* 0x000fc800078e4817 */
[----:B------:R-:W-:-:S07]  /*9950*/  LOP3.LUT R25, R23, R25, RZ, 0xfc, !PT ;  /* 0x0000001917197212 */ /* 0x000fce00078efcff */
[----:B------:R-:W-:Y:S05]  /*9960*/  @!P0 BRA `(.L_x_173) ;  /* 0x00000000007c8947 */ /* 0x000fea0003800000 */
[----:B------:R-:W-:Y:S01]  /*9970*/  IMAD.MOV R21, RZ, RZ, -R30 ;  /* 0x000000ffff157224 */ /* 0x000fe200078e0a1e */
[----:B------:R-:W-:Y:S01]  /*9980*/  MOV R20, RZ ;  /* 0x000000ff00147202 */ /* 0x000fe20000000f00 */
[----:B------:R-:W-:-:S05]  /*9990*/  DMUL.RP R24, R32, R24 ;  /* 0x0000001820187228 */ /* 0x000fca0000008000 */
[----:B------:R-:W-:-:S05]  /*99a0*/  DFMA R20, R28, -R20, R32 ;  /* 0x800000141c14722b */ /* 0x000fca0000000020 */
[----:B------:R-:W-:Y:S02]  /*99b0*/  LOP3.LUT R23, R25, R23, RZ, 0x3c, !PT ;  /* 0x0000001719177212 */ /* 0x000fe400078e3cff */
[----:B------:R-:W-:-:S04]  /*99c0*/  IADD3 R20, PT, PT, -R30, -0x43300000, RZ ;  /* 0xbcd000001e147810 */ /* 0x000fc80007ffe1ff */
[----:B------:R-:W-:-:S04]  /*99d0*/  FSETP.NEU.AND P0, PT, |R21|, R20, PT ;  /* 0x000000141500720b */ /* 0x000fc80003f0d200 */
[----:B------:R-:W-:Y:S02]  /*99e0*/  FSEL R28, R24, R28, !P0 ;  /* 0x0000001c181c7208 */ /* 0x000fe40004000000 */
[----:B------:R-:W-:Y:S01]  /*99f0*/  FSEL R29, R23, R29, !P0 ;  /* 0x0000001d171d7208 */ /* 0x000fe20004000000 */
[----:B------:R-:W-:Y:S06]  /*9a00*/  BRA `(.L_x_173) ;  /* 0x0000000000547947 */ /* 0x000fec0003800000 */
.L_x_172:
[----:B------:R-:W-:-:S14]  /*9a10*/  DSETP.NAN.AND P0, PT, R24, R24, PT ;  /* 0x000000181800722a */ /* 0x000fdc0003f08000 */
[----:B------:R-:W-:Y:S05]  /*9a20*/  @P0 BRA `(.L_x_174) ;  /* 0x0000000000440947 */ /* 0x000fea0003800000 */
[----:B------:R-:W-:-:S14]  /*9a30*/  DSETP.NAN.AND P0, PT, R22, R22, PT ;  /* 0x000000161600722a */ /* 0x000fdc0003f08000 */
[----:B------:R-:W-:Y:S05]  /*9a40*/  @P0 BRA `(.L_x_175) ;  /* 0x0000000000300947 */ /* 0x000fea0003800000 */
[----:B------:R-:W-:Y:S01]  /*9a50*/  ISETP.NE.AND P0, PT, R30, R42, PT ;  /* 0x0000002a1e00720c */ /* 0x000fe20003f05270 */
[----:B------:R-:W-:Y:S02]  /*9a60*/  IMAD.MOV.U32 R28, RZ, RZ, 0x0 ;  /* 0x00000000ff1c7424 */ /* 0x000fe400078e00ff */
[----:B------:R-:W-:-:S10]  /*9a70*/  IMAD.MOV.U32 R29, RZ, RZ, -0x80000 ;  /* 0xfff80000ff1d7424 */ /* 0x000fd400078e00ff */
[----:B------:R-:W-:Y:S05]  /*9a80*/  @!P0 BRA `(.L_x_173) ;  /* 0x0000000000348947 */ /* 0x000fea0003800000 */
[----:B------:R-:W-:Y:S02]  /*9a90*/  ISETP.NE.AND P0, PT, R30, 0x7ff00000, PT ;  /* 0x7ff000001e00780c */ /* 0x000fe40003f05270 */
[----:B------:R-:W-:Y:S02]  /*9aa0*/  LOP3.LUT R29, R25, 0x80000000, R23, 0x48, !PT ;  /* 0x80000000191d7812 */ /* 0x000fe400078e4817 */
[----:B------:R-:W-:-:S13]  /*9ab0*/  ISETP.EQ.OR P0, PT, R42, RZ, !P0 ;  /* 0x000000ff2a00720c */ /* 0x000fda0004702670 */
[----:B------:R-:W-:Y:S02]  /*9ac0*/  @P0 LOP3.LUT R20, R29, 0x7ff00000, RZ, 0xfc, !PT ;  /* 0x7ff000001d140812 */ /* 0x000fe400078efcff */
[----:B------:R-:W-:Y:S01]  /*9ad0*/  @!P0 MOV R28, RZ ;  /* 0x000000ff001c8202 */ /* 0x000fe20000000f00 */
[----:B------:R-:W-:Y:S02]  /*9ae0*/  @P0 IMAD.MOV.U32 R28, RZ, RZ, RZ ;  /* 0x000000ffff1c0224 */ /* 0x000fe400078e00ff */
[----:B------:R-:W-:Y:S01]  /*9af0*/  @P0 IMAD.MOV.U32 R29, RZ, RZ, R20 ;  /* 0x000000ffff1d0224 */ /* 0x000fe200078e0014 */
[----:B------:R-:W-:Y:S06]  /*9b00*/  BRA `(.L_x_173) ;  /* 0x0000000000147947 */ /* 0x000fec0003800000 */
.L_x_175:
[----:B------:R-:W-:Y:S02]  /*9b10*/  LOP3.LUT R29, R23, 0x80000, RZ, 0xfc, !PT ;  /* 0x00080000171d7812 */ /* 0x000fe400078efcff */
[----:B------:R-:W-:Y:S01]  /*9b20*/  MOV R28, R22 ;  /* 0x00000016001c7202 */ /* 0x000fe20000000f00 */
[----:B------:R-:W-:Y:S06]  /*9b30*/  BRA `(.L_x_173) ;  /* 0x0000000000087947 */ /* 0x000fec0003800000 */
.L_x_174:
[----:B------:R-:W-:Y:S01]  /*9b40*/  LOP3.LUT R29, R25, 0x80000, RZ, 0xfc, !PT ;  /* 0x00080000191d7812 */ /* 0x000fe200078efcff */
[----:B------:R-:W-:-:S07]  /*9b50*/  IMAD.MOV.U32 R28, RZ, RZ, R24 ;  /* 0x000000ffff1c7224 */ /* 0x000fce00078e0018 */
.L_x_173:
[----:B------:R-:W-:Y:S05]  /*9b60*/  BSYNC.RECONVERGENT B1 ;  /* 0x0000000000017941 */ /* 0x000fea0003800200 */
.L_x_171:
[----:B------:R-:W-:Y:S01]  /*9b70*/  IMAD.MOV.U32 R39, RZ, RZ, 0x0 ;  /* 0x00000000ff277424 */ /* 0x000fe200078e00ff */
[----:B------:R-:W-:Y:S01]  /*9b80*/  MOV R21, R29 ;  /* 0x0000001d00157202 */ /* 0x000fe20000000f00 */
[----:B------:R-:W-:Y:S02]  /*9b90*/  IMAD.MOV.U32 R20, RZ, RZ, R28 ;  /* 0x000000ffff147224 */ /* 0x000fe400078e001c */
[----:B------:R-:W-:Y:S05]  /*9ba0*/  RET.REL.NODEC R38 `(_ZN18transformer_engine46fused_topk_with_score_function_backward_kernelI13__nv_bfloat16EEvPKbPKT_S6_iiibfiPS4_) ;  /* 0xffffff6426147950 */ /* 0x000fea0003c3ffff */
.L_x_176:
[----:B------:R-:W-:-:S00]  /*9bb0*/  BRA `(.L_x_176) ;  /* 0xfffffffc00fc7947 */ /* 0x000fc0000383ffff */
[----:B------:R-:W-:-:S00]  /*9bc0*/  NOP ;  /* 0x0000000000007918 */ /* 0x000fc00000000000 */
        /* <DEDUP_REMOVED lines=11> */
.L_x_3424:


//--------------------- .text._ZN18transformer_engine46fused_topk_with_score_function_backward_kernelI6__halfEEvPKbPKT_S6_iiibfiPS4_ --------------------------
	.section	.text._ZN18transformer_engine46fused_topk_with_score_function_backward_kernelI6__halfEEvPKbPKT_S6_iiibfiPS4_,"ax",@progbits
	.align	128
        .global         _ZN18transformer_engine46fused_topk_with_score_function_backward_kernelI6__halfEEvPKbPKT_S6_iiibfiPS4_
        .type           _ZN18transformer_engine46fused_topk_with_score_function_backward_kernelI6__halfEEvPKbPKT_S6_iiibfiPS4_,@function
        .size           _ZN18transformer_engine46fused_topk_with_score_function_backward_kernelI6__halfEEvPKbPKT_S6_iiibfiPS4_,(.L_x_3425 - _ZN18transformer_engine46fused_topk_with_score_function_backward_kernelI6__halfEEvPKbPKT_S6_iiibfiPS4_)
        .other          _ZN18transformer_engine46fused_topk_with_score_function_backward_kernelI6__halfEEvPKbPKT_S6_iiibfiPS4_,@"STO_CUDA_ENTRY STV_DEFAULT"
_ZN18transformer_engine46fused_topk_with_score_function_backward_kernelI6__halfEEvPKbPKT_S6_iiibfiPS4_:
.text._ZN18transformer_engine46fused_topk_with_score_function_backward_kernelI6__halfEEvPKbPKT_S6_iiibfiPS4_:
[----:B------:R-:W0:Y:S08]  /*0000*/  LDC R1, c[0x0][0x37c] ;  /* 0x0000df00ff017b82 */ /* 0x000e300000000800 */
[----:B------:R-:W1:Y:S01]  /*0010*/  LDC R37, c[0x0][0x360] ;  /* 0x0000d800ff257b82 */ /* 0x000e620000000800 */
[----:B0-----:R-:W-:-:S07]  /*0020*/  IADD3 R1, PT, PT, R1, -0x8, RZ ;  /* 0xfffffff801017810 */ /* 0x001fce0007ffe0ff */
[----:B------:R-:W0:Y:S08]  /*0030*/  LDC R0, c[0x0][0x398] ;  /* 0x0000e600ff007b82 */ /* 0x000e300000000800 */
[----:B------:R-:W2:Y:S01]  /*0040*/  S2UR UR6, SR_CTAID.X ;  /* 0x00000000000679c3 */ /* 0x000ea20000002500 */
[----:B-1----:R-:W-:-:S04]  /*0050*/  SHF.R.U32.HI R37, RZ, 0x5, R37 ;  /* 0x00000005ff257819 */ /* 0x002fc80000011625 */
[-C--:B------:R-:W-:Y:S02]  /*0060*/  IABS R5, R37.reuse ;  /* 0x0000002500057213 */ /* 0x080fe40000000000 */
[----:B------:R-:W-:Y:S02]  /*0070*/  IABS R8, R37 ;  /* 0x0000002500087213 */ /* 0x000fe40000000000 */
[----:B------:R-:W1:Y:S01]  /*0080*/  I2F.RP R4, R5 ;  /* 0x0000000500047306 */ /* 0x000e620000209400 */
[----:B0-----:R-:W-:Y:S02]  /*0090*/  IADD3 R0, PT, PT, R37, -0x1, R0 ;  /* 0xffffffff25007810 */ /* 0x001fe40007ffe000 */
[----:B------:R-:W-:-:S05]  /*00a0*/  IMAD.MOV R8, RZ, RZ, -R8 ;  /* 0x000000ffff087224 */ /* 0x000fca00078e0a08 */
[----:B-1----:R-:W0:Y:S02]  /*00b0*/  MUFU.RCP R4, R4 ;  /* 0x0000000400047308 */ /* 0x002e240000001000 */
[----:B0-----:R-:W-:Y:S01]  /*00c0*/  VIADD R2, R4, 0xffffffe ;  /* 0x0ffffffe04027836 */ /* 0x001fe20000000000 */
[----:B------:R-:W-:Y:S02]  /*00d0*/  IABS R4, R0 ;  /* 0x0000000000047213 */ /* 0x000fe40000000000 */
[----:B------:R-:W-:-:S03]  /*00e0*/  LOP3.LUT R0, R0, R37, RZ, 0x3c, !PT ;  /* 0x0000002500007212 */ /* 0x000fc600078e3cff */
[----:B------:R0:W1:Y:S01]  /*00f0*/  F2I.FTZ.U32.TRUNC.NTZ R3, R2 ;  /* 0x0000000200037305 */ /* 0x000062000021f000 */
[----:B------:R-:W-:Y:S01]  /*0100*/  ISETP.GE.AND P2, PT, R0, RZ, PT ;  /* 0x000000ff0000720c */ /* 0x000fe20003f46270 */
[----:B0-----:R-:W-:Y:S01]  /*0110*/  HFMA2 R2, -RZ, RZ, 0, 0 ;  /* 0x00000000ff027431 */ /* 0x001fe200000001ff */
[----:B-1----:R-:W-:-:S05]  /*0120*/  IADD3 R6, PT, PT, RZ, -R3, RZ ;  /* 0x80000003ff067210 */ /* 0x002fca0007ffe0ff */
[----:B------:R-:W-:-:S04]  /*0130*/  IMAD R7, R6, R5, RZ ;  /* 0x0000000506077224 */ /* 0x000fc800078e02ff */
[----:B------:R-:W-:-:S04]  /*0140*/  IMAD.HI.U32 R3, R3, R7, R2 ;  /* 0x0000000703037227 */ /* 0x000fc800078e0002 */
[----:B------:R-:W-:Y:S02]  /*0150*/  IMAD.MOV.U32 R7, RZ, RZ, R8 ;  /* 0x000000ffff077224 */ /* 0x000fe400078e0008 */
[----:B------:R-:W-:-:S04]  /*0160*/  IMAD.HI.U32 R36, R3, R4, RZ ;  /* 0x0000000403247227 */ /* 0x000fc800078e00ff */
[----:B------:R-:W-:-:S05]  /*0170*/  IMAD R2, R36, R7, R4 ;  /* 0x0000000724027224 */ /* 0x000fca00078e0204 */
[----:B------:R-:W-:-:S13]  /*0180*/  ISETP.GT.U32.AND P1, PT, R5, R2, PT ;  /* 0x000000020500720c */ /* 0x000fda0003f24070 */
[-C--:B------:R-:W-:Y:S01]  /*0190*/  @!P1 IADD3 R2, PT, PT, R2, -R5.reuse, RZ ;  /* 0x8000000502029210 */ /* 0x080fe20007ffe0ff */
[----:B------:R-:W-:Y:S01]  /*01a0*/  @!P1 VIADD R36, R36, 0x1 ;  /* 0x0000000124249836 */ /* 0x000fe20000000000 */
[----:B------:R-:W-:Y:S02]  /*01b0*/  ISETP.NE.AND P1, PT, R37, RZ, PT ;  /* 0x000000ff2500720c */ /* 0x000fe40003f25270 */
[----:B------:R-:W-:-:S13]  /*01c0*/  ISETP.GE.U32.AND P0, PT, R2, R5, PT ;  /* 0x000000050200720c */ /* 0x000fda0003f06070 */
[----:B------:R-:W-:-:S05]  /*01d0*/  @P0 IADD3 R36, PT, PT, R36, 0x1, RZ ;  /* 0x0000000124240810 */ /* 0x000fca0007ffe0ff */
        /* <DEDUP_REMOVED lines=21> */
[----:B---3--:R-:W-:Y:S02]  /*0330*/  SHF.R.U32.HI R2, RZ, 0x5, R34 ;  /* 0x00000005ff027819 */ /* 0x008fe40000011622 */
[----:B------:R-:W-:Y:S02]  /*0340*/  LEA R17, R0, R35, 0x1 ;  /* 0x0000002300117211 */ /* 0x000fe400078e08ff */
[----:B------:R-:W-:Y:S01]  /*0350*/  LOP3.LUT R34, R34, 0x1f, RZ, 0xc0, !PT ;  /* 0x0000001f22227812 */ /* 0x000fe200078ec0ff */
[----:B------:R-:W-:-:S02]  /*0360*/  IMAD R2, R2, R13, RZ ;  /* 0x0000000d02027224 */ /* 0x000fc400078e02ff */
[----:B------:R-:W-:Y:S01]  /*0370*/  IMAD R3, R0, 0x2, R17 ;  /* 0x0000000200037824 */ /* 0x000fe200078e0211 */
[----:B------:R-:W-:Y:S01]  /*0380*/  LOP3.LUT R14, RZ, R34, RZ, 0x33, !PT ;  /* 0x00000022ff0e7212 */ /* 0x000fe200078e33ff */
[C---:B------:R-:W-:Y:S01]  /*0390*/  IMAD R35, R2.reuse, 0x2, R35 ;  /* 0x0000000202237824 */ /* 0x040fe200078e0223 */
[C---:B------:R-:W-:Y:S01]  /*03a0*/  LEA R17, R2.reuse, R17, 0x1 ;  /* 0x0000001102117211 */ /* 0x040fe200078e08ff */
[----:B------:R-:W-:Y:S01]  /*03b0*/  IMAD R16, R2, 0x2, R3 ;  /* 0x0000000202107824 */ /* 0x000fe200078e0203 */
[----:B------:R-:W-:Y:S01]  /*03c0*/  LEA R15, R0, R3, 0x1 ;  /* 0x00000003000f7211 */ /* 0x000fe200078e08ff */
[--C-:B------:R-:W-:Y:S01]  /*03d0*/  IMAD.IADD R14, R14, 0x1, R13.reuse ;  /* 0x000000010e0e7824 */ /* 0x100fe200078e020d */
[----:B------:R-:W-:Y:S02]  /*03e0*/  IADD3 R13, PT, PT, -R34, -0x21, R13 ;  /* 0xffffffdf220d7810 */ /* 0x000fe40007ffe10d */
[----:B------:R-:W-:Y:S02]  /*03f0*/  IADD3 R15, PT, PT, R2, R15, RZ ;  /* 0x0000000f020f7210 */ /* 0x000fe40007ffe0ff */
[----:B------:R-:W-:-:S02]  /*0400*/  LEA.HI R9, R13, 0x1, RZ, 0x1b ;  /* 0x000000010d097811 */ /* 0x000fc400078fd8ff */
[----:B------:R-:W-:Y:S02]  /*0410*/  LEA.HI R8, R14, 0x1, RZ, 0x1b ;  /* 0x000000010e087811 */ /* 0x000fe400078fd8ff */
[C---:B------:R-:W-:Y:S02]  /*0420*/  LOP3.LUT R12, R34.reuse, 0x20, RZ, 0xfc, !PT ;  /* 0x00000020220c7812 */ /* 0x040fe400078efcff */
[C---:B------:R-:W-:Y:S02]  /*0430*/  LOP3.LUT R11, R34.reuse, 0x40, RZ, 0xfc, !PT ;  /* 0x00000040220b7812 */ /* 0x040fe400078efcff */
[----:B------:R-:W-:Y:S02]  /*0440*/  LOP3.LUT R10, R34, 0x60, RZ, 0xfc, !PT ;  /* 0x00000060220a7812 */ /* 0x000fe400078efcff */
[----:B------:R-:W-:Y:S02]  /*0450*/  LOP3.LUT R9, R9, 0x3, RZ, 0xc0, !PT ;  /* 0x0000000309097812 */ /* 0x000fe400078ec0ff */
[----:B------:R-:W-:-:S02]  /*0460*/  LOP3.LUT R8, R8, 0x3, RZ, 0xc0, !PT ;  /* 0x0000000308087812 */ /* 0x000fc400078ec0ff */
[----:B--2---:R-:W-:-:S07]  /*0470*/  IADD3 R7, PT, PT, R34, R15, RZ ;  /* 0x0000000f22077210 */ /* 0x004fce0007ffe0ff */
.L_x_347:
        /* <DEDUP_REMOVED lines=9> */
[----:B0-----:R-:W-:-:S05]  /*0510*/  IMAD.U32 R5, RZ, RZ, UR4 ;  /* 0x00000004ff057e24 */ /* 0x001fca000f8e00ff */
[----:B------:R-:W-:-:S13]  /*0520*/  ISETP.GE.AND P2, PT, R34, R5, PT ;  /* 0x000000052200720c */ /* 0x000fda0003f46270 */
[----:B-1----:R-:W-:Y:S05]  /*0530*/  @P2 BRA `(.L_x_178) ;  /* 0x0000000800102947 */ /* 0x002fea0003800000 */
[C---:B------:R-:W-:Y:S01]  /*0540*/  ISETP.GE.U32.AND P3, PT, R14.reuse, 0xe0, PT ;  /* 0x000000e00e00780c */ /* 0x040fe20003f66070 */
[----:B------:R-:W-:Y:S01]  /*0550*/  BSSY.RECONVERGENT B1, `(.L_x_179) ;  /* 0x000001b000017945 */ /* 0x000fe20003800200 */
[----:B------:R-:W-:Y:S02]  /*0560*/  LEA.HI R20, R14, 0x1, RZ, 0x1b ;  /* 0x000000010e147811 */ /* 0x000fe400078fd8ff */
[----:B------:R-:W-:Y:S02]  /*0570*/  ISETP.NE.AND P1, PT, R8, RZ, PT ;  /* 0x000000ff0800720c */ /* 0x000fe40003f25270 */
[----:B------:R-:W-:Y:S02]  /*0580*/  ISETP.GE.U32.AND P0, PT, R14, 0x60, PT ;  /* 0x000000600e00780c */ /* 0x000fe40003f06070 */
[----:B------:R-:W-:Y:S02]  /*0590*/  LOP3.LUT P4, R20, R20, 0x7, RZ, 0xc0, !PT ;  /* 0x0000000714147812 */ /* 0x000fe4000788c0ff */
[----:B------:R-:W-:-:S03]  /*05a0*/  MOV R0, R34 ;  /* 0x0000002200007202 */ /* 0x000fc60000000f00 */
[----:B------:R-:W-:Y:S08]  /*05b0*/  @!P3 BRA `(.L_x_180) ;  /* 0x000000000050b947 */ /* 0x000ff00003800000 */
[----:B------:R-:W-:Y:S01]  /*05c0*/  LEA.HI R2, R14, 0x1, RZ, 0x1b ;  /* 0x000000010e027811 */ /* 0x000fe200078fd8ff */
[--C-:B------:R-:W-:Y:S02]  /*05d0*/  IMAD R21, R6, R5, R34.reuse ;  /* 0x0000000506157224 */ /* 0x100fe400078e0222 */
[----:B------:R-:W-:Y:S01]  /*05e0*/  IMAD.MOV.U32 R0, RZ, RZ, R34 ;  /* 0x000000ffff007224 */ /* 0x000fe200078e0022 */
[----:B------:R-:W-:-:S04]  /*05f0*/  LOP3.LUT R2, R2, 0xffffff8, RZ, 0xc0, !PT ;  /* 0x0ffffff802027812 */ /* 0x000fc800078ec0ff */
[----:B------:R-:W-:-:S07]  /*0600*/  IADD3 R4, PT, PT, -R2, RZ, RZ ;  /* 0x000000ff02047210 */ /* 0x000fce0007ffe1ff */
.L_x_181:
[----:B0-----:R-:W0:Y:S01]  /*0610*/  LDC.64 R2, c[0x0][0x3b0] ;  /* 0x0000ec00ff027b82 */ /* 0x001e220000000a00 */
[----:B------:R-:W-:Y:S01]  /*0620*/  VIADD R4, R4, 0x8 ;  /* 0x0000000804047836 */ /* 0x000fe20000000000 */
[----:B------:R-:W-:-:S04]  /*0630*/  IADD3 R0, PT, PT, R0, 0x100, RZ ;  /* 0x0000010000007810 */ /* 0x000fc80007ffe0ff */
        /* <DEDUP_REMOVED lines=12> */
.L_x_180:
[----:B------:R-:W-:Y:S05]  /*0700*/  BSYNC.RECONVERGENT B1 ;  /* 0x0000000000017941 */ /* 0x000fea0003800200 */
.L_x_179:
[----:B------:R-:W-:Y:S04]  /*0710*/  BSSY.RECONVERGENT B1, `(.L_x_182) ;  /* 0x000001a000017945 */ /* 0x000fe80003800200 */
[----:B------:R-:W-:Y:S05]  /*0720*/  @!P4 BRA `(.L_x_183) ;  /* 0x000000000060c947 */ /* 0x000fea0003800000 */
[----:B------:R-:W-:Y:S02]  /*0730*/  IADD3 R20, PT, PT, R20, -0x1, RZ ;  /* 0xffffffff14147810 */ /* 0x000fe40007ffe0ff */
[----:B------:R-:W-:Y:S02]  /*0740*/  ISETP.NE.AND P4, PT, R8, RZ, PT ;  /* 0x000000ff0800720c */ /* 0x000fe40003f85270 */
[----:B------:R-:W-:-:S13]  /*0750*/  ISETP.GE.U32.AND P3, PT, R20, 0x3, PT ;  /* 0x000000031400780c */ /* 0x000fda0003f66070 */
[----:B0-----:R-:W0:Y:S01]  /*0760*/  @P3 LDC.64 R2, c[0x0][0x3b0] ;  /* 0x0000ec00ff023b82 */ /* 0x001e220000000a00 */
[----:B------:R-:W-:Y:S02]  /*0770*/  @P3 IMAD R21, R6, R5, R0 ;  /* 0x0000000506153224 */ /* 0x000fe400078e0200 */
[----:B------:R-:W-:Y:S02]  /*0780*/  @P3 VIADD R0, R0, 0x80 ;  /* 0x0000008000003836 */ /* 0x000fe40000000000 */
        /* <DEDUP_REMOVED lines=9> */
[----:B------:R-:W-:Y:S01]  /*0820*/  @P4 IMAD R25, R6, R5, R0 ;  /* 0x0000000506194224 */ /* 0x000fe200078e0200 */
[----:B------:R-:W-:-:S05]  /*0830*/  @P4 IADD3 R0, PT, PT, R0, 0x40, RZ ;  /* 0x0000004000004810 */ /* 0x000fca0007ffe0ff */
[----:B------:R-:W-:Y:S01]  /*0840*/  @!P3 IMAD R23, R6, R5, R0 ;  /* 0x000000050617b224 */ /* 0x000fe200078e0200 */
[----:B-1----:R-:W1:Y:S01]  /*0850*/  @!P3 LDC.64 R2, c[0x0][0x3b0] ;  /* 0x0000ec00ff02bb82 */ /* 0x002e620000000a00 */
[----:B0-----:R-:W-:-:S05]  /*0860*/  @P4 IMAD.WIDE R20, R25, 0x2, R20 ;  /* 0x0000000219144825 */ /* 0x001fca00078e0214 */
[----:B------:R2:W-:Y:S01]  /*0870*/  @P4 STG.E.U16 desc[UR8][R20.64], RZ ;  /* 0x000000ff14004986 */ /* 0x0005e2000c101508 */
[----:B-1----:R-:W-:-:S03]  /*0880*/  @!P3 IMAD.WIDE R2, R23, 0x2, R2 ;  /* 0x000000021702b825 */ /* 0x002fc600078e0202 */
[----:B------:R2:W-:Y:S04]  /*0890*/  @P4 STG.E.U16 desc[UR8][R20.64+0x40], RZ ;  /* 0x000040ff14004986 */ /* 0x0005e8000c101508 */
[----:B------:R2:W-:Y:S02]  /*08a0*/  @!P3 STG.E.U16 desc[UR8][R2.64], RZ ;  /* 0x000000ff0200b986 */ /* 0x0005e4000c101508 */
.L_x_183:
[----:B------:R-:W-:Y:S05]  /*08b0*/  BSYNC.RECONVERGENT B1 ;  /* 0x0000000000017941 */ /* 0x000fea0003800200 */
.L_x_182:
        /* <DEDUP_REMOVED lines=14> */
[C---:B------:R-:W-:Y:S01]  /*09a0*/  LEA R29, R34.reuse, R35, 0x1 ;  /* 0x00000023221d7211 */ /* 0x040fe200078e08ff */
[----:B------:R-:W-:Y:S01]  /*09b0*/  IMAD R31, R34, 0x2, R17 ;  /* 0x00000002221f7824 */ /* 0x000fe200078e0211 */
[----:B------:R-:W-:Y:S02]  /*09c0*/  ISETP.NE.AND P1, PT, R8, 0x1, PT ;  /* 0x000000010800780c */ /* 0x000fe40003f25270 */
[----:B------:R-:W-:Y:S01]  /*09d0*/  MOV R0, R12 ;  /* 0x0000000c00007202 */ /* 0x000fe20000000f00 */
[----:B---3--:R3:W-:Y:S04]  /*09e0*/  STS.U16 [R29], R4 ;  /* 0x000000041d007388 */ /* 0x0087e80000000400 */
[----:B--2---:R3:W-:Y:S04]  /*09f0*/  STS.U16 [R31], R24 ;  /* 0x000000181f007388 */ /* 0x0047e80000000400 */
[----:B----4-:R3:W-:Y:S02]  /*0a00*/  STS.U8 [R7], R26 ;  /* 0x0000001a07007388 */ /* 0x0107e40000000000 */
        /* <DEDUP_REMOVED lines=8> */
[----:B------:R-:W-:Y:S01]  /*0a90*/  IMAD.MOV.U32 R0, RZ, RZ, R11 ;  /* 0x000000ffff007224 */ /* 0x000fe200078e000b */
[----:B------:R-:W-:-:S02]  /*0aa0*/  @P1 MOV R0, R10 ;  /* 0x0000000a00001202 */ /* 0x000fc40000000f00 */
[----:B--2---:R0:W-:Y:S04]  /*0ab0*/  STS.U16 [R29+0x40], R4 ;  /* 0x000040041d007388 */ /* 0x0041e80000000400 */
[----:B---3--:R0:W-:Y:S04]  /*0ac0*/  STS.U16 [R31+0x40], R24 ;  /* 0x000040181f007388 */ /* 0x0081e80000000400 */
[----:B----4-:R0:W-:Y:S04]  /*0ad0*/  STS.U8 [R7+0x20], R26 ;  /* 0x0000201a07007388 */ /* 0x0101e80000000000 */
[----:B-----5:R0:W-:Y:S04]  /*0ae0*/  @P1 STS.U16 [R29+0x80], R25 ;  /* 0x000080191d001388 */ /* 0x0201e80000000400 */
[----:B------:R0:W-:Y:S04]  /*0af0*/  @P1 STS.U16 [R31+0x80], R27 ;  /* 0x0000801b1f001388 */ /* 0x0001e80000000400 */
[----:B------:R0:W-:Y:S02]  /*0b00*/  @P1 STS.U8 [R7+0x40], R28 ;  /* 0x0000401c07001388 */ /* 0x0001e40000000000 */
.L_x_185:
[----:B------:R-:W-:Y:S05]  /*0b10*/  BSYNC.RECONVERGENT B1 ;  /* 0x0000000000017941 */ /* 0x000fea0003800200 */
.L_x_184:
[----:B------:R-:W-:Y:S05]  /*0b20*/  @!P0 BRA `(.L_x_178) ;  /* 0x0000000000948947 */ /* 0x000fea0003800000 */
.L_x_186:
        /* <DEDUP_REMOVED lines=19> */
[C---:B------:R-:W-:Y:S01]  /*0c60*/  IMAD R4, R0.reuse, 0x2, R35 ;  /* 0x0000000200047824 */ /* 0x040fe200078e0223 */
[C---:B------:R-:W-:Y:S01]  /*0c70*/  LEA R24, R0.reuse, R17, 0x1 ;  /* 0x0000001100187211 */ /* 0x040fe200078e08ff */
[----:B------:R-:W-:Y:S01]  /*0c80*/  IMAD.IADD R29, R15, 0x1, R0 ;  /* 0x000000010f1d7824 */ /* 0x000fe200078e0200 */
[----:B------:R-:W-:-:S04]  /*0c90*/  IADD3 R0, PT, PT, R0, 0x80, RZ ;  /* 0x0000008000007810 */ /* 0x000fc80007ffe0ff */
        /* <DEDUP_REMOVED lines=14> */
.L_x_178:
[----:B------:R-:W-:Y:S05]  /*0d80*/  BSYNC.RECONVERGENT B0 ;  /* 0x0000000000007941 */ /* 0x000fea0003800200 */
.L_x_177:
[----:B0--3--:R-:W-:Y:S01]  /*0d90*/  IMAD R24, R34, 0x2, R35 ;  /* 0x0000000222187824 */ /* 0x009fe200078e0223 */
[----:B------:R0:W-:Y:S06]  /*0da0*/  MEMBAR.SC.CTA ;  /* 0x0000000000007992 */ /* 0x0001ec0000000000 */
[----:B0-----:R-:W-:Y:S01]  /*0db0*/  NOP ;  /* 0x0000000000007918 */ /* 0x001fe20000000000 */
[----:B------:R-:W-:Y:S04]  /*0dc0*/  BSSY.RECONVERGENT B0, `(.L_x_187) ;  /* 0x0000050000007945 */ /* 0x000fe80003800200 */
[----:B------:R-:W-:Y:S05]  /*0dd0*/  @P2 BRA `(.L_x_188) ;  /* 0x0000000400382947 */ /* 0x000fea0003800000 */
[----:B------:R-:W-:Y:S01]  /*0de0*/  ISETP.NE.AND P0, PT, R8, RZ, PT ;  /* 0x000000ff0800720c */ /* 0x000fe20003f05270 */
[----:B------:R-:W-:Y:S01]  /*0df0*/  BSSY.RECONVERGENT B1, `(.L_x_189) ;  /* 0x0000023000017945 */ /* 0x000fe20003800200 */
[----:B------:R-:W-:-:S11]  /*0e00*/  MOV R0, R34 ;  /* 0x0000002200007202 */ /* 0x000fd60000000f00 */
[----:B------:R-:W-:Y:S05]  /*0e10*/  @!P0 BRA `(.L_x_190) ;  /* 0x0000000000808947 */ /* 0x000fea0003800000 */
[----:B------:R-:W0:Y:S02]  /*0e20*/  LDS.U8 R0, [R7] ;  /* 0x0000000007007984 */ /* 0x000e240000000000 */
[----:B0-----:R-:W-:-:S13]  /*0e30*/  ISETP.NE.AND P0, PT, R0, RZ, PT ;  /* 0x000000ff0000720c */ /* 0x001fda0003f05270 */
[----:B------:R-:W0:Y:S02]  /*0e40*/  @P0 LDS.U16 R0, [R24] ;  /* 0x0000000018000984 */ /* 0x000e240000000400 */
[----:B0-----:R-:W-:Y:S02]  /*0e50*/  @P0 HADD2.F32 R4, -RZ, R0.H0_H0 ;  /* 0x20000000ff040230 */ /* 0x001fe40000004100 */
[----:B------:R-:W-:Y:S02]  /*0e60*/  IMAD.MOV.U32 R0, RZ, RZ, R12 ;  /* 0x000000ffff007224 */ /* 0x000fe400078e000c */
[----:B-12---:R-:W0:Y:S02]  /*0e70*/  @P0 F2F.F64.F32 R2, R4 ;  /* 0x0000000400020310 */ /* 0x006e240000201800 */
[----:B0-----:R-:W-:-:S10]  /*0e80*/  @P0 DMUL R2, R18, R2 ;  /* 0x0000000212020228 */ /* 0x001fd40000000000 */
[----:B------:R-:W0:Y:S02]  /*0e90*/  @P0 F2F.F16.F64 R3, R2 ;  /* 0x0000000200030310 */ /* 0x000e240000300800 */
[----:B0-----:R0:W-:Y:S01]  /*0ea0*/  @P0 STS.U16 [R24], R3 ;  /* 0x0000000318000388 */ /* 0x0011e20000000400 */
[----:B------:R-:W-:-:S13]  /*0eb0*/  ISETP.NE.AND P0, PT, R8, 0x1, PT ;  /* 0x000000010800780c */ /* 0x000fda0003f05270 */
[----:B0-----:R-:W-:Y:S05]  /*0ec0*/  @!P0 BRA `(.L_x_190) ;  /* 0x0000000000548947 */ /* 0x001fea0003800000 */
[----:B------:R-:W0:Y:S02]  /*0ed0*/  LDS.U8 R0, [R7+0x20] ;  /* 0x0000200007007984 */ /* 0x000e240000000000 */
[----:B0-----:R-:W-:-:S13]  /*0ee0*/  ISETP.NE.AND P0, PT, R0, RZ, PT ;  /* 0x000000ff0000720c */ /* 0x001fda0003f05270 */
[----:B------:R-:W0:Y:S02]  /*0ef0*/  @P0 LDS.U16 R0, [R24+0x40] ;  /* 0x0000400018000984 */ /* 0x000e240000000400 */
[----:B0-----:R-:W-:Y:S01]  /*0f00*/  @P0 HADD2.F32 R4, -RZ, R0.H0_H0 ;  /* 0x20000000ff040230 */ /* 0x001fe20000004100 */
[----:B------:R-:W-:-:S03]  /*0f10*/  MOV R0, R11 ;  /* 0x0000000b00007202 */ /* 0x000fc60000000f00 */
[----:B------:R-:W0:Y:S02]  /*0f20*/  @P0 F2F.F64.F32 R2, R4 ;  /* 0x0000000400020310 */ /* 0x000e240000201800 */
[----:B0-----:R-:W-:-:S10]  /*0f30*/  @P0 DMUL R2, R18, R2 ;  /* 0x0000000212020228 */ /* 0x001fd40000000000 */
[----:B------:R-:W0:Y:S02]  /*0f40*/  @P0 F2F.F16.F64 R3, R2 ;  /* 0x0000000200030310 */ /* 0x000e240000300800 */
[----:B0-----:R0:W-:Y:S01]  /*0f50*/  @P0 STS.U16 [R24+0x40], R3 ;  /* 0x0000400318000388 */ /* 0x0011e20000000400 */
[----:B------:R-:W-:-:S13]  /*0f60*/  ISETP.NE.AND P0, PT, R8, 0x2, PT ;  /* 0x000000020800780c */ /* 0x000fda0003f05270 */
[----:B0-----:R-:W-:Y:S05]  /*0f70*/  @!P0 BRA `(.L_x_190) ;  /* 0x0000000000288947 */ /* 0x001fea0003800000 */
[----:B------:R-:W0:Y:S02]  /*0f80*/  LDS.U8 R0, [R7+0x40] ;  /* 0x0000400007007984 */ /* 0x000e240000000000 */
[----:B0-----:R-:W-:-:S13]  /*0f90*/  ISETP.NE.AND P0, PT, R0, RZ, PT ;  /* 0x000000ff0000720c */ /* 0x001fda0003f05270 */
[----:B------:R-:W0:Y:S02]  /*0fa0*/  @P0 LDS.U16 R0, [R24+0x80] ;  /* 0x0000800018000984 */ /* 0x000e240000000400 */
[----:B0-----:R-:W-:Y:S02]  /*0fb0*/  @P0 HADD2.F32 R4, -RZ, R0.H0_H0 ;  /* 0x20000000ff040230 */ /* 0x001fe40000004100 */
[----:B------:R-:W-:Y:S01]  /*0fc0*/  IMAD.MOV.U32 R0, RZ, RZ, R10 ;  /* 0x000000ffff007224 */ /* 0x000fe200078e000a */
[----:B------:R-:W-:Y:S01]  /*0fd0*/  @P0 MOV R0, R10 ;  /* 0x0000000a00000202 */ /* 0x000fe20000000f00 */
[----:B------:R-:W0:Y:S02]  /*0fe0*/  @P0 F2F.F64.F32 R2, R4 ;  /* 0x0000000400020310 */ /* 0x000e240000201800 */
[----:B0-----:R-:W-:-:S10]  /*0ff0*/  @P0 DMUL R2, R18, R2 ;  /* 0x0000000212020228 */ /* 0x001fd40000000000 */
[----:B------:R-:W0:Y:S02]  /*1000*/  @P0 F2F.F16.F64 R3, R2 ;  /* 0x0000000200030310 */ /* 0x000e240000300800 */
[----:B0-----:R0:W-:Y:S02]  /*1010*/  @P0 STS.U16 [R24+0x80], R3 ;  /* 0x0000800318000388 */ /* 0x0011e40000000400 */
.L_x_190:
[----:B------:R-:W-:Y:S05]  /*1020*/  BSYNC.RECONVERGENT B1 ;  /* 0x0000000000017941 */ /* 0x000fea0003800200 */
.L_x_189:
[----:B------:R-:W-:-:S13]  /*1030*/  ISETP.GE.U32.AND P0, PT, R14, 0x60, PT ;  /* 0x000000600e00780c */ /* 0x000fda0003f06070 */
[----:B------:R-:W-:Y:S05]  /*1040*/  @!P0 BRA `(.L_x_188) ;  /* 0x00000000009c8947 */ /* 0x000fea0003800000 */
[----:B--2---:R-:W2:Y:S02]  /*1050*/  LDC R20, c[0x0][0x39c] ;  /* 0x0000e700ff147b82 */ /* 0x004ea40000000800 */
.L_x_191:
[----:B------:R-:W-:Y:S01]  /*1060*/  IMAD.IADD R22, R15, 0x1, R0 ;  /* 0x000000010f167824 */ /* 0x000fe200078e0200 */
[C---:B------:R-:W-:Y:S02]  /*1070*/  LEA R21, R0.reuse, R35, 0x1 ;  /* 0x0000002300157211 */ /* 0x040fe400078e08ff */
[----:B------:R-:W-:Y:S02]  /*1080*/  IADD3 R0, PT, PT, R0, 0x80, RZ ;  /* 0x0000008000007810 */ /* 0x000fe40007ffe0ff */
[----:B-1----:R-:W1:Y:S02]  /*1090*/  LDS.U8 R2, [R22] ;  /* 0x0000000016027984 */ /* 0x002e640000000000 */
[----:B-1----:R-:W-:-:S13]  /*10a0*/  ISETP.NE.AND P0, PT, R2, RZ, PT ;  /* 0x000000ff0200720c */ /* 0x002fda0003f05270 */
[----:B------:R-:W1:Y:S02]  /*10b0*/  @P0 LDS.U16 R2, [R21] ;  /* 0x0000000015020984 */ /* 0x000e640000000400 */
[----:B-1----:R-:W-:-:S04]  /*10c0*/  @P0 HADD2.F32 R23, -RZ, R2.H0_H0 ;  /* 0x20000002ff170230 */ /* 0x002fc80000004100 */
[----:B0-----:R-:W0:Y:S02]  /*10d0*/  @P0 F2F.F64.F32 R2, R23 ;  /* 0x0000001700020310 */ /* 0x001e240000201800 */
[----:B0-----:R-:W-:-:S10]  /*10e0*/  @P0 DMUL R2, R18, R2 ;  /* 0x0000000212020228 */ /* 0x001fd40000000000 */
[----:B------:R-:W0:Y:S02]  /*10f0*/  @P0 F2F.F16.F64 R2, R2 ;  /* 0x0000000200020310 */ /* 0x000e240000300800 */
[----:B0-----:R-:W-:Y:S04]  /*1100*/  @P0 STS.U16 [R21], R2 ;  /* 0x0000000215000388 */ /* 0x001fe80000000400 */
[----:B------:R-:W0:Y:S02]  /*1110*/  LDS.U8 R4, [R22+0x20] ;  /* 0x0000200016047984 */ /* 0x000e240000000000 */
[----:B0-----:R-:W-:-:S13]  /*1120*/  ISETP.NE.AND P0, PT, R4, RZ, PT ;  /* 0x000000ff0400720c */ /* 0x001fda0003f05270 */
[----:B------:R-:W0:Y:S02]  /*1130*/  @P0 LDS.U16 R4, [R21+0x40] ;  /* 0x0000400015040984 */ /* 0x000e240000000400 */
[----:B0-----:R-:W-:-:S04]  /*1140*/  @P0 HADD2.F32 R25, -RZ, R4.H0_H0 ;  /* 0x20000004ff190230 */ /* 0x001fc80000004100 */
[----:B------:R-:W0:Y:S02]  /*1150*/  @P0 F2F.F64.F32 R4, R25 ;  /* 0x0000001900040310 */ /* 0x000e240000201800 */
[----:B0-----:R-:W-:-:S10]  /*1160*/  @P0 DMUL R4, R18, R4 ;  /* 0x0000000412040228 */ /* 0x001fd40000000000 */
[----:B------:R-:W0:Y:S02]  /*1170*/  @P0 F2F.F16.F64 R4, R4 ;  /* 0x0000000400040310 */ /* 0x000e240000300800 */
[----:B0-----:R-:W-:Y:S04]  /*1180*/  @P0 STS.U16 [R21+0x40], R4 ;  /* 0x0000400415000388 */ /* 0x001fe80000000400 */
        /* <DEDUP_REMOVED lines=11> */
[----:B0-----:R-:W-:-:S06]  /*1240*/  @P0 HADD2.F32 R4, -RZ, R4.H0_H0 ;  /* 0x20000004ff040230 */ /* 0x001fcc0000004100 */
[----:B------:R-:W0:Y:S02]  /*1250*/  @P0 F2F.F64.F32 R4, R4 ;  /* 0x0000000400040310 */ /* 0x000e240000201800 */
[----:B0-----:R-:W-:Y:S01]  /*1260*/  @P0 DMUL R26, R18, R4 ;  /* 0x00000004121a0228 */ /* 0x001fe20000000000 */
[----:B--2---:R-:W-:-:S09]  /*1270*/  IMAD.MOV.U32 R5, RZ, RZ, R20 ;  /* 0x000000ffff057224 */ /* 0x004fd200078e0014 */
[----:B------:R-:W0:Y:S02]  /*1280*/  @P0 F2F.F16.F64 R26, R26 ;  /* 0x0000001a001a0310 */ /* 0x000e240000300800 */
[----:B0-----:R3:W-:Y:S01]  /*1290*/  @P0 STS.U16 [R21+0xc0], R26 ;  /* 0x0000c01a15000388 */ /* 0x0017e20000000400 */
[----:B------:R-:W-:-:S13]  /*12a0*/  ISETP.GE.AND P0, PT, R0, R5, PT ;  /* 0x000000050000720c */ /* 0x000fda0003f06270 */
[----:B---3--:R-:W-:Y:S05]  /*12b0*/  @!P0 BRA `(.L_x_191) ;  /* 0xfffffffc00688947 */ /* 0x008fea000383ffff */
.L_x_188:
[----:B------:R-:W-:Y:S05]  /*12c0*/  BSYNC.RECONVERGENT B0 ;  /* 0x0000000000007941 */ /* 0x000fea0003800200 */
.L_x_187:
        /* <DEDUP_REMOVED lines=10> */
[----:B0-----:R-:W-:-:S04]  /*1370*/  @P0 HADD2.F32 R0, -RZ, R0.H0_H0 ;  /* 0x20000000ff000230 */ /* 0x001fc80000004100 */
[----:B------:R0:W1:Y:S03]  /*1380*/  @P0 F2F.F64.F32 R2, R0 ;  /* 0x0000000000020310 */ /* 0x0000660000201800 */
.L_x_194:
[----:B------:R-:W-:Y:S05]  /*1390*/  BSYNC.RECONVERGENT B0 ;  /* 0x0000000000007941 */ /* 0x000fea0003800200 */
.L_x_193:
[----:B-1----:R1:W-:Y:S01]  /*13a0*/  STL.64 [R1], R2 ;  /* 0x0000000201007387 */ /* 0x0023e20000100a00 */
[----:B------:R-:W-:Y:S01]  /*13b0*/  ISETP.GE.AND P0, PT, R12, R5, PT ;  /* 0x000000050c00720c */ /* 0x000fe20003f06270 */
[----:B------:R-:W-:-:S12]  /*13c0*/  BSSY.RECONVERGENT B0, `(.L_x_195) ;  /* 0x000005c000007945 */ /* 0x000fd80003800200 */
[----:B-1----:R-:W-:Y:S05]  /*13d0*/  @P0 BRA `(.L_x_196) ;  /* 0x0000000400680947 */ /* 0x002fea0003800000 */
[----:B------:R-:W-:Y:S01]  /*13e0*/  ISETP.NE.AND P0, PT, R9, RZ, PT ;  /* 0x000000ff0900720c */ /* 0x000fe20003f05270 */
[----:B------:R-:W-:Y:S01]  /*13f0*/  BSSY.RECONVERGENT B1, `(.L_x_197) ;  /* 0x0000028000017945 */ /* 0x000fe20003800200 */
[----:B0-----:R-:W-:-:S11]  /*1400*/  MOV R0, R12 ;  /* 0x0000000c00007202 */ /* 0x001fd60000000f00 */
[----:B------:R-:W-:Y:S05]  /*1410*/  @!P0 BRA `(.L_x_198) ;  /* 0x0000000000948947 */ /* 0x000fea0003800000 */
[----:B------:R-:W0:Y:S02]  /*1420*/  LDS.U8 R0, [R7+0x20] ;  /* 0x0000200007007984 */ /* 0x000e240000000000 */
[----:B0-----:R-:W-:Y:S01]  /*1430*/  ISETP.NE.AND P0, PT, R0, RZ, PT ;  /* 0x000000ff0000720c */ /* 0x001fe20003f05270 */
[----:B------:R-:W-:-:S12]  /*1440*/  IMAD.MOV.U32 R0, RZ, RZ, R11 ;  /* 0x000000ffff007224 */ /* 0x000fd800078e000b */
[----:B------:R-:W0:Y:S01]  /*1450*/  @P0 LDS.U16 R21, [R25+0x40] ;  /* 0x0000400019150984 */ /* 0x000e220000000400 */
[----:B------:R-:W0:Y:S02]  /*1460*/  @P0 F2F.F16.F64 R2, R2 ;  /* 0x0000000200020310 */ /* 0x000e240000300800 */
[----:B0-----:R-:W-:-:S05]  /*1470*/  @P0 HADD2 R21, R2.H0_H0, R21.H0_H0 ;  /* 0x2000001502150230 */ /* 0x001fca0000000800 */
[----:B------:R-:W-:-:S06]  /*1480*/  @P0 HADD2.F32 R21, -RZ, R21.H0_H0 ;  /* 0x20000015ff150230 */ /* 0x000fcc0000004100 */
        /* <DEDUP_REMOVED lines=11> */
[----:B--2---:R-:W0:Y:S02]  /*1540*/  F2F.F16.F64 R0, R20 ;  /* 0x0000001400007310 */ /* 0x004e240000300800 */
[----:B0-----:R-:W-:-:S05]  /*1550*/  HADD2 R0, R0.H0_H0, R3.H0_H0 ;  /* 0x2000000300007230 */ /* 0x001fca0000000800 */
[----:B------:R-:W-:-:S04]  /*1560*/  HADD2.F32 R0, -RZ, R0.H0_H0 ;  /* 0x20000000ff007230 */ /* 0x000fc80000004100 */
[----:B------:R-:W0:Y:S02]  /*1570*/  F2F.F64.F32 R2, R0 ;  /* 0x0000000000027310 */ /* 0x000e240000201800 */
[----:B0-----:R0:W-:Y:S02]  /*1580*/  STL.64 [R1], R2 ;  /* 0x0000000201007387 */ /* 0x0011e40000100a00 */
.L_x_200:
[----:B------:R-:W-:Y:S05]  /*1590*/  BSYNC.RECONVERGENT B2 ;  /* 0x0000000000027941 */ /* 0x000fea0003800200 */
.L_x_199:
[----:B------:R-:W-:Y:S01]  /*15a0*/  MOV R0, R10 ;  /* 0x0000000a00007202 */ /* 0x000fe20000000f00 */
[----:B------:R-:W-:Y:S06]  /*15b0*/  @!P1 BRA `(.L_x_198) ;  /* 0x00000000002c9947 */ /* 0x000fec0003800000 */
[----:B------:R-:W1:Y:S02]  /*15c0*/  LDS.U8 R0, [R7+0x60] ;  /* 0x0000600007007984 */ /* 0x000e640000000000 */
[----:B-1----:R-:W-:Y:S02]  /*15d0*/  ISETP.NE.AND P0, PT, R0, RZ, PT ;  /* 0x000000ff0000720c */ /* 0x002fe40003f05270 */
[----:B------:R-:W-:-:S11]  /*15e0*/  LOP3.LUT R0, R34, 0x80, RZ, 0xfc, !PT ;  /* 0x0000008022007812 */ /* 0x000fd600078efcff */
[----:B------:R-:W-:Y:S05]  /*15f0*/  @!P0 BRA `(.L_x_198) ;  /* 0x00000000001c8947 */ /* 0x000fea0003800000 */
[----:B0-----:R-:W2:Y:S04]  /*1600*/  LDL.64 R2, [R1] ;  /* 0x0000000001027983 */ /* 0x001ea80000100a00 */
[----:B------:R-:W0:Y:S01]  /*1610*/  LDS.U16 R21, [R25+0xc0] ;  /* 0x0000c00019157984 */ /* 0x000e220000000400 */
[----:B--2---:R-:W0:Y:S02]  /*1620*/  F2F.F16.F64 R2, R2 ;  /* 0x0000000200027310 */ /* 0x004e240000300800 */
[----:B0-----:R-:W-:-:S05]  /*1630*/  HADD2 R21, R2.H0_H0, R21.H0_H0 ;  /* 0x2000001502157230 */ /* 0x001fca0000000800 */
[----:B------:R-:W-:-:S06]  /*1640*/  HADD2.F32 R21, -RZ, R21.H0_H0 ;  /* 0x20000015ff157230 */ /* 0x000fcc0000004100 */
[----:B------:R-:W0:Y:S02]  /*1650*/  F2F.F64.F32 R20, R21 ;  /* 0x0000001500147310 */ /* 0x000e240000201800 */
[----:B0-----:R1:W-:Y:S02]  /*1660*/  STL.64 [R1], R20 ;  /* 0x0000001401007387 */ /* 0x0013e40000100a00 */
.L_x_198:
[----:B------:R-:W-:Y:S05]  /*1670*/  BSYNC.RECONVERGENT B1 ;  /* 0x0000000000017941 */ /* 0x000fea0003800200 */
.L_x_197:
[----:B------:R-:W-:-:S13]  /*1680*/  ISETP.GE.U32.AND P0, PT, R13, 0x60, PT ;  /* 0x000000600d00780c */ /* 0x000fda0003f06070 */
[----:B------:R-:W-:Y:S05]  /*1690*/  @!P0 BRA `(.L_x_196) ;  /* 0x0000000000b88947 */ /* 0x000fea0003800000 */
[----:B------:R-:W2:Y:S02]  /*16a0*/  LDC R27, c[0x0][0x39c] ;  /* 0x0000e700ff1b7b82 */ /* 0x000ea40000000800 */
.L_x_203:
[----:B------:R-:W-:-:S05]  /*16b0*/  IMAD.IADD R29, R15, 0x1, R0 ;  /* 0x000000010f1d7824 */ /* 0x000fca00078e0200 */
[----:B0-----:R-:W0:Y:S01]  /*16c0*/  LDS.U8 R2, [R29] ;  /* 0x000000001d027984 */ /* 0x001e220000000000 */
[----:B------:R-:W-:-:S03]  /*16d0*/  LEA R26, R0, R17, 0x1 ;  /* 0x00000011001a7211 */ /* 0x000fc600078e08ff */
        /* <DEDUP_REMOVED lines=8> */
[----:B----4-:R-:W0:Y:S02]  /*1760*/  @P0 F2F.F16.F64 R2, R20 ;  /* 0x0000001400020310 */ /* 0x010e240000300800 */
[----:B0-----:R-:W-:-:S05]  /*1770*/  @P0 HADD2 R2, R2.H0_H0, R3.H0_H0 ;  /* 0x2000000302020230 */ /* 0x001fca0000000800 */
[----:B------:R-:W-:-:S06]  /*1780*/  @P0 HADD2.F32 R2, -RZ, R2.H0_H0 ;  /* 0x20000002ff020230 */ /* 0x000fcc0000004100 */
[----:B------:R-:W0:Y:S02]  /*1790*/  @P0 F2F.F64.F32 R2, R2 ;  /* 0x0000000200020310 */ /* 0x000e240000201800 */
[----:B0-----:R-:W-:Y:S04]  /*17a0*/  @P0 STL.64 [R1], R2 ;  /* 0x0000000201000387 */ /* 0x001fe80000100a00 */
[----:B------:R-:W3:Y:S01]  /*17b0*/  @P1 LDL.64 R4, [R1] ;  /* 0x0000000001041983 */ /* 0x000ee20000100a00 */
[----:B------:R-:W-:-:S13]  /*17c0*/  ISETP.NE.AND P0, PT, R22, RZ, PT ;  /* 0x000000ff1600720c */ /* 0x000fda0003f05270 */
[----:B------:R-:W0:Y:S01]  /*17d0*/  @P0 LDS.U16 R3, [R26+0x80] ;  /* 0x000080001a030984 */ /* 0x000e220000000400 */
[----:B---3--:R-:W1:Y:S02]  /*17e0*/  @P1 F2F.F16.F64 R4, R4 ;  /* 0x0000000400041310 */ /* 0x008e640000300800 */
[----:B-1----:R-:W-:-:S05]  /*17f0*/  @P1 HADD2 R23, R4.H0_H0, R23.H0_H0 ;  /* 0x2000001704171230 */ /* 0x002fca0000000800 */
[----:B------:R-:W-:-:S06]  /*1800*/  @P1 HADD2.F32 R20, -RZ, R23.H0_H0 ;  /* 0x20000017ff141230 */ /* 0x000fcc0000004100 */
[----:B------:R-:W1:Y:S02]  /*1810*/  @P1 F2F.F64.F32 R20, R20 ;  /* 0x0000001400141310 */ /* 0x000e640000201800 */
[----:B-1----:R1:W-:Y:S04]  /*1820*/  @P1 STL.64 [R1], R20 ;  /* 0x0000001401001387 */ /* 0x0023e80000100a00 */
[----:B------:R-:W3:Y:S01]  /*1830*/  @P0 LDL.64 R22, [R1] ;  /* 0x0000000001160983 */ /* 0x000ee20000100a00 */
[----:B--2---:R-:W-:Y:S01]  /*1840*/  IMAD.MOV.U32 R5, RZ, RZ, R27 ;  /* 0x000000ffff057224 */ /* 0x004fe200078e001b */
[----:B------:R-:W-:Y:S01]  /*1850*/  IADD3 R0, PT, PT, R0, 0x80, RZ ;  /* 0x0000008000007810 */ /* 0x000fe20007ffe0ff */
[----:B------:R-:W-:Y:S03]  /*1860*/  BSSY.RECONVERGENT B1, `(.L_x_201) ;  /* 0x0000010000017945 */ /* 0x000fe60003800200 */
[----:B------:R-:W-:Y:S01]  /*1870*/  ISETP.GE.AND P1, PT, R0, R5, PT ;  /* 0x000000050000720c */ /* 0x000fe20003f26270 */
[----:B---3--:R-:W0:Y:S02]  /*1880*/  @P0 F2F.F16.F64 R22, R22 ;  /* 0x0000001600160310 */ /* 0x008e240000300800 */
[----:B0-----:R-:W-:-:S05]  /*1890*/  @P0 HADD2 R3, R22.H0_H0, R3.H0_H0 ;  /* 0x2000000316030230 */ /* 0x001fca0000000800 */
[----:B------:R-:W-:-:S06]  /*18a0*/  @P0 HADD2.F32 R3, -RZ, R3.H0_H0 ;  /* 0x20000003ff030230 */ /* 0x000fcc0000004100 */
[----:B------:R-:W0:Y:S02]  /*18b0*/  @P0 F2F.F64.F32 R2, R3 ;  /* 0x0000000300020310 */ /* 0x000e240000201800 */
[----:B0-----:R1:W-:Y:S01]  /*18c0*/  @P0 STL.64 [R1], R2 ;  /* 0x0000000201000387 */ /* 0x0013e20000100a00 */
[----:B------:R-:W-:-:S13]  /*18d0*/  ISETP.NE.AND P0, PT, R28, RZ, PT ;  /* 0x000000ff1c00720c */ /* 0x000fda0003f05270 */
[----:B-1----:R-:W-:Y:S05]  /*18e0*/  @!P0 BRA `(.L_x_202) ;  /* 0x00000000001c8947 */ /* 0x002fea0003800000 */
[----:B------:R-:W2:Y:S04]  /*18f0*/  LDL.64 R20, [R1] ;  /* 0x0000000001147983 */ /* 0x000ea80000100a00 */
[----:B------:R-:W0:Y:S01]  /*1900*/  LDS.U16 R3, [R26+0xc0] ;  /* 0x0000c0001a037984 */ /* 0x000e220000000400 */
[----:B--2---:R-:W0:Y:S02]  /*1910*/  F2F.F16.F64 R20, R20 ;  /* 0x0000001400147310 */ /* 0x004e240000300800 */
[----:B0-----:R-:W-:-:S05]  /*1920*/  HADD2 R3, R20.H0_H0, R3.H0_H0 ;  /* 0x2000000314037230 */ /* 0x001fca0000000800 */
[----:B------:R-:W-:-:S06]  /*1930*/  HADD2.F32 R3, -RZ, R3.H0_H0 ;  /* 0x20000003ff037230 */ /* 0x000fcc0000004100 */
[----:B------:R-:W0:Y:S02]  /*1940*/  F2F.F64.F32 R2, R3 ;  /* 0x0000000300027310 */ /* 0x000e240000201800 */
[----:B0-----:R0:W-:Y:S02]  /*1950*/  STL.64 [R1], R2 ;  /* 0x0000000201007387 */ /* 0x0011e40000100a00 */
.L_x_202:
[----:B------:R-:W-:Y:S05]  /*1960*/  BSYNC.RECONVERGENT B1 ;  /* 0x0000000000017941 */ /* 0x000fea0003800200 */
.L_x_201:
[----:B------:R-:W-:Y:S05]  /*1970*/  @!P1 BRA `(.L_x_203) ;  /* 0xfffffffc004c9947 */ /* 0x000fea000383ffff */
.L_x_196:
[----:B------:R-:W-:Y:S05]  /*1980*/  BSYNC.RECONVERGENT B0 ;  /* 0x0000000000007941 */ /* 0x000fea0003800200 */
.L_x_195:
[----:B------:R-:W1:Y:S04]  /*1990*/  LDL.64 R26, [R1] ;  /* 0x00000000011a7983 */ /* 0x000e680000100a00 */
[----:B-1----:R-:W-:Y:S01]  /*19a0*/  SHFL.BFLY PT, R21, R27, 0x10, 0x1f ;  /* 0x0e001f001b157f89 */ /* 0x002fe200000e0000 */
[----:B0-----:R-:W-:Y:S03]  /*19b0*/  F2F.F16.F64 R0, R26 ;  /* 0x0000001a00007310 */ /* 0x001fe60000300800 */
[----:B------:R-:W0:Y:S05]  /*19c0*/  SHFL.BFLY PT, R20, R26, 0x10, 0x1f ;  /* 0x0e001f001a147f89 */ /* 0x000e2a00000e0000 */
[----:B0-----:R-:W0:Y:S02]  /*19d0*/  F2F.F16.F64 R21, R20 ;  /* 0x0000001400157310 */ /* 0x001e240000300800 */
[----:B0-----:R-:W-:-:S05]  /*19e0*/  HADD2 R0, R0.H0_H0, R21.H0_H0 ;  /* 0x2000001500007230 */ /* 0x001fca0000000800 */
[----:B------:R-:W-:-:S04]  /*19f0*/  HADD2.F32 R0, -RZ, R0.H0_H0 ;  /* 0x20000000ff007230 */ /* 0x000fc80000004100 */
[----:B------:R-:W0:Y:S02]  /*1a00*/  F2F.F64.F32 R22, R0 ;  /* 0x0000000000167310 */ /* 0x000e240000201800 */
[----:B0-----:R-:W-:Y:S06]  /*1a10*/  SHFL.BFLY PT, R3, R23, 0x8, 0x1f ;  /* 0x0d001f0017037f89 */ /* 0x001fec00000e0000 */
[----:B------:R-:W-:Y:S01]  /*1a20*/  F2F.F16.F64 R4, R22 ;  /* 0x0000001600047310 */ /* 0x000fe20000300800 */
[----:B------:R-:W0:Y:S07]  /*1a30*/  SHFL.BFLY PT, R2, R22, 0x8, 0x1f ;  /* 0x0d001f0016027f89 */ /* 0x000e2e00000e0000 */
        /* <DEDUP_REMOVED lines=9> */
[----:B------:R-:W-:-:S06]  /*1ad0*/  HADD2.F32 R28, -RZ, R21.H0_H0 ;  /* 0x20000015ff1c7230 */ /* 0x000fcc0000004100 */
        /* <DEDUP_REMOVED lines=15> */
[----:B0-----:R0:W-:Y:S01]  /*1bd0*/  STL.64 [R1], R2 ;  /* 0x0000000201007387 */ /* 0x0011e20000100a00 */
[----:B------:R-:W-:-:S03]  /*1be0*/  NOP ;  /* 0x0000000000007918 */ /* 0x000fc60000000000 */
[----:B------:R-:W2:Y:S01]  /*1bf0*/  LDL.64 R20, [R1] ;  /* 0x0000000001147983 */ /* 0x000ea20000100a00 */
[----:B------:R-:W-:Y:S01]  /*1c00*/  ISETP.GE.AND P0, PT, R34, R5, PT ;  /* 0x000000052200720c */ /* 0x000fe20003f06270 */
[----:B------:R-:W-:Y:S01]  /*1c10*/  BSSY.RECONVERGENT B0, `(.L_x_204) ;  /* 0x0000070000007945 */ /* 0x000fe20003800200 */
[----:B--2---:R-:W1:Y:S02]  /*1c20*/  F2F.F16.F64 R0, R20 ;  /* 0x0000001400007310 */ /* 0x004e640000300800 */
[----:B-1----:R-:W-:-:S09]  /*1c30*/  HADD2.F32 R0, -RZ, R0.H0_H0 ;  /* 0x20000000ff007230 */ /* 0x002fd20000004100 */
        /* <DEDUP_REMOVED lines=10> */
[----:B0-----:R-:W-:Y:S02]  /*1ce0*/  @P1 HADD2.F32 R3, -RZ, R2.H0_H0 ;  /* 0x20000002ff031230 */ /* 0x001fe40000004100 */
[----:B-1----:R-:W-:Y:S01]  /*1cf0*/  @P1 HADD2.F32 R20, -RZ, R4.H0_H0 ;  /* 0x20000004ff141230 */ /* 0x002fe20000004100 */
[----:B------:R-:W-:-:S03]  /*1d00*/  LEA R4, R34, R16, 0x1 ;  /* 0x0000001022047211 */ /* 0x000fc600078e08ff */
[----:B------:R-:W-:Y:S08]  /*1d10*/  @P1 F2F.F64.F32 R2, R3 ;  /* 0x0000000300021310 */ /* 0x000ff00000201800 */
[----:B------:R-:W0:Y:S02]  /*1d20*/  @P1 F2F.F64.F32 R20, R20 ;  /* 0x0000001400141310 */ /* 0x000e240000201800 */
[----:B0-----:R-:W-:Y:S01]  /*1d30*/  @P1 DMUL R22, R2, R20 ;  /* 0x0000001402161228 */ /* 0x001fe20000000000 */
[----:B------:R-:W-:Y:S01]  /*1d40*/  ISETP.NE.AND P1, PT, R8, 0x1, PT ;  /* 0x000000010800780c */ /* 0x000fe20003f25270 */
[----:B------:R-:W-:-:S08]  /*1d50*/  IMAD.MOV.U32 R2, RZ, RZ, R12 ;  /* 0x000000ffff027224 */ /* 0x000fd000078e000c */
[----:B------:R-:W0:Y:S02]  /*1d60*/  F2F.F16.F64 R23, R22 ;  /* 0x0000001600177310 */ /* 0x000e240000300800 */
[----:B0-----:R0:W-:Y:S02]  /*1d70*/  STS.U16 [R4], R23 ;  /* 0x0000001704007388 */ /* 0x0011e40000000400 */
[----:B------:R-:W-:Y:S05]  /*1d80*/  @!P1 BRA `(.L_x_207) ;  /* 0x0000000000709947 */ /* 0x000fea0003800000 */
[----:B------:R-:W1:Y:S01]  /*1d90*/  LDS.U8 R2, [R7+0x20] ;  /* 0x0000200007027984 */ /* 0x000e620000000000 */
[----:B0-----:R-:W-:Y:S02]  /*1da0*/  CS2R R22, SRZ ;  /* 0x0000000000167805 */ /* 0x001fe4000001ff00 */
[----:B-1----:R-:W-:-:S13]  /*1db0*/  ISETP.NE.AND P1, PT, R2, RZ, PT ;  /* 0x000000ff0200720c */ /* 0x002fda0003f25270 */
[----:B------:R-:W0:Y:S04]  /*1dc0*/  @P1 LDS.U16 R2, [R24+0x40] ;  /* 0x0000400018021984 */ /* 0x000e280000000400 */
[----:B------:R-:W1:Y:S01]  /*1dd0*/  @P1 LDS.U16 R20, [R25+0x40] ;  /* 0x0000400019141984 */ /* 0x000e620000000400 */
[----:B0-----:R-:W-:Y:S02]  /*1de0*/  @P1 HADD2.F32 R3, -RZ, R2.H0_H0 ;  /* 0x20000002ff031230 */ /* 0x001fe40000004100 */
[----:B-1----:R-:W-:-:S04]  /*1df0*/  @P1 HADD2.F32 R20, -RZ, R20.H0_H0 ;  /* 0x20000014ff141230 */ /* 0x002fc80000004100 */
[----:B------:R-:W-:Y:S08]  /*1e00*/  @P1 F2F.F64.F32 R2, R3 ;  /* 0x0000000300021310 */ /* 0x000ff00000201800 */
[----:B------:R-:W0:Y:S02]  /*1e10*/  @P1 F2F.F64.F32 R20, R20 ;  /* 0x0000001400141310 */ /* 0x000e240000201800 */
[----:B0-----:R-:W-:Y:S01]  /*1e20*/  @P1 DMUL R22, R2, R20 ;  /* 0x0000001402161228 */ /* 0x001fe20000000000 */
[----:B------:R-:W-:-:S02]  /*1e30*/  ISETP.NE.AND P1, PT, R8, 0x2, PT ;  /* 0x000000020800780c */ /* 0x000fc40003f25270 */
[----:B------:R-:W-:-:S07]  /*1e40*/  MOV R2, R11 ;  /* 0x0000000b00027202 */ /* 0x000fce0000000f00 */
[----:B------:R-:W0:Y:S02]  /*1e50*/  F2F.F16.F64 R23, R22 ;  /* 0x0000001600177310 */ /* 0x000e240000300800 */
[----:B0-----:R1:W-:Y:S02]  /*1e60*/  STS.U16 [R4+0x40], R23 ;  /* 0x0000401704007388 */ /* 0x0013e40000000400 */
[----:B------:R-:W-:Y:S05]  /*1e70*/  @!P1 BRA `(.L_x_207) ;  /* 0x0000000000349947 */ /* 0x000fea0003800000 */
[----:B------:R-:W0:Y:S01]  /*1e80*/  LDS.U8 R2, [R7+0x40] ;  /* 0x0000400007027984 */ /* 0x000e220000000000 */
[----:B-1----:R-:W-:Y:S02]  /*1e90*/  CS2R R22, SRZ ;  /* 0x0000000000167805 */ /* 0x002fe4000001ff00 */
[----:B0-----:R-:W-:-:S13]  /*1ea0*/  ISETP.NE.AND P1, PT, R2, RZ, PT ;  /* 0x000000ff0200720c */ /* 0x001fda0003f25270 */
[----:B------:R-:W0:Y:S04]  /*1eb0*/  @P1 LDS.U16 R24, [R24+0x80] ;  /* 0x0000800018181984 */ /* 0x000e280000000400 */
[----:B------:R-:W1:Y:S01]  /*1ec0*/  @P1 LDS.U16 R25, [R25+0x80] ;  /* 0x0000800019191984 */ /* 0x000e620000000400 */
[----:B0-----:R-:W-:Y:S02]  /*1ed0*/  @P1 HADD2.F32 R3, -RZ, R24.H0_H0 ;  /* 0x20000018ff031230 */ /* 0x001fe40000004100 */
[----:B-1----:R-:W-:-:S04]  /*1ee0*/  @P1 HADD2.F32 R20, -RZ, R25.H0_H0 ;  /* 0x20000019ff141230 */ /* 0x002fc80000004100 */
[----:B------:R-:W-:Y:S08]  /*1ef0*/  @P1 F2F.F64.F32 R2, R3 ;  /* 0x0000000300021310 */ /* 0x000ff00000201800 */
[----:B------:R-:W0:Y:S02]  /*1f00*/  @P1 F2F.F64.F32 R20, R20 ;  /* 0x0000001400141310 */ /* 0x000e240000201800 */
[----:B0-----:R-:W-:Y:S01]  /*1f10*/  @P1 DMUL R22, R2, R20 ;  /* 0x0000001402161228 */ /* 0x001fe20000000000 */
[----:B------:R-:W-:-:S09]  /*1f20*/  IMAD.MOV.U32 R2, RZ, RZ, R10 ;  /* 0x000000ffff027224 */ /* 0x000fd200078e000a */
[----:B------:R-:W0:Y:S02]  /*1f30*/  F2F.F16.F64 R23, R22 ;  /* 0x0000001600177310 */ /* 0x000e240000300800 */
[----:B0-----:R2:W-:Y:S02]  /*1f40*/  STS.U16 [R4+0x80], R23 ;  /* 0x0000801704007388 */ /* 0x0015e40000000400 */
.L_x_207:
[----:B------:R-:W-:Y:S05]  /*1f50*/  BSYNC.RECONVERGENT B1 ;  /* 0x0000000000017941 */ /* 0x000fea0003800200 */
.L_x_206:
[----:B------:R-:W-:-:S13]  /*1f60*/  ISETP.GE.U32.AND P1, PT, R14, 0x60, PT ;  /* 0x000000600e00780c */ /* 0x000fda0003f26070 */
[----:B------:R-:W-:Y:S05]  /*1f70*/  @!P1 BRA `(.L_x_205) ;  /* 0x0000000000e49947 */ /* 0x000fea0003800000 */
[----:B------:R-:W3:Y:S02]  /*1f80*/  LDC R3, c[0x0][0x39c] ;  /* 0x0000e700ff037b82 */ /* 0x000ee40000000800 */
.L_x_208:
[----:B------:R-:W-:Y:S01]  /*1f90*/  IADD3 R26, PT, PT, R15, R2, RZ ;  /* 0x000000020f1a7210 */ /* 0x000fe20007ffe0ff */
[C---:B------:R-:W-:Y:S01]  /*1fa0*/  IMAD R28, R2.reuse, 0x2, R35 ;  /* 0x00000002021c7824 */ /* 0x040fe200078e0223 */
[C---:B------:R-:W-:Y:S02]  /*1fb0*/  LEA R27, R2.reuse, R17, 0x1 ;  /* 0x00000011021b7211 */ /* 0x040fe400078e08ff */
[----:B012-4-:R-:W-:Y:S01]  /*1fc0*/  CS2R R22, SRZ ;  /* 0x0000000000167805 */ /* 0x017fe2000001ff00 */
[C---:B------:R-:W-:Y:S01]  /*1fd0*/  IMAD R29, R2.reuse, 0x2, R16 ;  /* 0x00000002021d7824 */ /* 0x040fe200078e0210 */
[----:B------:R-:W0:Y:S01]  /*1fe0*/  LDS.U8 R4, [R26] ;  /* 0x000000001a047984 */ /* 0x000e220000000000 */
[----:B------:R-:W-:Y:S01]  /*1ff0*/  VIADD R2, R2, 0x80 ;  /* 0x0000008002027836 */ /* 0x000fe20000000000 */
[----:B0-----:R-:W-:-:S13]  /*2000*/  ISETP.NE.AND P1, PT, R4, RZ, PT ;  /* 0x000000ff0400720c */ /* 0x001fda0003f25270 */
[----:B------:R-:W0:Y:S04]  /*2010*/  @P1 LDS.U16 R4, [R28] ;  /* 0x000000001c041984 */ /* 0x000e280000000400 */
[----:B------:R-:W1:Y:S01]  /*2020*/  @P1 LDS.U16 R20, [R27] ;  /* 0x000000001b141984 */ /* 0x000e620000000400 */
[----:B0-----:R-:W-:Y:S02]  /*2030*/  @P1 HADD2.F32 R4, -RZ, R4.H0_H0 ;  /* 0x20000004ff041230 */ /* 0x001fe40000004100 */
[----:B-1----:R-:W-:-:S04]  /*2040*/  @P1 HADD2.F32 R20, -RZ, R20.H0_H0 ;  /* 0x20000014ff141230 */ /* 0x002fc80000004100 */
[----:B------:R-:W-:Y:S08]  /*2050*/  @P1 F2F.F64.F32 R4, R4 ;  /* 0x0000000400041310 */ /* 0x000ff00000201800 */
[----:B------:R-:W0:Y:S02]  /*2060*/  @P1 F2F.F64.F32 R20, R20 ;  /* 0x0000001400141310 */ /* 0x000e240000201800 */
[----:B0-----:R-:W-:-:S06]  /*2070*/  @P1 DMUL R22, R4, R20 ;  /* 0x0000001404161228 */ /* 0x001fcc0000000000 */
[----:B------:R0:W1:Y:S02]  /*2080*/  F2F.F16.F64 R24, R22 ;  /* 0x0000001600187310 */ /* 0x0000640000300800 */
[----:B0-----:R-:W-:Y:S01]  /*2090*/  CS2R R22, SRZ ;  /* 0x0000000000167805 */ /* 0x001fe2000001ff00 */
[----:B-1----:R0:W-:Y:S04]  /*20a0*/  STS.U16 [R29], R24 ;  /* 0x000000181d007388 */ /* 0x0021e80000000400 */
        /* <DEDUP_REMOVED lines=9> */
[----:B0-----:R-:W-:-:S10]  /*2140*/  @P1 DMUL R22, R4, R20 ;  /* 0x0000001404161228 */ /* 0x001fd40000000000 */
[----:B------:R-:W0:Y:S02]  /*2150*/  F2F.F16.F64 R22, R22 ;  /* 0x0000001600167310 */ /* 0x000e240000300800 */
[----:B0-----:R0:W-:Y:S04]  /*2160*/  STS.U16 [R29+0x40], R22 ;  /* 0x000040161d007388 */ /* 0x0011e80000000400 */
        /* <DEDUP_REMOVED lines=11> */
[----:B0-----:R-:W-:Y:S04]  /*2220*/  STS.U16 [R29+0x80], R24 ;  /* 0x000080181d007388 */ /* 0x001fe80000000400 */
[----:B------:R-:W0:Y:S02]  /*2230*/  LDS.U8 R26, [R26+0x60] ;  /* 0x000060001a1a7984 */ /* 0x000e240000000000 */
        /* <DEDUP_REMOVED lines=8> */
[----:B---3--:R-:W-:-:S04]  /*22c0*/  MOV R5, R3 ;  /* 0x0000000300057202 */ /* 0x008fc80000000f00 */
[----:B------:R-:W-:-:S05]  /*22d0*/  ISETP.GE.AND P1, PT, R2, R5, PT ;  /* 0x000000050200720c */ /* 0x000fca0003f26270 */
[----:B------:R-:W0:Y:S02]  /*22e0*/  F2F.F16.F64 R22, R22 ;  /* 0x0000001600167310 */ /* 0x000e240000300800 */
[----:B0-----:R4:W-:Y:S06]  /*22f0*/  STS.U16 [R29+0xc0], R22 ;  /* 0x0000c0161d007388 */ /* 0x0019ec0000000400 */
[----:B------:R-:W-:Y:S05]  /*2300*/  @!P1 BRA `(.L_x_208) ;  /* 0xfffffffc00209947 */ /* 0x000fea000383ffff */
.L_x_205:
[----:B------:R-:W-:Y:S05]  /*2310*/  BSYNC.RECONVERGENT B0 ;  /* 0x0000000000007941 */ /* 0x000fea0003800200 */
.L_x_204:
        /* <DEDUP_REMOVED lines=8> */
[----:B0-----:R-:W-:-:S04]  /*23a0*/  @P0 HADD2.F32 R2, -RZ, R2.H0_H0 ;  /* 0x20000002ff020230 */ /* 0x001fc80000004100 */
[----:B------:R0:W1:Y:S03]  /*23b0*/  @P0 F2F.F64.F32 R20, R2 ;  /* 0x0000000200140310 */ /* 0x0000660000201800 */
.L_x_210:
[----:B------:R-:W-:Y:S05]  /*23c0*/  BSYNC.RECONVERGENT B0 ;  /* 0x0000000000007941 */ /* 0x000fea0003800200 */
.L_x_209:
        /* <DEDUP_REMOVED lines=9> */
[----:B0-----:R-:W-:Y:S02]  /*2460*/  ISETP.NE.AND P0, PT, R2, RZ, PT ;  /* 0x000000ff0200720c */ /* 0x001fe40003f05270 */
[----:B------:R-:W-:-:S11]  /*2470*/  MOV R2, R11 ;  /* 0x0000000b00027202 */ /* 0x000fd60000000f00 */
[----:B------:R-:W0:Y:S01]  /*2480*/  @P0 LDS.U16 R3, [R4+0x40] ;  /* 0x0000400004030984 */ /* 0x000e220000000400 */
[----:B------:R-:W0:Y:S02]  /*2490*/  @P0 F2F.F16.F64 R20, R20 ;  /* 0x0000001400140310 */ /* 0x000e240000300800 */
[----:B0-----:R-:W-:-:S05]  /*24a0*/  @P0 HADD2 R3, R20.H0_H0, R3.H0_H0 ;  /* 0x2000000314030230 */ /* 0x001fca0000000800 */
[----:B------:R-:W-:-:S04]  /*24b0*/  @P0 HADD2.F32 R3, -RZ, R3.H0_H0 ;  /* 0x20000003ff030230 */ /* 0x000fc80000004100 */
[----:B----4-:R-:W0:Y:S02]  /*24c0*/  @P0 F2F.F64.F32 R22, R3 ;  /* 0x0000000300160310 */ /* 0x010e240000201800 */
        /* <DEDUP_REMOVED lines=12> */
[----:B------:R-:W-:-:S06]  /*2590*/  HADD2.F32 R2, -RZ, R2.H0_H0 ;  /* 0x20000002ff027230 */ /* 0x000fcc0000004100 */
[----:B------:R-:W0:Y:S02]  /*25a0*/  F2F.F64.F32 R2, R2 ;  /* 0x0000000200027310 */ /* 0x000e240000201800 */
[----:B0-----:R0:W-:Y:S02]  /*25b0*/  STL.64 [R1], R2 ;  /* 0x0000000201007387 */ /* 0x0011e40000100a00 */
.L_x_216:
[----:B------:R-:W-:Y:S05]  /*25c0*/  BSYNC.RECONVERGENT B2 ;  /* 0x0000000000027941 */ /* 0x000fea0003800200 */
.L_x_215:
[----:B0-----:R-:W-:Y:S01]  /*25d0*/  MOV R2, R10 ;  /* 0x0000000a00027202 */ /* 0x001fe20000000f00 */
[----:B------:R-:W-:Y:S06]  /*25e0*/  @!P1 BRA `(.L_x_214) ;  /* 0x00000000002c9947 */ /* 0x000fec0003800000 */
[----:B------:R-:W0:Y:S02]  /*25f0*/  LDS.U8 R2, [R7+0x60] ;  /* 0x0000600007027984 */ /* 0x000e240000000000 */
[----:B0-----:R-:W-:Y:S02]  /*2600*/  ISETP.NE.AND P0, PT, R2, RZ, PT ;  /* 0x000000ff0200720c */ /* 0x001fe40003f05270 */
[----:B------:R-:W-:-:S11]  /*2610*/  LOP3.LUT R2, R34, 0x80, RZ, 0xfc, !PT ;  /* 0x0000008022027812 */ /* 0x000fd600078efcff */
        /* <DEDUP_REMOVED lines=8> */
.L_x_214:
[----:B------:R-:W-:Y:S05]  /*26a0*/  BSYNC.RECONVERGENT B1 ;  /* 0x0000000000017941 */ /* 0x000fea0003800200 */
.L_x_213:
[----:B------:R-:W-:-:S13]  /*26b0*/  ISETP.GE.U32.AND P0, PT, R13, 0x60, PT ;  /* 0x000000600d00780c */ /* 0x000fda0003f06070 */
[----:B------:R-:W-:Y:S05]  /*26c0*/  @!P0 BRA `(.L_x_212) ;  /* 0x0000000000b88947 */ /* 0x000fea0003800000 */
[----:B------:R-:W1:Y:S02]  /*26d0*/  LDC R26, c[0x0][0x39c] ;  /* 0x0000e700ff1a7b82 */ /* 0x000e640000000800 */
.L_x_219:
[----:B------:R-:W-:-:S05]  /*26e0*/  IMAD.IADD R27, R15, 0x1, R2 ;  /* 0x000000010f1b7824 */ /* 0x000fca00078e0202 */
[----:B------:R-:W2:Y:S04]  /*26f0*/  LDS.U8 R3, [R27] ;  /* 0x000000001b037984 */ /* 0x000ea80000000000 */
[----:B0-----:R-:W0:Y:S04]  /*2700*/  LDS.U8 R20, [R27+0x20] ;  /* 0x000020001b147984 */ /* 0x001e280000000000 */
[----:B------:R-:W-:Y:S01]  /*2710*/  LDS.U8 R24, [R27+0x40] ;  /* 0x000040001b187984 */ /* 0x000fe20000000000 */
[----:B--2---:R-:W-:-:S13]  /*2720*/  ISETP.NE.AND P0, PT, R3, RZ, PT ;  /* 0x000000ff0300720c */ /* 0x004fda0003f05270 */
[----:B----4-:R-:W2:Y:S01]  /*2730*/  @P0 LDL.64 R22, [R1] ;  /* 0x0000000001160983 */ /* 0x010ea20000100a00 */
[----:B------:R-:W-:Y:S02]  /*2740*/  LEA R3, R2, R16, 0x1 ;  /* 0x0000001002037211 */ /* 0x000fe400078e08ff */
[----:B0-----:R-:W-:-:S03]  /*2750*/  ISETP.NE.AND P1, PT, R20, RZ, PT ;  /* 0x000000ff1400720c */ /* 0x001fc60003f25270 */
[----:B------:R-:W0:Y:S10]  /*2760*/  @P0 LDS.U16 R5, [R3] ;  /* 0x0000000003050984 */ /* 0x000e340000000400 */
[----:B------:R-:W3:Y:S01]  /*2770*/  @P1 LDS.U16 R25, [R3+0x40] ;  /* 0x0000400003191984 */ /* 0x000ee20000000400 */
[----:B--2---:R-:W0:Y:S02]  /*2780*/  @P0 F2F.F16.F64 R4, R22 ;  /* 0x0000001600040310 */ /* 0x004e240000300800 */
[----:B0-----:R-:W-:-:S05]  /*2790*/  @P0 HADD2 R4, R4.H0_H0, R5.H0_H0 ;  /* 0x2000000504040230 */ /* 0x001fca0000000800 */
[----:B------:R-:W-:-:S06]  /*27a0*/  @P0 HADD2.F32 R4, -RZ, R4.H0_H0 ;  /* 0x20000004ff040230 */ /* 0x000fcc0000004100 */
[----:B------:R-:W0:Y:S02]  /*27b0*/  @P0 F2F.F64.F32 R4, R4 ;  /* 0x0000000400040310 */ /* 0x000e240000201800 */
[----:B0-----:R-:W-:Y:S04]  /*27c0*/  @P0 STL.64 [R1], R4 ;  /* 0x0000000401000387 */ /* 0x001fe80000100a00 */
[----:B------:R-:W2:Y:S01]  /*27d0*/  @P1 LDL.64 R20, [R1] ;  /* 0x0000000001141983 */ /* 0x000ea20000100a00 */
[----:B------:R-:W-:-:S03]  /*27e0*/  ISETP.NE.AND P0, PT, R24, RZ, PT ;  /* 0x000000ff1800720c */ /* 0x000fc60003f05270 */
[----:B------:R-:W-:Y:S10]  /*27f0*/  LDS.U8 R4, [R27+0x60] ;  /* 0x000060001b047984 */ /* 0x000ff40000000000 */
[----:B------:R-:W0:Y:S01]  /*2800*/  @P0 LDS.U16 R5, [R3+0x80] ;  /* 0x0000800003050984 */ /* 0x000e220000000400 */
[----:B--2---:R-:W3:Y:S02]  /*2810*/  @P1 F2F.F16.F64 R20, R20 ;  /* 0x0000001400141310 */ /* 0x004ee40000300800 */
[----:B---3--:R-:W-:-:S05]  /*2820*/  @P1 HADD2 R25, R20.H0_H0, R25.H0_H0 ;  /* 0x2000001914191230 */ /* 0x008fca0000000800 */
[----:B------:R-:W-:-:S06]  /*2830*/  @P1 HADD2.F32 R22, -RZ, R25.H0_H0 ;  /* 0x20000019ff161230 */ /* 0x000fcc0000004100 */
[----:B------:R-:W2:Y:S02]  /*2840*/  @P1 F2F.F64.F32 R22, R22 ;  /* 0x0000001600161310 */ /* 0x000ea40000201800 */
[----:B--2---:R2:W-:Y:S04]  /*2850*/  @P1 STL.64 [R1], R22 ;  /* 0x0000001601001387 */ /* 0x0045e80000100a00 */
[----:B------:R-:W3:Y:S01]  /*2860*/  @P0 LDL.64 R24, [R1] ;  /* 0x0000000001180983 */ /* 0x000ee20000100a00 */
[----:B------:R-:W-:Y:S01]  /*2870*/  VIADD R2, R2, 0x80 ;  /* 0x0000008002027836 */ /* 0x000fe20000000000 */
[----:B------:R-:W-:Y:S01]  /*2880*/  BSSY.RECONVERGENT B1, `(.L_x_217) ;  /* 0x0000011000017945 */ /* 0x000fe20003800200 */
[----:B---3--:R-:W0:Y:S02]  /*2890*/  @P0 F2F.F16.F64 R24, R24 ;  /* 0x0000001800180310 */ /* 0x008e240000300800 */
[----:B0-----:R-:W-:-:S05]  /*28a0*/  @P0 HADD2 R5, R24.H0_H0, R5.H0_H0 ;  /* 0x2000000518050230 */ /* 0x001fca0000000800 */
[----:B------:R-:W-:Y:S01]  /*28b0*/  @P0 HADD2.F32 R20, -RZ, R5.H0_H0 ;  /* 0x20000005ff140230 */ /* 0x000fe20000004100 */
[----:B-1----:R-:W-:-:S04]  /*28c0*/  MOV R5, R26 ;  /* 0x0000001a00057202 */ /* 0x002fc80000000f00 */
[----:B------:R-:W-:Y:S01]  /*28d0*/  ISETP.GE.AND P1, PT, R2, R5, PT ;  /* 0x000000050200720c */ /* 0x000fe20003f26270 */
[----:B------:R-:W0:Y:S02]  /*28e0*/  @P0 F2F.F64.F32 R20, R20 ;  /* 0x0000001400140310 */ /* 0x000e240000201800 */
[----:B0-----:R2:W-:Y:S01]  /*28f0*/  @P0 STL.64 [R1], R20 ;  /* 0x0000001401000387 */ /* 0x0015e20000100a00 */
[----:B------:R-:W-:-:S13]  /*2900*/  ISETP.NE.AND P0, PT, R4, RZ, PT ;  /* 0x000000ff0400720c */ /* 0x000fda0003f05270 */
[----:B--2---:R-:W-:Y:S05]  /*2910*/  @!P0 BRA `(.L_x_218) ;  /* 0x00000000001c8947 */ /* 0x004fea0003800000 */
[----:B------:R-:W2:Y:S04]  /*2920*/  LDL.64 R20, [R1] ;  /* 0x0000000001147983 */ /* 0x000ea80000100a00 */
[----:B------:R-:W0:Y:S01]  /*2930*/  LDS.U16 R3, [R3+0xc0] ;  /* 0x0000c00003037984 */ /* 0x000e220000000400 */
[----:B--2---:R-:W0:Y:S02]  /*2940*/  F2F.F16.F64 R20, R20 ;  /* 0x0000001400147310 */ /* 0x004e240000300800 */
[----:B0-----:R-:W-:-:S05]  /*2950*/  HADD2 R4, R20.H0_H0, R3.H0_H0 ;  /* 0x2000000314047230 */ /* 0x001fca0000000800 */
[----:B------:R-:W-:-:S04]  /*2960*/  HADD2.F32 R4, -RZ, R4.H0_H0 ;  /* 0x20000004ff047230 */ /* 0x000fc80000004100 */
[----:B------:R-:W0:Y:S02]  /*2970*/  F2F.F64.F32 R22, R4 ;  /* 0x0000000400167310 */ /* 0x000e240000201800 */
[----:B0-----:R0:W-:Y:S02]  /*2980*/  STL.64 [R1], R22 ;  /* 0x0000001601007387 */ /* 0x0011e40000100a00 */
.L_x_218:
[----:B------:R-:W-:Y:S05]  /*2990*/  BSYNC.RECONVERGENT B1 ;  /* 0x0000000000017941 */ /* 0x000fea0003800200 */
.L_x_217:
[----:B------:R-:W-:Y:S05]  /*29a0*/  @!P1 BRA `(.L_x_219) ;  /* 0xfffffffc004c9947 */ /* 0x000fea000383ffff */
.L_x_212:
[----:B------:R-:W-:Y:S05]  /*29b0*/  BSYNC.RECONVERGENT B0 ;  /* 0x0000000000007941 */ /* 0x000fea0003800200 */
.L_x_211:
[----:B------:R-:W0:Y:S01]  /*29c0*/  LDL.64 R24, [R1] ;  /* 0x0000000001187983 */ /* 0x000e220000100a00 */
[----:B------:R-:W-:Y:S01]  /*29d0*/  ISETP.GE.AND P0, PT, R34, R5, PT ;  /* 0x000000052200720c */ /* 0x000fe20003f06270 */
[----:B------:R-:W1:Y:S01]  /*29e0*/  LDCU UR4, c[0x0][0x39c] ;  /* 0x00007380ff0477ac */ /* 0x000e620008000800 */
[----:B------:R-:W-:Y:S01]  /*29f0*/  BSSY.RECONVERGENT B0, `(.L_x_192) ;  /* 0x000014a000007945 */ /* 0x000fe20003800200 */
[----:B0-----:R-:W-:Y:S01]  /*2a00*/  SHFL.BFLY PT, R21, R25, 0x10, 0x1f ;  /* 0x0e001f0019157f89 */ /* 0x001fe200000e0000 */
[----:B------:R-:W-:Y:S03]  /*2a10*/  F2F.F16.F64 R2, R24 ;  /* 0x0000001800027310 */ /* 0x000fe60000300800 */
[----:B------:R-:W0:Y:S05]  /*2a20*/  SHFL.BFLY PT, R20, R24, 0x10, 0x1f ;  /* 0x0e001f0018147f89 */ /* 0x000e2a00000e0000 */
[----:B0-----:R-:W0:Y:S02]  /*2a30*/  F2F.F16.F64 R21, R20 ;  /* 0x0000001400157310 */ /* 0x001e240000300800 */
[----:B0-----:R-:W-:-:S05]  /*2a40*/  HADD2 R2, R2.H0_H0, R21.H0_H0 ;  /* 0x2000001502027230 */ /* 0x001fca0000000800 */
[----:B------:R-:W-:-:S06]  /*2a50*/  HADD2.F32 R2, -RZ, R2.H0_H0 ;  /* 0x20000002ff027230 */ /* 0x000fcc0000004100 */
[----:B------:R-:W0:Y:S02]  /*2a60*/  F2F.F64.F32 R2, R2 ;  /* 0x0000000200027310 */ /* 0x000e240000201800 */
[----:B0-----:R-:W-:Y:S06]  /*2a70*/  SHFL.BFLY PT, R23, R3, 0x8, 0x1f ;  /* 0x0d001f0003177f89 */ /* 0x001fec00000e0000 */
[----:B------:R-:W-:Y:S01]  /*2a80*/  F2F.F16.F64 R4, R2 ;  /* 0x0000000200047310 */ /* 0x000fe20000300800 */
[----:B----4-:R-:W0:Y:S07]  /*2a90*/  SHFL.BFLY PT, R22, R2, 0x8, 0x1f ;  /* 0x0d001f0002167f89 */ /* 0x010e2e00000e0000 */
        /* <DEDUP_REMOVED lines=25> */
[----:B0-----:R0:W-:Y:S01]  /*2c30*/  STL.64 [R1], R2 ;  /* 0x0000000201007387 */ /* 0x0011e20000100a00 */
[----:B------:R-:W-:Y:S01]  /*2c40*/  NOP ;  /* 0x0000000000007918 */ /* 0x000fe20000000000 */
[----:B-1----:R-:W-:Y:S05]  /*2c50*/  @P0 BRA `(.L_x_220) ;  /* 0x00000010008c0947 */ /* 0x002fea0003800000 */
[----:B------:R-:W2:Y:S01]  /*2c60*/  LDL.64 R28, [R1] ;  /* 0x00000000011c7983 */ /* 0x000ea20000100a00 */
[----:B0-----:R-:W0:Y:S01]  /*2c70*/  F2F.F64.F32 R2, R0 ;  /* 0x0000000000027310 */ /* 0x001e220000201800 */
[----:B------:R-:W-:Y:S01]  /*2c80*/  MOV R4, 0x1 ;  /* 0x0000000100047802 */ /* 0x000fe20000000f00 */
        /* <DEDUP_REMOVED lines=11> */
[----:B--2---:R-:W0:Y:S02]  /*2d40*/  F2F.F16.F64 R28, R28 ;  /* 0x0000001c001c7310 */ /* 0x004e240000300800 */
[----:B0-----:R-:W-:-:S06]  /*2d50*/  HADD2.F32 R24, -RZ, R28.H0_H0 ;  /* 0x2000001cff187230 */ /* 0x001fcc0000004100 */
        /* <DEDUP_REMOVED lines=10> */
[----:B------:R-:W-:-:S07]  /*2e00*/  MOV R38, 0x2e20 ;  /* 0x00002e2000267802 */ /* 0x000fce0000000f00 */
[----:B------:R-:W-:Y:S05]  /*2e10*/  CALL.REL.NOINC `($__internal_1_$__cuda_sm20_div_rn_f64_full) ;  /* 0x0000006400b07944 */ /* 0x000fea0003c00000 */
[----:B------:R-:W-:Y:S02]  /*2e20*/  MOV R4, R20 ;  /* 0x0000001400047202 */ /* 0x000fe40000000f00 */
[----:B------:R-:W-:-:S07]  /*2e30*/  MOV R5, R21 ;  /* 0x0000001500057202 */ /* 0x000fce0000000f00 */
.L_x_222:
[----:B------:R-:W-:Y:S05]  /*2e40*/  BSYNC.RECONVERGENT B2 ;  /* 0x0000000000027941 */ /* 0x000fea0003800200 */
.L_x_221:
        /* <DEDUP_REMOVED lines=10> */
[----:B------:R-:W-:Y:S01]  /*2ef0*/  HFMA2 R20, -RZ, RZ, 0, 5.9604644775390625e-08 ;  /* 0x00000001ff147431 */ /* 0x000fe200000001ff */
[----:B------:R-:W-:Y:S05]  /*2f00*/  BSSY.RECONVERGENT B4, `(.L_x_227) ;  /* 0x0000013000047945 */ /* 0x000fea0003800200 */
[----:B-1----:R-:W-:-:S08]  /*2f10*/  DFMA R22, -R2, R20, 1 ;  /* 0x3ff000000216742b */ /* 0x002fd00000000114 */
[----:B------:R-:W-:-:S08]  /*2f20*/  DFMA R22, R22, R22, R22 ;  /* 0x000000161616722b */ /* 0x000fd00000000016 */
[----:B------:R-:W-:Y:S01]  /*2f30*/  DFMA R20, R20, R22, R20 ;  /* 0x000000161414722b */ /* 0x000fe20000000014 */
[----:B0-----:R-:W-:-:S07]  /*2f40*/  HADD2.F32 R0, -RZ, R0.H0_H0 ;  /* 0x20000000ff007230 */ /* 0x001fce0000004100 */
        /* <DEDUP_REMOVED lines=13> */
[----:B------:R-:W-:Y:S05]  /*3020*/  CALL.REL.NOINC `($__internal_1_$__cuda_sm20_div_rn_f64_full) ;  /* 0x00000064002c7944 */ /* 0x000fea0003c00000 */
.L_x_228:
[----:B------:R-:W-:Y:S05]  /*3030*/  BSYNC.RECONVERGENT B4 ;  /* 0x0000000000047941 */ /* 0x000fea0003800200 */
.L_x_227:
[----:B------:R-:W-:-:S10]  /*3040*/  DADD R20, R20, -R4 ;  /* 0x0000000014147229 */ /* 0x000fd40000000804 */
[----:B------:R-:W0:Y:S02]  /*3050*/  F2F.F16.F64 R20, R20 ;  /* 0x0000001400147310 */ /* 0x000e240000300800 */
[----:B0-----:R-:W-:Y:S01]  /*3060*/  PRMT R21, R20, 0x7610, R21 ;  /* 0x0000761014157816 */ /* 0x001fe20000000015 */
[----:B------:R-:W-:Y:S06]  /*3070*/  BRA `(.L_x_229) ;  /* 0x0000000000047947 */ /* 0x000fec0003800000 */
.L_x_226:
[----:B------:R-:W-:-:S07]  /*3080*/  PRMT R21, RZ, 0x7610, R21 ;  /* 0x00007610ff157816 */ /* 0x000fce0000000015 */
.L_x_229:
[----:B------:R-:W-:Y:S05]  /*3090*/  BSYNC.RECONVERGENT B3 ;  /* 0x0000000000037941 */ /* 0x000fea0003800200 */
.L_x_225:
[----:B------:R0:W-:Y:S01]  /*30a0*/  STS.U16 [R41], R21 ;  /* 0x0000001529007388 */ /* 0x0001e20000000400 */
[----:B------:R-:W-:Y:S02]  /*30b0*/  ISETP.NE.AND P0, PT, R8, 0x1, PT ;  /* 0x000000010800780c */ /* 0x000fe40003f05270 */
[----:B------:R-:W-:-:S11]  /*30c0*/  MOV R0, R12 ;  /* 0x0000000c00007202 */ /* 0x000fd60000000f00 */
        /* <DEDUP_REMOVED lines=23> */
[----:B------:R-:W-:Y:S02]  /*3240*/  MOV R22, R2 ;  /* 0x0000000200167202 */ /* 0x000fe40000000f00 */
[----:B------:R-:W-:Y:S02]  /*3250*/  MOV R23, R3 ;  /* 0x0000000300177202 */ /* 0x000fe40000000f00 */
[----:B------:R-:W-:-:S07]  /*3260*/  MOV R38, 0x3280 ;  /* 0x0000328000267802 */ /* 0x000fce0000000f00 */
[----:B------:R-:W-:Y:S05]  /*3270*/  CALL.REL.NOINC `($__internal_1_$__cuda_sm20_div_rn_f64_full) ;  /* 0x0000006000987944 */ /* 0x000fea0003c00000 */
.L_x_233:
[----:B------:R-:W-:Y:S05]  /*3280*/  BSYNC.RECONVERGENT B4 ;  /* 0x0000000000047941 */ /* 0x000fea0003800200 */
.L_x_232:
[----:B------:R-:W-:-:S10]  /*3290*/  DADD R20, R20, -R4 ;  /* 0x0000000014147229 */ /* 0x000fd40000000804 */
[----:B------:R-:W0:Y:S02]  /*32a0*/  F2F.F16.F64 R20, R20 ;  /* 0x0000001400147310 */ /* 0x000e240000300800 */
[----:B0-----:R0:W-:Y:S01]  /*32b0*/  STS.U16 [R41+0x40], R20 ;  /* 0x0000401429007388 */ /* 0x0011e20000000400 */
[----:B------:R-:W-:Y:S05]  /*32c0*/  BRA `(.L_x_234) ;  /* 0x0000000000047947 */ /* 0x000fea0003800000 */
.L_x_231:
[----:B------:R1:W-:Y:S02]  /*32d0*/  STS.U16 [R41+0x40], RZ ;  /* 0x000040ff29007388 */ /* 0x0003e40000000400 */
.L_x_234:
[----:B------:R-:W-:Y:S05]  /*32e0*/  BSYNC.RECONVERGENT B3 ;  /* 0x0000000000037941 */ /* 0x000fea0003800200 */
.L_x_230:
[----:B------:R-:W-:Y:S01]  /*32f0*/  ISETP.NE.AND P0, PT, R8, 0x2, PT ;  /* 0x000000020800780c */ /* 0x000fe20003f05270 */
[----:B------:R-:W-:-:S12]  /*3300*/  IMAD.MOV.U32 R0, RZ, RZ, R11 ;  /* 0x000000ffff007224 */ /* 0x000fd800078e000b */
[----:B------:R-:W-:Y:S05]  /*3310*/  @!P0 BRA `(.L_x_224) ;  /* 0x00000000008c8947 */ /* 0x000fea0003800000 */
[----:B------:R-:W2:Y:S02]  /*3320*/  LDS.U8 R0, [R7+0x40] ;  /* 0x0000400007007984 */ /* 0x000ea40000000000 */
[----:B--2---:R-:W-:-:S13]  /*3330*/  ISETP.NE.AND P0, PT, R0, RZ, PT ;  /* 0x000000ff0000720c */ /* 0x004fda0003f05270 */
[----:B------:R-:W-:Y:S05]  /*3340*/  @!P0 BRA `(.L_x_235) ;  /* 0x0000000000788947 */ /* 0x000fea0003800000 */
[----:B------:R-:W2:Y:S01]  /*3350*/  LDS.U16 R0, [R41+0x80] ;  /* 0x0000800029007984 */ /* 0x000ea20000000400 */
[----:B------:R-:W0:Y:S01]  /*3360*/  MUFU.RCP64H R23, R3 ;  /* 0x0000000300177308 */ /* 0x000e220000001800 */
[----:B------:R-:W-:Y:S01]  /*3370*/  MOV R22, 0x1 ;  /* 0x0000000100167802 */ /* 0x000fe20000000f00 */
[----:B------:R-:W-:Y:S05]  /*3380*/  BSSY.RECONVERGENT B3, `(.L_x_236) ;  /* 0x0000015000037945 */ /* 0x000fea0003800200 */
[----:B0-----:R-:W-:-:S08]  /*3390*/  DFMA R20, -R2, R22, 1 ;  /* 0x3ff000000214742b */ /* 0x001fd00000000116 */
[----:B------:R-:W-:-:S08]  /*33a0*/  DFMA R20, R20, R20, R20 ;  /* 0x000000141414722b */ /* 0x000fd00000000014 */
[----:B------:R-:W-:Y:S01]  /*33b0*/  DFMA R22, R22, R20, R22 ;  /* 0x000000141616722b */ /* 0x000fe20000000016 */
[----:B--2---:R-:W-:-:S07]  /*33c0*/  HADD2.F32 R0, -RZ, R0.H0_H0 ;  /* 0x20000000ff007230 */ /* 0x004fce0000004100 */
        /* <DEDUP_REMOVED lines=12> */
[----:B------:R-:W-:Y:S02]  /*3490*/  MOV R22, R2 ;  /* 0x0000000200167202 */ /* 0x000fe40000000f00 */
[----:B------:R-:W-:Y:S02]  /*34a0*/  MOV R23, R3 ;  /* 0x0000000300177202 */ /* 0x000fe40000000f00 */
[----:B------:R-:W-:-:S07]  /*34b0*/  MOV R38, 0x34d0 ;  /* 0x000034d000267802 */ /* 0x000fce0000000f00 */
[----:B-1----:R-:W-:Y:S05]  /*34c0*/  CALL.REL.NOINC `($__internal_1_$__cuda_sm20_div_rn_f64_full) ;  /* 0x0000006000047944 */ /* 0x002fea0003c00000 */
.L_x_237:
[----:B------:R-:W-:Y:S05]  /*34d0*/  BSYNC.RECONVERGENT B3 ;  /* 0x0000000000037941 */ /* 0x000fea0003800200 */
.L_x_236:
[----:B------:R-:W-:Y:S01]  /*34e0*/  DADD R20, R20, -R4 ;  /* 0x0000000014147229 */ /* 0x000fe20000000804 */
[----:B------:R-:W-:-:S09]  /*34f0*/  IMAD.MOV.U32 R0, RZ, RZ, R10 ;  /* 0x000000ffff007224 */ /* 0x000fd200078e000a */
[----:B------:R-:W0:Y:S02]  /*3500*/  F2F.F16.F64 R20, R20 ;  /* 0x0000001400147310 */ /* 0x000e240000300800 */
[----:B0-----:R2:W-:Y:S01]  /*3510*/  STS.U16 [R41+0x80], R20 ;  /* 0x0000801429007388 */ /* 0x0015e20000000400 */
[----:B------:R-:W-:Y:S05]  /*3520*/  BRA `(.L_x_224) ;  /* 0x0000000000087947 */ /* 0x000fea0003800000 */
.L_x_235:
[----:B------:R3:W-:Y:S01]  /*3530*/  STS.U16 [R41+0x80], RZ ;  /* 0x000080ff29007388 */ /* 0x0007e20000000400 */
[----:B------:R-:W-:-:S07]  /*3540*/  MOV R0, R10 ;  /* 0x0000000a00007202 */ /* 0x000fce0000000f00 */
.L_x_224:
[----:B------:R-:W-:Y:S05]  /*3550*/  BSYNC.RECONVERGENT B2 ;  /* 0x0000000000027941 */ /* 0x000fea0003800200 */
.L_x_223:
[----:B------:R-:W-:-:S13]  /*3560*/  ISETP.GE.U32.AND P0, PT, R14, 0x60, PT ;  /* 0x000000600e00780c */ /* 0x000fda0003f06070 */
[----:B------:R-:W-:Y:S05]  /*3570*/  @!P0 BRA `(.L_x_220) ;  /* 0x0000000800448947 */ /* 0x000fea0003800000 */
.L_x_258:
[----:B0123--:R-:W-:Y:S01]  /*3580*/  IADD3 R41, PT, PT, R15, R0, RZ ;  /* 0x000000000f297210 */ /* 0x00ffe20007ffe0ff */
[C---:B----4-:R-:W-:Y:S01]  /*3590*/  IMAD R43, R0.reuse, 0x2, R35 ;  /* 0x00000002002b7824 */ /* 0x050fe200078e0223 */
[----:B------:R-:W-:Y:S01]  /*35a0*/  IADD3 R0, PT, PT, R0, 0x80, RZ ;  /* 0x0000008000007810 */ /* 0x000fe20007ffe0ff */
[----:B------:R-:W-:Y:S02]  /*35b0*/  BSSY.RECONVERGENT B2, `(.L_x_238) ;  /* 0x0000023000027945 */ /* 0x000fe40003800200 */
[----:B------:R-:W0:Y:S01]  /*35c0*/  LDS.U8 R20, [R41] ;  /* 0x0000000029147984 */ /* 0x000e220000000000 */
[----:B------:R-:W-:Y:S02]  /*35d0*/  ISETP.GE.AND P1, PT, R0, UR4, PT ;  /* 0x0000000400007c0c */ /* 0x000fe4000bf26270 */
        /* <DEDUP_REMOVED lines=23> */
[----:B------:R-:W-:Y:S02]  /*3750*/  MOV R22, R2 ;  /* 0x0000000200167202 */ /* 0x000fe40000000f00 */
[----:B------:R-:W-:-:S07]  /*3760*/  MOV R38, 0x3780 ;  /* 0x0000378000267802 */ /* 0x000fce0000000f00 */
[----:B------:R-:W-:Y:S05]  /*3770*/  CALL.REL.NOINC `($__internal_1_$__cuda_sm20_div_rn_f64_full) ;  /* 0x0000005c00587944 */ /* 0x000fea0003c00000 */
.L_x_241:
[----:B------:R-:W-:Y:S05]  /*3780*/  BSYNC.RECONVERGENT B3 ;  /* 0x0000000000037941 */ /* 0x000fea0003800200 */
.L_x_240:
[----:B------:R-:W-:-:S10]  /*3790*/  DADD R20, R20, -R4 ;  /* 0x0000000014147229 */ /* 0x000fd40000000804 */
[----:B------:R-:W0:Y:S02]  /*37a0*/  F2F.F16.F64 R20, R20 ;  /* 0x0000001400147310 */ /* 0x000e240000300800 */
[----:B0-----:R0:W-:Y:S01]  /*37b0*/  STS.U16 [R43], R20 ;  /* 0x000000142b007388 */ /* 0x0011e20000000400 */
[----:B------:R-:W-:Y:S05]  /*37c0*/  BRA `(.L_x_242) ;  /* 0x0000000000047947 */ /* 0x000fea0003800000 */
.L_x_239:
[----:B------:R1:W-:Y:S02]  /*37d0*/  STS.U16 [R43], RZ ;  /* 0x000000ff2b007388 */ /* 0x0003e40000000400 */
.L_x_242:
[----:B------:R-:W-:Y:S05]  /*37e0*/  BSYNC.RECONVERGENT B2 ;  /* 0x0000000000027941 */ /* 0x000fea0003800200 */
.L_x_238:
        /* <DEDUP_REMOVED lines=28> */
.L_x_246:
[----:B------:R-:W-:Y:S05]  /*39b0*/  BSYNC.RECONVERGENT B3 ;  /* 0x0000000000037941 */ /* 0x000fea0003800200 */
.L_x_245:
[----:B------:R-:W-:-:S10]  /*39c0*/  DADD R20, R20, -R4 ;  /* 0x0000000014147229 */ /* 0x000fd40000000804 */
[----:B------:R-:W0:Y:S02]  /*39d0*/  F2F.F16.F64 R20, R20 ;  /* 0x0000001400147310 */ /* 0x000e240000300800 */
[----:B0-----:R0:W-:Y:S01]  /*39e0*/  STS.U16 [R43+0x40], R20 ;  /* 0x000040142b007388 */ /* 0x0011e20000000400 */
[----:B------:R-:W-:Y:S05]  /*39f0*/  BRA `(.L_x_247) ;  /* 0x0000000000047947 */ /* 0x000fea0003800000 */
.L_x_244:
[----:B------:R2:W-:Y:S02]  /*3a00*/  STS.U16 [R43+0x40], RZ ;  /* 0x000040ff2b007388 */ /* 0x0005e40000000400 */
.L_x_247:
[----:B------:R-:W-:Y:S05]  /*3a10*/  BSYNC.RECONVERGENT B2 ;  /* 0x0000000000027941 */ /* 0x000fea0003800200 */
.L_x_243:
[----:B0-----:R-:W0:Y:S01]  /*3a20*/  LDS.U8 R20, [R41+0x40] ;  /* 0x0000400029147984 */ /* 0x001e220000000000 */
[----:B------:R-:W-:Y:S01]  /*3a30*/  BSSY.RECONVERGENT B2, `(.L_x_248) ;  /* 0x0000021000027945 */ /* 0x000fe20003800200 */
[----:B0-----:R-:W-:-:S13]  /*3a40*/  ISETP.NE.AND P0, PT, R20, RZ, PT ;  /* 0x000000ff1400720c */ /* 0x001fda0003f05270 */
[----:B------:R-:W-:Y:S05]  /*3a50*/  @!P0 BRA `(.L_x_249) ;  /* 0x0000000000748947 */ /* 0x000fea0003800000 */
[----:B------:R-:W0:Y:S01]  /*3a60*/  LDS.U16 R22, [R43+0x80] ;  /* 0x000080002b167984 */ /* 0x000e220000000400 */
[----:B------:R-:W3:Y:S01]  /*3a70*/  MUFU.RCP64H R21, R3 ;  /* 0x0000000300157308 */ /* 0x000ee20000001800 */
[----:B------:R-:W-:Y:S01]  /*3a80*/  IMAD.MOV.U32 R20, RZ, RZ, 0x1 ;  /* 0x00000001ff147424 */ /* 0x000fe200078e00ff */
[----:B------:R-:W-:Y:S05]  /*3a90*/  BSSY.RECONVERGENT B3, `(.L_x_250) ;  /* 0x0000015000037945 */ /* 0x000fea0003800200 */
[----:B---3--:R-:W-:-:S08]  /*3aa0*/  DFMA R24, -R2, R20, 1 ;  /* 0x3ff000000218742b */ /* 0x008fd00000000114 */
        /* <DEDUP_REMOVED lines=18> */
[----:B-12---:R-:W-:Y:S05]  /*3bd0*/  CALL.REL.NOINC `($__internal_1_$__cuda_sm20_div_rn_f64_full) ;  /* 0x0000005800407944 */ /* 0x006fea0003c00000 */
.L_x_251:
[----:B------:R-:W-:Y:S05]  /*3be0*/  BSYNC.RECONVERGENT B3 ;  /* 0x0000000000037941 */ /* 0x000fea0003800200 */
.L_x_250:
[----:B------:R-:W-:-:S10]  /*3bf0*/  DADD R20, R20, -R4 ;  /* 0x0000000014147229 */ /* 0x000fd40000000804 */
[----:B------:R-:W0:Y:S02]  /*3c00*/  F2F.F16.F64 R20, R20 ;  /* 0x0000001400147310 */ /* 0x000e240000300800 */
[----:B0-----:R0:W-:Y:S01]  /*3c10*/  STS.U16 [R43+0x80], R20 ;  /* 0x000080142b007388 */ /* 0x0011e20000000400 */
[----:B------:R-:W-:Y:S05]  /*3c20*/  BRA `(.L_x_252) ;  /* 0x0000000000047947 */ /* 0x000fea0003800000 */
.L_x_249:
[----:B------:R3:W-:Y:S02]  /*3c30*/  STS.U16 [R43+0x80], RZ ;  /* 0x000080ff2b007388 */ /* 0x0007e40000000400 */
.L_x_252:
[----:B------:R-:W-:Y:S05]  /*3c40*/  BSYNC.RECONVERGENT B2 ;  /* 0x0000000000027941 */ /* 0x000fea0003800200 */
.L_x_248:
        /* <DEDUP_REMOVED lines=11> */
[----:B----4-:R-:W-:-:S07]  /*3d00*/  HADD2.F32 R22, -RZ, R22.H0_H0 ;  /* 0x20000016ff167230 */ /* 0x010fce0000004100 */
        /* <DEDUP_REMOVED lines=15> */
[----:B-123--:R-:W-:Y:S05]  /*3e00*/  CALL.REL.NOINC `($__internal_1_$__cuda_sm20_div_rn_f64_full) ;  /* 0x0000005400b47944 */ /* 0x00efea0003c00000 */
.L_x_256:
[----:B------:R-:W-:Y:S05]  /*3e10*/  BSYNC.RECONVERGENT B3 ;  /* 0x0000000000037941 */ /* 0x000fea0003800200 */
.L_x_255:
[----:B------:R-:W-:-:S10]  /*3e20*/  DADD R20, R20, -R4 ;  /* 0x0000000014147229 */ /* 0x000fd40000000804 */
[----:B------:R-:W0:Y:S02]  /*3e30*/  F2F.F16.F64 R20, R20 ;  /* 0x0000001400147310 */ /* 0x000e240000300800 */
[----:B0-----:R0:W-:Y:S01]  /*3e40*/  STS.U16 [R43+0xc0], R20 ;  /* 0x0000c0142b007388 */ /* 0x0011e20000000400 */
[----:B------:R-:W-:Y:S05]  /*3e50*/  BRA `(.L_x_257) ;  /* 0x0000000000047947 */ /* 0x000fea0003800000 */
.L_x_254:
[----:B------:R4:W-:Y:S02]  /*3e60*/  STS.U16 [R43+0xc0], RZ ;  /* 0x0000c0ff2b007388 */ /* 0x0009e40000000400 */
.L_x_257:
[----:B------:R-:W-:Y:S05]  /*3e70*/  BSYNC.RECONVERGENT B2 ;  /* 0x0000000000027941 */ /* 0x000fea0003800200 */
.L_x_253:
[----:B------:R-:W-:Y:S05]  /*3e80*/  @!P1 BRA `(.L_x_258) ;  /* 0xfffffff400bc9947 */ /* 0x000fea000383ffff */
.L_x_220:
[----:B------:R-:W-:Y:S05]  /*3e90*/  BSYNC.RECONVERGENT B0 ;  /* 0x0000000000007941 */ /* 0x000fea0003800200 */
.L_x_192:
[C---:B------:R-:W-:Y:S01]  /*3ea0*/  LEA R40, R34.reuse, R35, 0x1 ;  /* 0x0000002322287211 */ /* 0x040fe200078e08ff */
[C---:B01234-:R-:W-:Y:S01]  /*3eb0*/  IMAD R43, R34.reuse, 0x2, R17 ;  /* 0x00000002222b7824 */ /* 0x05ffe200078e0211 */
[----:B------:R-:W-:Y:S01]  /*3ec0*/  LEA R42, R34, R16, 0x1 ;  /* 0x00000010222a7211 */ /* 0x000fe200078e08ff */
[----:B------:R-:W-:Y:S01]  /*3ed0*/  NOP ;  /* 0x0000000000007918 */ /* 0x000fe20000000000 */
[----:B------:R-:W-:Y:S05]  /*3ee0*/  BRA.U !UP2, `(.L_x_259) ;  /* 0x000000290a747547 */ /* 0x000fea000b800000 */
        /* <DEDUP_REMOVED lines=16> */
[----:B------:R-:W-:Y:S02]  /*3ff0*/  ISETP.GE.U32.AND P1, PT, R14, 0x60, PT ;  /* 0x000000600e00780c */ /* 0x000fe40003f26070 */
[----:B------:R-:W-:-:S09]  /*4000*/  MOV R0, R34 ;  /* 0x0000002200007202 */ /* 0x000fd20000000f00 */
[----:B------:R-:W-:Y:S05]  /*4010*/  @!P0 BRA `(.L_x_264) ;  /* 0x0000000000788947 */ /* 0x000fea0003800000 */
[----:B------:R-:W0:Y:S01]  /*4020*/  LDS.U16 R0, [R40] ;  /* 0x0000000028007984 */ /* 0x000e220000000400 */
[----:B------:R-:W-:-:S03]  /*4030*/  ISETP.NE.AND P0, PT, R8, 0x1, PT ;  /* 0x000000010800780c */ /* 0x000fc60003f05270 */
[----:B------:R-:W1:Y:S01]  /*4040*/  LDS.U16 R2, [R43] ;  /* 0x000000002b027984 */ /* 0x000e620000000400 */
[----:B0-----:R-:W-:Y:S02]  /*4050*/  HADD2.F32 R0, -RZ, R0.H0_H0 ;  /* 0x20000000ff007230 */ /* 0x001fe40000004100 */
[----:B-1----:R-:W-:-:S05]  /*4060*/  HADD2.F32 R3, -RZ, R2.H0_H0 ;  /* 0x20000002ff037230 */ /* 0x002fca0000004100 */
[----:B------:R-:W-:-:S05]  /*4070*/  FMUL R0, R0, R3 ;  /* 0x0000000300007220 */ /* 0x000fca0000400000 */
[----:B------:R-:W-:-:S04]  /*4080*/  F2FP.F16.F32.PACK_AB R0, RZ, R0 ;  /* 0x00000000ff00723e */ /* 0x000fc800000000ff */
[----:B------:R-:W-:Y:S01]  /*4090*/  PRMT R21, R0, 0x7610, R21 ;  /* 0x0000761000157816 */ /* 0x000fe20000000015 */
[----:B------:R-:W-:-:S04]  /*40a0*/  IMAD.MOV.U32 R0, RZ, RZ, R12 ;  /* 0x000000ffff007224 */ /* 0x000fc800078e000c */
[----:B------:R0:W-:Y:S01]  /*40b0*/  STS.U16 [R42], R21 ;  /* 0x000000152a007388 */ /* 0x0001e20000000400 */
[----:B------:R-:W-:Y:S05]  /*40c0*/  @!P0 BRA `(.L_x_264) ;  /* 0x00000000004c8947 */ /* 0x000fea0003800000 */
[----:B------:R-:W1:Y:S01]  /*40d0*/  LDS.U16 R0, [R40+0x40] ;  /* 0x0000400028007984 */ /* 0x000e620000000400 */
[----:B------:R-:W-:-:S03]  /*40e0*/  ISETP.NE.AND P0, PT, R8, 0x2, PT ;  /* 0x000000020800780c */ /* 0x000fc60003f05270 */
[----:B------:R-:W2:Y:S01]  /*40f0*/  LDS.U16 R2, [R43+0x40] ;  /* 0x000040002b027984 */ /* 0x000ea20000000400 */
[----:B-1----:R-:W-:Y:S02]  /*4100*/  HADD2.F32 R0, -RZ, R0.H0_H0 ;  /* 0x20000000ff007230 */ /* 0x002fe40000004100 */
[----:B--2---:R-:W-:-:S05]  /*4110*/  HADD2.F32 R3, -RZ, R2.H0_H0 ;  /* 0x20000002ff037230 */ /* 0x004fca0000004100 */
[----:B------:R-:W-:-:S05]  /*4120*/  FMUL R0, R0, R3 ;  /* 0x0000000300007220 */ /* 0x000fca0000400000 */
[----:B------:R-:W-:-:S04]  /*4130*/  F2FP.F16.F32.PACK_AB R0, RZ, R0 ;  /* 0x00000000ff00723e */ /* 0x000fc800000000ff */
[----:B0-----:R-:W-:-:S05]  /*4140*/  PRMT R21, R0, 0x7610, R21 ;  /* 0x0000761000157816 */ /* 0x001fca0000000015 */
[----:B------:R-:W-:Y:S04]  /*4150*/  STS.U16 [R42+0x40], R21 ;  /* 0x000040152a007388 */ /* 0x000fe80000000400 */
[----:B------:R-:W0:Y:S04]  /*4160*/  @P0 LDS.U16 R0, [R40+0x80] ;  /* 0x0000800028000984 */ /* 0x000e280000000400 */
[----:B------:R-:W1:Y:S01]  /*4170*/  @P0 LDS.U16 R2, [R43+0x80] ;  /* 0x000080002b020984 */ /* 0x000e620000000400 */
[----:B0-----:R-:W-:Y:S02]  /*4180*/  @P0 HADD2.F32 R0, -RZ, R0.H0_H0 ;  /* 0x20000000ff000230 */ /* 0x001fe40000004100 */
[----:B-1----:R-:W-:-:S05]  /*4190*/  @P0 HADD2.F32 R3, -RZ, R2.H0_H0 ;  /* 0x20000002ff030230 */ /* 0x002fca0000004100 */
[----:B------:R-:W-:-:S05]  /*41a0*/  @P0 FMUL R0, R0, R3 ;  /* 0x0000000300000220 */ /* 0x000fca0000400000 */
[----:B------:R-:W-:-:S04]  /*41b0*/  @P0 F2FP.F16.F32.PACK_AB R0, RZ, R0 ;  /* 0x00000000ff00023e */ /* 0x000fc800000000ff */
[----:B------:R-:W-:Y:S02]  /*41c0*/  PRMT R2, R0, 0x7610, R2 ;  /* 0x0000761000027816 */ /* 0x000fe40000000002 */
[----:B------:R-:W-:Y:S02]  /*41d0*/  MOV R0, R11 ;  /* 0x0000000b00007202 */ /* 0x000fe40000000f00 */
[----:B------:R-:W-:Y:S01]  /*41e0*/  @P0 MOV R0, R10 ;  /* 0x0000000a00000202 */ /* 0x000fe20000000f00 */
[----:B------:R1:W-:Y:S06]  /*41f0*/  @P0 STS.U16 [R42+0x80], R2 ;  /* 0x000080022a000388 */ /* 0x0003ec0000000400 */
.L_x_264:
[----:B------:R-:W-:Y:S05]  /*4200*/  BSYNC.RECONVERGENT B1 ;  /* 0x0000000000017941 */ /* 0x000fea0003800200 */
.L_x_263:
[----:B------:R-:W-:Y:S04]  /*4210*/  BSSY.RECONVERGENT B1, `(.L_x_265) ;  /* 0x0000027000017945 */ /* 0x000fe80003800200 */
[----:B------:R-:W-:Y:S05]  /*4220*/  @!P1 BRA `(.L_x_266) ;  /* 0x0000000000949947 */ /* 0x000fea0003800000 */
.L_x_267:
[C---:B------:R-:W-:Y:S01]  /*4230*/  IMAD R4, R0.reuse, 0x2, R35 ;  /* 0x0000000200047824 */ /* 0x040fe200078e0223 */
[----:B------:R-:W-:-:S04]  /*4240*/  LEA R3, R0, R17, 0x1 ;  /* 0x0000001100037211 */ /* 0x000fc800078e08ff */
[----:B-12---:R-:W1:Y:S04]  /*4250*/  LDS.U16 R2, [R4] ;  /* 0x0000000004027984 */ /* 0x006e680000000400 */
[----:B------:R-:W2:Y:S01]  /*4260*/  LDS.U16 R5, [R3] ;  /* 0x0000000003057984 */ /* 0x000ea20000000400 */
[----:B-1----:R-:W-:Y:S02]  /*4270*/  HADD2.F32 R2, -RZ, R2.H0_H0 ;  /* 0x20000002ff027230 */ /* 0x002fe40000004100 */
[----:B--2---:R-:W-:-:S05]  /*4280*/  HADD2.F32 R5, -RZ, R5.H0_H0 ;  /* 0x20000005ff057230 */ /* 0x004fca0000004100 */
[----:B------:R-:W-:-:S05]  /*4290*/  FMUL R2, R2, R5 ;  /* 0x0000000502027220 */ /* 0x000fca0000400000 */
[----:B------:R-:W-:Y:S02]  /*42a0*/  F2FP.F16.F32.PACK_AB R5, RZ, R2 ;  /* 0x00000002ff05723e */ /* 0x000fe400000000ff */
[C---:B------:R-:W-:Y:S01]  /*42b0*/  LEA R2, R0.reuse, R16, 0x1 ;  /* 0x0000001000027211 */ /* 0x040fe200078e08ff */
[----:B------:R-:W-:Y:S01]  /*42c0*/  VIADD R0, R0, 0x80 ;  /* 0x0000008000007836 */ /* 0x000fe20000000000 */
[----:B0-----:R-:W-:-:S04]  /*42d0*/  PRMT R21, R5, 0x7610, R21 ;  /* 0x0000761005157816 */ /* 0x001fc80000000015 */
[----:B------:R-:W-:Y:S01]  /*42e0*/  ISETP.GE.AND P0, PT, R0, R44, PT ;  /* 0x0000002c0000720c */ /* 0x000fe20003f06270 */
[----:B------:R-:W-:Y:S04]  /*42f0*/  STS.U16 [R2], R21 ;  /* 0x0000001502007388 */ /* 0x000fe80000000400 */
[----:B------:R-:W0:Y:S04]  /*4300*/  LDS.U16 R5, [R4+0x40] ;  /* 0x0000400004057984 */ /* 0x000e280000000400 */
[----:B------:R-:W1:Y:S01]  /*4310*/  LDS.U16 R20, [R3+0x40] ;  /* 0x0000400003147984 */ /* 0x000e620000000400 */
[----:B0-----:R-:W-:-:S02]  /*4320*/  HADD2.F32 R5, -RZ, R5.H0_H0 ;  /* 0x20000005ff057230 */ /* 0x001fc40000004100 */
[----:B-1----:R-:W-:-:S05]  /*4330*/  HADD2.F32 R20, -RZ, R20.H0_H0 ;  /* 0x20000014ff147230 */ /* 0x002fca0000004100 */
[----:B------:R-:W-:-:S05]  /*4340*/  FMUL R5, R5, R20 ;  /* 0x0000001405057220 */ /* 0x000fca0000400000 */
[----:B------:R-:W-:-:S04]  /*4350*/  F2FP.F16.F32.PACK_AB R5, RZ, R5 ;  /* 0x00000005ff05723e */ /* 0x000fc800000000ff */
[----:B------:R-:W-:-:S05]  /*4360*/  PRMT R22, R5, 0x7610, R22 ;  /* 0x0000761005167816 */ /* 0x000fca0000000016 */
[----:B------:R-:W-:Y:S04]  /*4370*/  STS.U16 [R2+0x40], R22 ;  /* 0x0000401602007388 */ /* 0x000fe80000000400 */
[----:B------:R-:W0:Y:S04]  /*4380*/  LDS.U16 R5, [R4+0x80] ;  /* 0x0000800004057984 */ /* 0x000e280000000400 */
[----:B------:R-:W1:Y:S01]  /*4390*/  LDS.U16 R20, [R3+0x80] ;  /* 0x0000800003147984 */ /* 0x000e620000000400 */
[----:B0-----:R-:W-:Y:S02]  /*43a0*/  HADD2.F32 R5, -RZ, R5.H0_H0 ;  /* 0x20000005ff057230 */ /* 0x001fe40000004100 */
        /* <DEDUP_REMOVED lines=10> */
[----:B------:R-:W-:-:S05]  /*4450*/  F2FP.F16.F32.PACK_AB R5, RZ, R5 ;  /* 0x00000005ff05723e */ /* 0x000fca00000000ff */
[----:B------:R2:W-:Y:S01]  /*4460*/  STS.U16 [R2+0xc0], R5 ;  /* 0x0000c00502007388 */ /* 0x0005e20000000400 */
[----:B------:R-:W-:Y:S05]  /*4470*/  @!P0 BRA `(.L_x_267) ;  /* 0xfffffffc006c8947 */ /* 0x000fea000383ffff */
.L_x_266:
[----:B------:R-:W-:Y:S05]  /*4480*/  BSYNC.RECONVERGENT B1 ;  /* 0x0000000000017941 */ /* 0x000fea0003800200 */
.L_x_265:
[----:B------:R-:W-:Y:S05]  /*4490*/  BRA `(.L_x_261) ;  /* 0x00000004008c7947 */ /* 0x000fea0003800000 */
.L_x_262:
[----:B------:R-:W-:Y:S01]  /*44a0*/  ISETP.NE.AND P0, PT, R8, RZ, PT ;  /* 0x000000ff0800720c */ /* 0x000fe20003f05270 */
[----:B------:R-:W-:Y:S01]  /*44b0*/  BSSY.RECONVERGENT B1, `(.L_x_268) ;  /* 0x000002c000017945 */ /* 0x000fe20003800200 */
[----:B------:R-:W-:-:S11]  /*44c0*/  MOV R0, R34 ;  /* 0x0000002200007202 */ /* 0x000fd60000000f00 */
[----:B------:R-:W-:Y:S05]  /*44d0*/  @!P0 BRA `(.L_x_269) ;  /* 0x0000000000a48947 */ /* 0x000fea0003800000 */
[----:B------:R-:W0:Y:S02]  /*44e0*/  LDS.U8 R0, [R7] ;  /* 0x0000000007007984 */ /* 0x000e240000000000 */
[----:B0-----:R-:W-:-:S13]  /*44f0*/  ISETP.NE.AND P0, PT, R0, RZ, PT ;  /* 0x000000ff0000720c */ /* 0x001fda0003f05270 */
[----:B------:R-:W0:Y:S04]  /*4500*/  @P0 LDS.U16 R0, [R40] ;  /* 0x0000000028000984 */ /* 0x000e280000000400 */
[----:B------:R-:W1:Y:S01]  /*4510*/  @P0 LDS.U16 R2, [R43] ;  /* 0x000000002b020984 */ /* 0x000e620000000400 */
[----:B0-----:R-:W-:Y:S02]  /*4520*/  @P0 HADD2.F32 R0, -RZ, R0.H0_H0 ;  /* 0x20000000ff000230 */ /* 0x001fe40000004100 */
[----:B-1----:R-:W-:-:S05]  /*4530*/  @P0 HADD2.F32 R3, -RZ, R2.H0_H0 ;  /* 0x20000002ff030230 */ /* 0x002fca0000004100 */
[----:B------:R-:W-:-:S05]  /*4540*/  @P0 FMUL R0, R0, R3 ;  /* 0x0000000300000220 */ /* 0x000fca0000400000 */
[----:B------:R-:W-:-:S04]  /*4550*/  @P0 F2FP.F16.F32.PACK_AB R0, RZ, R0 ;  /* 0x00000000ff00023e */ /* 0x000fc800000000ff */
[----:B------:R-:W-:Y:S02]  /*4560*/  @!P0 PRMT R0, RZ, 0x7610, R0 ;  /* 0x00007610ff008816 */ /* 0x000fe40000000000 */
[----:B------:R-:W-:Y:S02]  /*4570*/  ISETP.NE.AND P0, PT, R8, 0x1, PT ;  /* 0x000000010800780c */ /* 0x000fe40003f05270 */
[----:B------:R-:W-:Y:S02]  /*4580*/  PRMT R21, R0, 0x7610, R21 ;  /* 0x0000761000157816 */ /* 0x000fe40000000015 */
[----:B------:R-:W-:-:S03]  /*4590*/  MOV R0, R12 ;  /* 0x0000000c00007202 */ /* 0x000fc60000000f00 */
[----:B------:R0:W-:Y:S06]  /*45a0*/  STS.U16 [R42], R21 ;  /* 0x000000152a007388 */ /* 0x0001ec0000000400 */
[----:B------:R-:W-:Y:S05]  /*45b0*/  @!P0 BRA `(.L_x_269) ;  /* 0x00000000006c8947 */ /* 0x000fea0003800000 */
[----:B------:R-:W1:Y:S02]  /*45c0*/  LDS.U8 R0, [R7+0x20] ;  /* 0x0000200007007984 */ /* 0x000e640000000000 */
[----:B-1----:R-:W-:-:S13]  /*45d0*/  ISETP.NE.AND P0, PT, R0, RZ, PT ;  /* 0x000000ff0000720c */ /* 0x002fda0003f05270 */
[----:B------:R-:W1:Y:S04]  /*45e0*/  @P0 LDS.U16 R0, [R40+0x40] ;  /* 0x0000400028000984 */ /* 0x000e680000000400 */
[----:B------:R-:W2:Y:S01]  /*45f0*/  @P0 LDS.U16 R2, [R43+0x40] ;  /* 0x000040002b020984 */ /* 0x000ea20000000400 */
[----:B-1----:R-:W-:Y:S02]  /*4600*/  @P0 HADD2.F32 R0, -RZ, R0.H0_H0 ;  /* 0x20000000ff000230 */ /* 0x002fe40000004100 */
[----:B--2---:R-:W-:-:S05]  /*4610*/  @P0 HADD2.F32 R3, -RZ, R2.H0_H0 ;  /* 0x20000002ff030230 */ /* 0x004fca0000004100 */
[----:B------:R-:W-:-:S05]  /*4620*/  @P0 FMUL R0, R0, R3 ;  /* 0x0000000300000220 */ /* 0x000fca0000400000 */
[----:B------:R-:W-:-:S04]  /*4630*/  @P0 F2FP.F16.F32.PACK_AB R0, RZ, R0 ;  /* 0x00000000ff00023e */ /* 0x000fc800000000ff */
        /* <DEDUP_REMOVED lines=10> */
[----:B0-----:R-:W-:Y:S02]  /*46e0*/  @P0 HADD2.F32 R0, -RZ, R0.H0_H0 ;  /* 0x20000000ff000230 */ /* 0x001fe40000004100 */
[----:B-1----:R-:W-:-:S05]  /*46f0*/  @P0 HADD2.F32 R3, -RZ, R2.H0_H0 ;  /* 0x20000002ff030230 */ /* 0x002fca0000004100 */
[----:B------:R-:W-:-:S05]  /*4700*/  @P0 FMUL R0, R0, R3 ;  /* 0x0000000300000220 */ /* 0x000fca0000400000 */
[----:B------:R-:W-:-:S04]  /*4710*/  @P0 F2FP.F16.F32.PACK_AB R0, RZ, R0 ;  /* 0x00000000ff00023e */ /* 0x000fc800000000ff */
[----:B------:R-:W-:Y:S02]  /*4720*/  PRMT R21, R0, 0x7610, R21 ;  /* 0x0000761000157816 */ /* 0x000fe40000000015 */
[-C--:B------:R-:W-:Y:S02]  /*4730*/  @P0 MOV R0, R10.reuse ;  /* 0x0000000a00000202 */ /* 0x080fe40000000f00 */
[----:B------:R-:W-:Y:S01]  /*4740*/  @!P0 MOV R0, R10 ;  /* 0x0000000a00008202 */ /* 0x000fe20000000f00 */
[----:B------:R1:W-:Y:S04]  /*4750*/  @P0 STS.U16 [R42+0x80], R21 ;  /* 0x000080152a000388 */ /* 0x0003e80000000400 */
[----:B------:R1:W-:Y:S02]  /*4760*/  @!P0 STS.U16 [R42+0x80], RZ ;  /* 0x000080ff2a008388 */ /* 0x0003e40000000400 */
.L_x_269:
[----:B------:R-:W-:Y:S05]  /*4770*/  BSYNC.RECONVERGENT B1 ;  /* 0x0000000000017941 */ /* 0x000fea0003800200 */
.L_x_268:
[----:B------:R-:W-:-:S13]  /*4780*/  ISETP.GE.U32.AND P0, PT, R14, 0x60, PT ;  /* 0x000000600e00780c */ /* 0x000fda0003f06070 */
[----:B------:R-:W-:Y:S05]  /*4790*/  @!P0 BRA `(.L_x_261) ;  /* 0x0000000000cc8947 */ /* 0x000fea0003800000 */
[----:B------:R-:W2:Y:S02]  /*47a0*/  LDC R44, c[0x0][0x39c] ;  /* 0x0000e700ff2c7b82 */ /* 0x000ea40000000800 */
.L_x_270:
[----:B------:R-:W-:Y:S01]  /*47b0*/  IMAD.IADD R4, R15, 0x1, R0 ;  /* 0x000000010f047824 */ /* 0x000fe200078e0200 */
[----:B------:R-:W-:-:S04]  /*47c0*/  LEA R3, R0, R35, 0x1 ;  /* 0x0000002300037211 */ /* 0x000fc800078e08ff */
[----:B------:R-:W3:Y:S02]  /*47d0*/  LDS.U8 R2, [R4] ;  /* 0x0000000004027984 */ /* 0x000ee40000000000 */
[----:B---3--:R-:W-:Y:S02]  /*47e0*/  ISETP.NE.AND P0, PT, R2, RZ, PT ;  /* 0x000000ff0200720c */ /* 0x008fe40003f05270 */
[----:B------:R-:W-:-:S11]  /*47f0*/  LEA R2, R0, R17, 0x1 ;  /* 0x0000001100027211 */ /* 0x000fd600078e08ff */
[----:B------:R-:W3:Y:S04]  /*4800*/  @P0 LDS.U16 R5, [R3] ;  /* 0x0000000003050984 */ /* 0x000ee80000000400 */
[----:B------:R-:W4:Y:S01]  /*4810*/  @P0 LDS.U16 R20, [R2] ;  /* 0x0000000002140984 */ /* 0x000f220000000400 */
[----:B---3--:R-:W-:Y:S02]  /*4820*/  @P0 HADD2.F32 R5, -RZ, R5.H0_H0 ;  /* 0x20000005ff050230 */ /* 0x008fe40000004100 */
[----:B----4-:R-:W-:-:S05]  /*4830*/  @P0 HADD2.F32 R20, -RZ, R20.H0_H0 ;  /* 0x20000014ff140230 */ /* 0x010fca0000004100 */
[----:B------:R-:W-:-:S05]  /*4840*/  @P0 FMUL R5, R5, R20 ;  /* 0x0000001405050220 */ /* 0x000fca0000400000 */
[----:B------:R-:W-:Y:S01]  /*4850*/  @P0 F2FP.F16.F32.PACK_AB R20, RZ, R5 ;  /* 0x00000005ff14023e */ /* 0x000fe200000000ff */
[C---:B------:R-:W-:Y:S01]  /*4860*/  IMAD R5, R0.reuse, 0x2, R16 ;  /* 0x0000000200057824 */ /* 0x040fe200078e0210 */
[----:B------:R-:W-:Y:S02]  /*4870*/  IADD3 R0, PT, PT, R0, 0x80, RZ ;  /* 0x0000008000007810 */ /* 0x000fe40007ffe0ff */
[----:B------:R-:W-:-:S05]  /*4880*/  PRMT R22, R20, 0x7610, R22 ;  /* 0x0000761014167816 */ /* 0x000fca0000000016 */
[----:B------:R-:W-:Y:S04]  /*4890*/  @P0 STS.U16 [R5], R22 ;  /* 0x0000001605000388 */ /* 0x000fe80000000400 */
[----:B------:R-:W-:Y:S04]  /*48a0*/  @!P0 STS.U16 [R5], RZ ;  /* 0x000000ff05008388 */ /* 0x000fe80000000400 */
[----:B------:R-:W3:Y:S02]  /*48b0*/  LDS.U8 R20, [R4+0x20] ;  /* 0x0000200004147984 */ /* 0x000ee40000000000 */
[----:B---3--:R-:W-:-:S13]  /*48c0*/  ISETP.NE.AND P0, PT, R20, RZ, PT ;  /* 0x000000ff1400720c */ /* 0x008fda0003f05270 */
[----:B------:R-:W3:Y:S04]  /*48d0*/  @P0 LDS.U16 R20, [R3+0x40] ;  /* 0x0000400003140984 */ /* 0x000ee80000000400 */
[----:B01----:R-:W0:Y:S01]  /*48e0*/  @P0 LDS.U16 R21, [R2+0x40] ;  /* 0x0000400002150984 */ /* 0x003e220000000400 */
[----:B---3--:R-:W-:Y:S02]  /*48f0*/  @P0 HADD2.F32 R20, -RZ, R20.H0_H0 ;  /* 0x20000014ff140230 */ /* 0x008fe40000004100 */
[----:B0-----:R-:W-:-:S05]  /*4900*/  @P0 HADD2.F32 R21, -RZ, R21.H0_H0 ;  /* 0x20000015ff150230 */ /* 0x001fca0000004100 */
[----:B------:R-:W-:-:S05]  /*4910*/  @P0 FMUL R20, R20, R21 ;  /* 0x0000001514140220 */ /* 0x000fca0000400000 */
[----:B------:R-:W-:-:S04]  /*4920*/  @P0 F2FP.F16.F32.PACK_AB R20, RZ, R20 ;  /* 0x00000014ff14023e */ /* 0x000fc800000000ff */
[----:B------:R-:W-:-:S05]  /*4930*/  PRMT R23, R20, 0x7610, R23 ;  /* 0x0000761014177816 */ /* 0x000fca0000000017 */
[----:B------:R-:W-:Y:S04]  /*4940*/  @P0 STS.U16 [R5+0x40], R23 ;  /* 0x0000401705000388 */ /* 0x000fe80000000400 */
[----:B------:R-:W-:Y:S04]  /*4950*/  @!P0 STS.U16 [R5+0x40], RZ ;  /* 0x000040ff05008388 */ /* 0x000fe80000000400 */
        /* <DEDUP_REMOVED lines=18> */
[----:B------:R-:W-:-:S05]  /*4a80*/  @P0 F2FP.F16.F32.PACK_AB R20, RZ, R20 ;  /* 0x00000014ff14023e */ /* 0x000fca00000000ff */
[----:B------:R3:W-:Y:S04]  /*4a90*/  @P0 STS.U16 [R5+0xc0], R20 ;  /* 0x0000c01405000388 */ /* 0x0007e80000000400 */
[----:B------:R3:W-:Y:S01]  /*4aa0*/  @!P0 STS.U16 [R5+0xc0], RZ ;  /* 0x0000c0ff05008388 */ /* 0x0007e20000000400 */
[----:B--2---:R-:W-:-:S13]  /*4ab0*/  ISETP.GE.AND P0, PT, R0, R44, PT ;  /* 0x0000002c0000720c */ /* 0x004fda0003f06270 */
[----:B---3--:R-:W-:Y:S05]  /*4ac0*/  @!P0 BRA `(.L_x_270) ;  /* 0xfffffffc00388947 */ /* 0x008fea000383ffff */
.L_x_261:
[----:B------:R-:W-:Y:S05]  /*4ad0*/  BSYNC.RECONVERGENT B0 ;  /* 0x0000000000007941 */ /* 0x000fea0003800200 */
.L_x_260:
[-C--:B------:R-:W-:Y:S01]  /*4ae0*/  ISETP.GE.AND P1, PT, R34, R44.reuse, PT ;  /* 0x0000002c2200720c */ /* 0x080fe20003f26270 */
[----:B------:R-:W-:Y:S01]  /*4af0*/  NOP ;  /* 0x0000000000007918 */ /* 0x000fe20000000000 */
[----:B-12---:R-:W-:Y:S02]  /*4b00*/  CS2R R2, SRZ ;  /* 0x0000000000027805 */ /* 0x006fe4000001ff00 */
[----:B------:R-:W-:Y:S01]  /*4b10*/  ISETP.GE.AND P0, PT, R12, R44, PT ;  /* 0x0000002c0c00720c */ /* 0x000fe20003f06270 */
[----:B------:R-:W-:Y:S08]  /*4b20*/  BSSY.RECONVERGENT B0, `(.L_x_271) ;  /* 0x00000d5000007945 */ /* 0x000ff00003800200 */
[----:B------:R-:W1:Y:S02]  /*4b30*/  @!P1 LDS.U16 R0, [R42] ;  /* 0x000000002a009984 */ /* 0x000e640000000400 */
[----:B-1----:R-:W-:-:S04]  /*4b40*/  @!P1 HADD2.F32 R0, -RZ, R0.H0_H0 ;  /* 0x20000000ff009230 */ /* 0x002fc80000004100 */
[----:B------:R-:W1:Y:S02]  /*4b50*/  @!P1 F2F.F64.F32 R2, R0 ;  /* 0x0000000000029310 */ /* 0x000e640000201800 */
[----:B-1----:R1:W-:Y:S01]  /*4b60*/  STL.64 [R1], R2 ;  /* 0x0000000201007387 */ /* 0x0023e20000100a00 */
[----:B------:R-:W-:Y:S05]  /*4b70*/  @P0 BRA `(.L_x_272) ;  /* 0x0000000c003c0947 */ /* 0x000fea0003800000 */
[----:B------:R-:W-:Y:S01]  /*4b80*/  ISETP.NE.AND P0, PT, R9, RZ, PT ;  /* 0x000000ff0900720c */ /* 0x000fe20003f05270 */
[----:B------:R-:W-:Y:S01]  /*4b90*/  BSSY.RECONVERGENT B1, `(.L_x_273) ;  /* 0x000001c000017945 */ /* 0x000fe20003800200 */
[----:B------:R-:W-:Y:S02]  /*4ba0*/  ISETP.GE.U32.AND P2, PT, R13, 0x60, PT ;  /* 0x000000600d00780c */ /* 0x000fe40003f46070 */
[----:B------:R-:W-:-:S09]  /*4bb0*/  MOV R41, R12 ;  /* 0x0000000c00297202 */ /* 0x000fd20000000f00 */
[----:B------:R-:W-:Y:S05]  /*4bc0*/  @!P0 BRA `(.L_x_274) ;  /* 0x0000000000608947 */ /* 0x000fea0003800000 */
[----:B------:R-:W2:Y:S01]  /*4bd0*/  LDS.U16 R5, [R42+0x40] ;  /* 0x000040002a057984 */ /* 0x000ea20000000400 */
[----:B-1----:R-:W2:Y:S01]  /*4be0*/  F2F.F16.F64 R2, R2 ;  /* 0x0000000200027310 */ /* 0x002ea20000300800 */
[----:B------:R-:W-:Y:S01]  /*4bf0*/  ISETP.NE.AND P0, PT, R9, 0x1, PT ;  /* 0x000000010900780c */ /* 0x000fe20003f05270 */
[----:B------:R-:W-:Y:S02]  /*4c00*/  IMAD.MOV.U32 R41, RZ, RZ, R11 ;  /* 0x000000ffff297224 */ /* 0x000fe400078e000b */
[----:B--2---:R-:W-:-:S05]  /*4c10*/  HADD2 R5, R2.H0_H0, R5.H0_H0 ;  /* 0x2000000502057230 */ /* 0x004fca0000000800 */
[----:B------:R-:W-:-:S04]  /*4c20*/  HADD2.F32 R5, -RZ, R5.H0_H0 ;  /* 0x20000005ff057230 */ /* 0x000fc80000004100 */
[----:B0-----:R-:W0:Y:S02]  /*4c30*/  F2F.F64.F32 R20, R5 ;  /* 0x0000000500147310 */ /* 0x001e240000201800 */
[----:B0-----:R2:W-:Y:S01]  /*4c40*/  STL.64 [R1], R20 ;  /* 0x0000001401007387 */ /* 0x0015e20000100a00 */
[----:B------:R-:W-:Y:S05]  /*4c50*/  @!P0 BRA `(.L_x_274) ;  /* 0x00000000003c8947 */ /* 0x000fea0003800000 */
[----:B------:R-:W0:Y:S01]  /*4c60*/  LDS.U16 R3, [R42+0x80] ;  /* 0x000080002a037984 */ /* 0x000e220000000400 */
[----:B--2---:R-:W0:Y:S01]  /*4c70*/  F2F.F16.F64 R20, R20 ;  /* 0x0000001400147310 */ /* 0x004e220000300800 */
[----:B------:R-:W-:Y:S02]  /*4c80*/  ISETP.NE.AND P0, PT, R9, 0x2, PT ;  /* 0x000000020900780c */ /* 0x000fe40003f05270 */
[----:B------:R-:W-:-:S11]  /*4c90*/  MOV R41, R10 ;  /* 0x0000000a00297202 */ /* 0x000fd60000000f00 */
[----:B------:R-:W1:Y:S01]  /*4ca0*/  @P0 LDS.U16 R23, [R42+0xc0] ;  /* 0x0000c0002a170984 */ /* 0x000e620000000400 */
[----:B------:R-:W-:Y:S01]  /*4cb0*/  @P0 LOP3.LUT R41, R34, 0x80, RZ, 0xfc, !PT ;  /* 0x0000008022290812 */ /* 0x000fe200078efcff */
[----:B0-----:R-:W-:-:S05]  /*4cc0*/  HADD2 R3, R20.H0_H0, R3.H0_H0 ;  /* 0x2000000314037230 */ /* 0x001fca0000000800 */
[----:B------:R-:W-:-:S06]  /*4cd0*/  HADD2.F32 R4, -RZ, R3.H0_H0 ;  /* 0x20000003ff047230 */ /* 0x000fcc0000004100 */
[----:B------:R-:W0:Y:S08]  /*4ce0*/  F2F.F64.F32 R4, R4 ;  /* 0x0000000400047310 */ /* 0x000e300000201800 */
[----:B0-----:R-:W1:Y:S01]  /*4cf0*/  @P0 F2F.F16.F64 R0, R4 ;  /* 0x0000000400000310 */ /* 0x001e620000300800 */
[----:B------:R3:W-:Y:S01]  /*4d00*/  STL.64 [R1], R4 ;  /* 0x0000000401007387 */ /* 0x0007e20000100a00 */
[----:B-1----:R-:W-:-:S05]  /*4d10*/  @P0 HADD2 R0, R0.H0_H0, R23.H0_H0 ;  /* 0x2000001700000230 */ /* 0x002fca0000000800 */
[----:B------:R-:W-:-:S04]  /*4d20*/  @P0 HADD2.F32 R0, -RZ, R0.H0_H0 ;  /* 0x20000000ff000230 */ /* 0x000fc80000004100 */
[----:B------:R-:W0:Y:S02]  /*4d30*/  @P0 F2F.F64.F32 R2, R0 ;  /* 0x0000000000020310 */ /* 0x000e240000201800 */
[----:B0-----:R3:W-:Y:S02]  /*4d40*/  @P0 STL.64 [R1], R2 ;  /* 0x0000000201000387 */ /* 0x0017e40000100a00 */
.L_x_274:
[----:B------:R-:W-:Y:S05]  /*4d50*/  BSYNC.RECONVERGENT B1 ;  /* 0x0000000000017941 */ /* 0x000fea0003800200 */
.L_x_273:
        /* <DEDUP_REMOVED lines=8> */
.L_x_277:
[----:B-1-3--:R-:W3:Y:S01]  /*4de0*/  LDL.64 R2, [R1] ;  /* 0x0000000001027983 */ /* 0x00aee20000100a00 */
[C---:B------:R-:W-:Y:S02]  /*4df0*/  LEA R0, R41.reuse, R16, 0x1 ;  /* 0x0000001029007211 */ /* 0x040fe400078e08ff */
[----:B------:R-:W-:-:S03]  /*4e00*/  IADD3 R41, PT, PT, R41, 0x200, RZ ;  /* 0x0000020029297810 */ /* 0x000fc60007ffe0ff */
[----:B------:R-:W1:Y:S01]  /*4e10*/  LDS.U16 R5, [R0] ;  /* 0x0000000000057984 */ /* 0x000e620000000400 */
[----:B------:R-:W-:-:S03]  /*4e20*/  ISETP.GE.AND P2, PT, R41, R45, PT ;  /* 0x0000002d2900720c */ /* 0x000fc60003f46270 */
[----:B0-2---:R-:W0:Y:S04]  /*4e30*/  LDS.U16 R21, [R0+0x40] ;  /* 0x0000400000157984 */ /* 0x005e280000000400 */
[----:B------:R-:W2:Y:S04]  /*4e40*/  LDS.U16 R20, [R0+0x80] ;  /* 0x0000800000147984 */ /* 0x000ea80000000400 */
[----:B------:R-:W-:Y:S04]  /*4e50*/  LDS.U16 R23, [R0+0x180] ;  /* 0x0001800000177984 */ /* 0x000fe80000000400 */
[----:B------:R-:W-:Y:S04]  /*4e60*/  LDS.U16 R25, [R0+0x1c0] ;  /* 0x0001c00000197984 */ /* 0x000fe80000000400 */
[----:B----4-:R-:W-:Y:S01]  /*4e70*/  LDS.U16 R32, [R0+0x200] ;  /* 0x0002000000207984 */ /* 0x010fe20000000400 */
[----:B---3--:R3:W1:Y:S03]  /*4e80*/  F2F.F16.F64 R2, R2 ;  /* 0x0000000200027310 */ /* 0x0086660000300800 */
[----:B---3--:R-:W3:Y:S01]  /*4e90*/  LDS.U16 R3, [R0+0xc0] ;  /* 0x0000c00000037984 */ /* 0x008ee20000000400 */
[----:B-1----:R-:W-:-:S05]  /*4ea0*/  HADD2 R5, R2.H0_H0, R5.H0_H0 ;  /* 0x2000000502057230 */ /* 0x002fca0000000800 */
[----:B------:R-:W-:-:S04]  /*4eb0*/  HADD2.F32 R5, -RZ, R5.H0_H0 ;  /* 0x20000005ff057230 */ /* 0x000fc80000004100 */
[----:B------:R1:W4:Y:S02]  /*4ec0*/  F2F.F64.F32 R30, R5 ;  /* 0x00000005001e7310 */ /* 0x0003240000201800 */
[----:B-1----:R-:W1:Y:S06]  /*4ed0*/  LDS.U16 R5, [R0+0x100] ;  /* 0x0001000000057984 */ /* 0x002e6c0000000400 */
[----:B----4-:R-:W0:Y:S01]  /*4ee0*/  F2F.F16.F64 R4, R30 ;  /* 0x0000001e00047310 */ /* 0x010e220000300800 */
[----:B------:R-:W-:Y:S01]  /*4ef0*/  STL.64 [R1], R30 ;  /* 0x0000001e01007387 */ /* 0x000fe20000100a00 */
[----:B0-----:R-:W-:-:S05]  /*4f00*/  HADD2 R4, R4.H0_H0, R21.H0_H0 ;  /* 0x2000001504047230 */ /* 0x001fca0000000800 */
[----:B------:R-:W-:-:S04]  /*4f10*/  HADD2.F32 R4, -RZ, R4.H0_H0 ;  /* 0x20000004ff047230 */ /* 0x000fc80000004100 */
[----:B------:R-:W0:Y:S08]  /*4f20*/  F2F.F64.F32 R28, R4 ;  /* 0x00000004001c7310 */ /* 0x000e300000201800 */
[----:B0-----:R-:W2:Y:S01]  /*4f30*/  F2F.F16.F64 R21, R28 ;  /* 0x0000001c00157310 */ /* 0x001ea20000300800 */
[----:B------:R-:W-:Y:S01]  /*4f40*/  STL.64 [R1], R28 ;  /* 0x0000001c01007387 */ /* 0x000fe20000100a00 */
[----:B--2---:R-:W-:-:S03]  /*4f50*/  HADD2 R20, R21.H0_H0, R20.H0_H0 ;  /* 0x2000001415147230 */ /* 0x004fc60000000800 */
[----:B------:R-:W0:Y:S02]  /*4f60*/  LDS.U16 R21, [R0+0x140] ;  /* 0x0001400000157984 */ /* 0x000e240000000400 */
[----:B------:R-:W-:-:S04]  /*4f70*/  HADD2.F32 R20, -RZ, R20.H0_H0 ;  /* 0x20000014ff147230 */ /* 0x000fc80000004100 */
[----:B------:R-:W2:Y:S08]  /*4f80*/  F2F.F64.F32 R26, R20 ;  /* 0x00000014001a7310 */ /* 0x000eb00000201800 */
[----:B--2---:R-:W3:Y:S01]  /*4f90*/  F2F.F16.F64 R2, R26 ;  /* 0x0000001a00027310 */ /* 0x004ee20000300800 */
[----:B------:R-:W-:Y:S01]  /*4fa0*/  STL.64 [R1], R26 ;  /* 0x0000001a01007387 */ /* 0x000fe20000100a00 */
[----:B---3--:R-:W-:-:S05]  /*4fb0*/  HADD2 R2, R2.H0_H0, R3.H0_H0 ;  /* 0x2000000302027230 */ /* 0x008fca0000000800 */
[----:B------:R-:W-:-:S06]  /*4fc0*/  HADD2.F32 R2, -RZ, R2.H0_H0 ;  /* 0x20000002ff027230 */ /* 0x000fcc0000004100 */
[----:B------:R-:W2:Y:S08]  /*4fd0*/  F2F.F64.F32 R2, R2 ;  /* 0x0000000200027310 */ /* 0x000eb00000201800 */
[----:B--2---:R-:W1:Y:S01]  /*4fe0*/  F2F.F16.F64 R4, R2 ;  /* 0x0000000200047310 */ /* 0x004e620000300800 */
[----:B------:R-:W-:Y:S01]  /*4ff0*/  STL.64 [R1], R2 ;  /* 0x0000000201007387 */ /* 0x000fe20000100a00 */
[----:B-1----:R-:W-:-:S05]  /*5000*/  HADD2 R4, R4.H0_H0, R5.H0_H0 ;  /* 0x2000000504047230 */ /* 0x002fca0000000800 */
[----:B------:R-:W-:-:S06]  /*5010*/  HADD2.F32 R4, -RZ, R4.H0_H0 ;  /* 0x20000004ff047230 */ /* 0x000fcc0000004100 */
[----:B------:R-:W1:Y:S08]  /*5020*/  F2F.F64.F32 R4, R4 ;  /* 0x0000000400047310 */ /* 0x000e700000201800 */
[----:B-1----:R-:W0:Y:S01]  /*5030*/  F2F.F16.F64 R20, R4 ;  /* 0x0000000400147310 */ /* 0x002e220000300800 */
[----:B------:R-:W-:Y:S01]  /*5040*/  STL.64 [R1], R4 ;  /* 0x0000000401007387 */ /* 0x000fe20000100a00 */
[----:B0-----:R-:W-:-:S05]  /*5050*/  HADD2 R20, R20.H0_H0, R21.H0_H0 ;  /* 0x2000001514147230 */ /* 0x001fca0000000800 */
[----:B------:R-:W-:-:S06]  /*5060*/  HADD2.F32 R20, -RZ, R20.H0_H0 ;  /* 0x20000014ff147230 */ /* 0x000fcc0000004100 */
[----:B------:R-:W0:Y:S08]  /*5070*/  F2F.F64.F32 R20, R20 ;  /* 0x0000001400147310 */ /* 0x000e300000201800 */
[----:B0-----:R-:W0:Y:S01]  /*5080*/  F2F.F16.F64 R22, R20 ;  /* 0x0000001400167310 */ /* 0x001e220000300800 */
        /* <DEDUP_REMOVED lines=9> */
[----:B0-----:R-:W0:Y:S02]  /*5120*/  F2F.F16.F64 R25, R24 ;  /* 0x0000001800197310 */ /* 0x001e240000300800 */
[----:B0-----:R-:W-:-:S02]  /*5130*/  HADD2 R25, R25.H0_H0, R32.H0_H0 ;  /* 0x2000002019197230 */ /* 0x001fc40000000800 */
[----:B------:R-:W0:Y:S03]  /*5140*/  LDS.U16 R32, [R0+0x240] ;  /* 0x0002400000207984 */ /* 0x000e260000000400 */
[----:B------:R-:W-:Y:S02]  /*5150*/  HADD2.F32 R38, -RZ, R25.H0_H0 ;  /* 0x20000019ff267230 */ /* 0x000fe40000004100 */
[----:B------:R-:W1:Y:S04]  /*5160*/  LDS.U16 R25, [R0+0x280] ;  /* 0x0002800000197984 */ /* 0x000e680000000400 */
[----:B------:R-:W2:Y:S08]  /*5170*/  F2F.F64.F32 R38, R38 ;  /* 0x0000002600267310 */ /* 0x000eb00000201800 */
[----:B--2---:R-:W0:Y:S02]  /*5180*/  F2F.F16.F64 R39, R38 ;  /* 0x0000002600277310 */ /* 0x004e240000300800 */
[----:B0-----:R-:W-:-:S05]  /*5190*/  HADD2 R32, R39.H0_H0, R32.H0_H0 ;  /* 0x2000002027207230 */ /* 0x001fca0000000800 */
[----:B------:R-:W-:-:S06]  /*51a0*/  HADD2.F32 R32, -RZ, R32.H0_H0 ;  /* 0x20000020ff207230 */ /* 0x000fcc0000004100 */
[----:B------:R-:W0:Y:S08]  /*51b0*/  F2F.F64.F32 R32, R32 ;  /* 0x0000002000207310 */ /* 0x000e300000201800 */
[----:B0-----:R-:W1:Y:S02]  /*51c0*/  F2F.F16.F64 R33, R32 ;  /* 0x0000002000217310 */ /* 0x001e640000300800 */
[----:B-1----:R-:W-:-:S02]  /*51d0*/  HADD2 R25, R33.H0_H0, R25.H0_H0 ;  /* 0x2000001921197230 */ /* 0x002fc40000000800 */
[----:B------:R-:W0:Y:S03]  /*51e0*/  LDS.U16 R33, [R0+0x2c0] ;  /* 0x0002c00000217984 */ /* 0x000e260000000400 */
[----:B------:R-:W-:-:S06]  /*51f0*/  HADD2.F32 R25, -RZ, R25.H0_H0 ;  /* 0x20000019ff197230 */ /* 0x000fcc0000004100 */
[----:B------:R-:W1:Y:S08]  /*5200*/  F2F.F64.F32 R24, R25 ;  /* 0x0000001900187310 */ /* 0x000e700000201800 */
[----:B-1----:R-:W0:Y:S02]  /*5210*/  F2F.F16.F64 R24, R24 ;  /* 0x0000001800187310 */ /* 0x002e240000300800 */
[----:B0-----:R-:W-:-:S02]  /*5220*/  HADD2 R33, R24.H0_H0, R33.H0_H0 ;  /* 0x2000002118217230 */ /* 0x001fc40000000800 */
        /* <DEDUP_REMOVED lines=19> */
[----:B0-----:R-:W-:-:S05]  /*5360*/  HADD2 R33, R39.H0_H0, R33.H0_H0 ;  /* 0x2000002127217230 */ /* 0x001fca0000000800 */
[----:B------:R-:W-:-:S06]  /*5370*/  HADD2.F32 R33, -RZ, R33.H0_H0 ;  /* 0x20000021ff217230 */ /* 0x000fcc0000004100 */
[----:B------:R-:W0:Y:S02]  /*5380*/  F2F.F64.F32 R32, R33 ;  /* 0x0000002100207310 */ /* 0x000e240000201800 */
[----:B0-----:R4:W-:Y:S01]  /*5390*/  STL.64 [R1], R32 ;  /* 0x0000002001007387 */ /* 0x0019e20000100a00 */
[----:B------:R-:W-:Y:S05]  /*53a0*/  @!P2 BRA `(.L_x_277) ;  /* 0xfffffff8008ca947 */ /* 0x000fea000383ffff */
.L_x_276:
[----:B------:R-:W-:Y:S05]  /*53b0*/  BSYNC.RECONVERGENT B1 ;  /* 0x0000000000017941 */ /* 0x000fea0003800200 */
.L_x_275:
[----:B------:R-:W-:Y:S01]  /*53c0*/  IMAD.IADD R0, R44, 0x1, -R41 ;  /* 0x000000012c007824 */ /* 0x000fe200078e0a29 */
[----:B------:R-:W-:Y:S04]  /*53d0*/  BSSY.RECONVERGENT B1, `(.L_x_278) ;  /* 0x0000030000017945 */ /* 0x000fe80003800200 */
[----:B------:R-:W-:-:S13]  /*53e0*/  ISETP.GT.AND P2, PT, R0, 0x80, PT ;  /* 0x000000800000780c */ /* 0x000fda0003f44270 */
[----:B------:R-:W-:Y:S05]  /*53f0*/  @!P2 BRA `(.L_x_279) ;  /* 0x0000000000b4a947 */ /* 0x000fea0003800000 */
[----:B-1-3--:R-:W3:Y:S01]  /*5400*/  LDL.64 R2, [R1] ;  /* 0x0000000001027983 */ /* 0x00aee20000100a00 */
[C---:B------:R-:W-:Y:S02]  /*5410*/  LEA R0, R41.reuse, R16, 0x1 ;  /* 0x0000001029007211 */ /* 0x040fe400078e08ff */
[----:B------:R-:W-:Y:S02]  /*5420*/  PLOP3.LUT P0, PT, PT, PT, PT, 0x8, 0x80 ;  /* 0x000000000080781c */ /* 0x000fe40003f0e170 */
[----:B------:R-:W-:Y:S01]  /*5430*/  IADD3 R41, PT, PT, R41, 0x100, RZ ;  /* 0x0000010029297810 */ /* 0x000fe20007ffe0ff */
[----:B------:R-:W1:Y:S04]  /*5440*/  LDS.U16 R5, [R0] ;  /* 0x0000000000057984 */ /* 0x000e680000000400 */
[----:B0-2---:R-:W0:Y:S04]  /*5450*/  LDS.U16 R21, [R0+0x40] ;  /* 0x0000400000157984 */ /* 0x005e280000000400 */
[----:B------:R-:W2:Y:S04]  /*5460*/  LDS.U16 R20, [R0+0x80] ;  /* 0x0000800000147984 */ /* 0x000ea80000000400 */
[----:B------:R-:W-:Y:S01]  /*5470*/  LDS.U16 R24, [R0+0x100] ;  /* 0x0001000000187984 */ /* 0x000fe20000000400 */
[----:B---3--:R-:W1:Y:S02]  /*5480*/  F2F.F16.F64 R2, R2 ;  /* 0x0000000200027310 */ /* 0x008e640000300800 */
[----:B-1----:R-:W-:-:S02]  /*5490*/  HADD2 R5, R2.H0_H0, R5.H0_H0 ;  /* 0x2000000502057230 */ /* 0x002fc40000000800 */
[----:B------:R-:W1:Y:S03]  /*54a0*/  LDS.U16 R2, [R0+0xc0] ;  /* 0x0000c00000027984 */ /* 0x000e660000000400 */
[----:B------:R-:W-:-:S06]  /*54b0*/  HADD2.F32 R5, -RZ, R5.H0_H0 ;  /* 0x20000005ff057230 */ /* 0x000fcc0000004100 */
[----:B------:R-:W3:Y:S08]  /*54c0*/  F2F.F64.F32 R4, R5 ;  /* 0x0000000500047310 */ /* 0x000ef00000201800 */
[----:B---3--:R-:W0:Y:S02]  /*54d0*/  F2F.F16.F64 R4, R4 ;  /* 0x0000000400047310 */ /* 0x008e240000300800 */
[----:B0-----:R-:W-:-:S05]  /*54e0*/  HADD2 R21, R4.H0_H0, R21.H0_H0 ;  /* 0x2000001504157230 */ /* 0x001fca0000000800 */
[----:B------:R-:W-:-:S06]  /*54f0*/  HADD2.F32 R22, -RZ, R21.H0_H0 ;  /* 0x20000015ff167230 */ /* 0x000fcc0000004100 */
[----:B------:R-:W0:Y:S08]  /*5500*/  F2F.F64.F32 R22, R22 ;  /* 0x0000001600167310 */ /* 0x000e300000201800 */
[----:B0-----:R0:W2:Y:S02]  /*5510*/  F2F.F16.F64 R23, R22 ;  /* 0x0000001600177310 */ /* 0x0010a40000300800 */
[----:B0-----:R-:W0:Y:S01]  /*5520*/  LDS.U16 R22, [R0+0x140] ;  /* 0x0001400000167984 */ /* 0x001e220000000400 */
[----:B--2---:R-:W-:-:S05]  /*5530*/  HADD2 R20, R23.H0_H0, R20.H0_H0 ;  /* 0x2000001417147230 */ /* 0x004fca0000000800 */
[----:B------:R-:W-:-:S06]  /*5540*/  HADD2.F32 R20, -RZ, R20.H0_H0 ;  /* 0x20000014ff147230 */ /* 0x000fcc0000004100 */
[----:B------:R-:W2:Y:S08]  /*5550*/  F2F.F64.F32 R20, R20 ;  /* 0x0000001400147310 */ /* 0x000eb00000201800 */
[----:B--2---:R-:W1:Y:S02]  /*5560*/  F2F.F16.F64 R21, R20 ;  /* 0x0000001400157310 */ /* 0x004e640000300800 */
[----:B-1----:R-:W-:-:S05]  /*5570*/  HADD2 R2, R21.H0_H0, R2.H0_H0 ;  /* 0x2000000215027230 */ /* 0x002fca0000000800 */
[----:B------:R-:W-:-:S06]  /*5580*/  HADD2.F32 R4, -RZ, R2.H0_H0 ;  /* 0x20000002ff047230 */ /* 0x000fcc0000004100 */
[----:B------:R-:W1:Y:S08]  /*5590*/  F2F.F64.F32 R4, R4 ;  /* 0x0000000400047310 */ /* 0x000e700000201800 */
[----:B-1----:R-:W1:Y:S02]  /*55a0*/  F2F.F16.F64 R5, R4 ;  /* 0x0000000400057310 */ /* 0x002e640000300800 */
[----:B-1----:R-:W-:-:S02]  /*55b0*/  HADD2 R5, R5.H0_H0, R24.H0_H0 ;  /* 0x2000001805057230 */ /* 0x002fc40000000800 */
[----:B------:R-:W1:Y:S03]  /*55c0*/  LDS.U16 R24, [R0+0x180] ;  /* 0x0001800000187984 */ /* 0x000e660000000400 */
[----:B------:R-:W-:-:S06]  /*55d0*/  HADD2.F32 R2, -RZ, R5.H0_H0 ;  /* 0x20000005ff027230 */ /* 0x000fcc0000004100 */
[----:B------:R-:W2:Y:S08]  /*55e0*/  F2F.F64.F32 R2, R2 ;  /* 0x0000000200027310 */ /* 0x000eb00000201800 */
[----:B--2---:R-:W0:Y:S02]  /*55f0*/  F2F.F16.F64 R3, R2 ;  /* 0x0000000200037310 */ /* 0x004e240000300800 */
[----:B0-----:R-:W-:-:S02]  /*5600*/  HADD2 R3, R3.H0_H0, R22.H0_H0 ;  /* 0x2000001603037230 */ /* 0x001fc40000000800 */
[----:B------:R-:W0:Y:S03]  /*5610*/  LDS.U16 R22, [R0+0x1c0] ;  /* 0x0001c00000167984 */ /* 0x000e260000000400 */
[----:B------:R-:W-:-:S06]  /*5620*/  HADD2.F32 R20, -RZ, R3.H0_H0 ;  /* 0x20000003ff147230 */ /* 0x000fcc0000004100 */
[----:B------:R-:W2:Y:S08]  /*5630*/  F2F.F64.F32 R20, R20 ;  /* 0x0000001400147310 */ /* 0x000eb00000201800 */
[----:B--2---:R-:W1:Y:S02]  /*5640*/  F2F.F16.F64 R21, R20 ;  /* 0x0000001400157310 */ /* 0x004e640000300800 */
[----:B-1----:R-:W-:-:S05]  /*5650*/  HADD2 R21, R21.H0_H0, R24.H0_H0 ;  /* 0x2000001815157230 */ /* 0x002fca0000000800 */
[----:B------:R-:W-:-:S06]  /*5660*/  HADD2.F32 R4, -RZ, R21.H0_H0 ;  /* 0x20000015ff047230 */ /* 0x000fcc0000004100 */
[----:B------:R-:W1:Y:S08]  /*5670*/  F2F.F64.F32 R4, R4 ;  /* 0x0000000400047310 */ /* 0x000e700000201800 */
[----:B-1----:R-:W0:Y:S02]  /*5680*/  F2F.F16.F64 R5, R4 ;  /* 0x0000000400057310 */ /* 0x002e240000300800 */
[----:B0-----:R-:W-:-:S05]  /*5690*/  HADD2 R5, R5.H0_H0, R22.H0_H0 ;  /* 0x2000001605057230 */ /* 0x001fca0000000800 */
[----:B------:R-:W-:-:S06]  /*56a0*/  HADD2.F32 R2, -RZ, R5.H0_H0 ;  /* 0x20000005ff027230 */ /* 0x000fcc0000004100 */
[----:B------:R-:W0:Y:S02]  /*56b0*/  F2F.F64.F32 R2, R2 ;  /* 0x0000000200027310 */ /* 0x000e240000201800 */
[----:B0-----:R0:W-:Y:S02]  /*56c0*/  STL.64 [R1], R2 ;  /* 0x0000000201007387 */ /* 0x0011e40000100a00 */
.L_x_279:
[----:B------:R-:W-:Y:S05]  /*56d0*/  BSYNC.RECONVERGENT B1 ;  /* 0x0000000000017941 */ /* 0x000fea0003800200 */
.L_x_278:
[----:B------:R-:W-:-:S13]  /*56e0*/  ISETP.LT.OR P0, PT, R41, R44, P0 ;  /* 0x0000002c2900720c */ /* 0x000fda0000701670 */
[----:B------:R-:W-:Y:S05]  /*56f0*/  @!P0 BRA `(.L_x_272) ;  /* 0x00000000005c8947 */ /* 0x000fea0003800000 */
[----:B01-3--:R-:W3:Y:S01]  /*5700*/  LDL.64 R2, [R1] ;  /* 0x0000000001027983 */ /* 0x00bee20000100a00 */
[----:B------:R-:W-:-:S05]  /*5710*/  IMAD R0, R41, 0x2, R16 ;  /* 0x0000000229007824 */ /* 0x000fca00078e0210 */
[----:B------:R-:W0:Y:S04]  /*5720*/  LDS.U16 R5, [R0] ;  /* 0x0000000000057984 */ /* 0x000e280000000400 */
[----:B--2---:R-:W1:Y:S04]  /*5730*/  LDS.U16 R21, [R0+0x40] ;  /* 0x0000400000157984 */ /* 0x004e680000000400 */
[----:B------:R-:W2:Y:S01]  /*5740*/  LDS.U16 R22, [R0+0x80] ;  /* 0x0000800000167984 */ /* 0x000ea20000000400 */
[----:B---3--:R-:W0:Y:S02]  /*5750*/  F2F.F16.F64 R2, R2 ;  /* 0x0000000200027310 */ /* 0x008e240000300800 */
[----:B0-----:R-:W-:-:S02]  /*5760*/  HADD2 R5, R2.H0_H0, R5.H0_H0 ;  /* 0x2000000502057230 */ /* 0x001fc40000000800 */
[----:B------:R-:W0:Y:S03]  /*5770*/  LDS.U16 R2, [R0+0xc0] ;  /* 0x0000c00000027984 */ /* 0x000e260000000400 */
[----:B------:R-:W-:-:S06]  /*5780*/  HADD2.F32 R5, -RZ, R5.H0_H0 ;  /* 0x20000005ff057230 */ /* 0x000fcc0000004100 */
[----:B------:R-:W3:Y:S08]  /*5790*/  F2F.F64.F32 R4, R5 ;  /* 0x0000000500047310 */ /* 0x000ef00000201800 */
[----:B---3--:R-:W1:Y:S02]  /*57a0*/  F2F.F16.F64 R4, R4 ;  /* 0x0000000400047310 */ /* 0x008e640000300800 */
[----:B-1----:R-:W-:-:S05]  /*57b0*/  HADD2 R21, R4.H0_H0, R21.H0_H0 ;  /* 0x2000001504157230 */ /* 0x002fca0000000800 */
[----:B------:R-:W-:-:S06]  /*57c0*/  HADD2.F32 R21, -RZ, R21.H0_H0 ;  /* 0x20000015ff157230 */ /* 0x000fcc0000004100 */
[----:B------:R-:W1:Y:S08]  /*57d0*/  F2F.F64.F32 R20, R21 ;  /* 0x0000001500147310 */ /* 0x000e700000201800 */
[----:B-1----:R-:W2:Y:S02]  /*57e0*/  F2F.F16.F64 R23, R20 ;  /* 0x0000001400177310 */ /* 0x002ea40000300800 */
[----:B--2---:R-:W-:-:S05]  /*57f0*/  HADD2 R22, R23.H0_H0, R22.H0_H0 ;  /* 0x2000001617167230 */ /* 0x004fca0000000800 */
[----:B------:R-:W-:-:S06]  /*5800*/  HADD2.F32 R22, -RZ, R22.H0_H0 ;  /* 0x20000016ff167230 */ /* 0x000fcc0000004100 */
[----:B------:R-:W1:Y:S08]  /*5810*/  F2F.F64.F32 R22, R22 ;  /* 0x0000001600167310 */ /* 0x000e700000201800 */
[----:B-1----:R-:W0:Y:S02]  /*5820*/  F2F.F16.F64 R23, R22 ;  /* 0x0000001600177310 */ /* 0x002e240000300800 */
[----:B0-----:R-:W-:-:S05]  /*5830*/  HADD2 R2, R23.H0_H0, R2.H0_H0 ;  /* 0x2000000217027230 */ /* 0x001fca0000000800 */
[----:B------:R-:W-:-:S06]  /*5840*/  HADD2.F32 R2, -RZ, R2.H0_H0 ;  /* 0x20000002ff027230 */ /* 0x000fcc0000004100 */
[----:B------:R-:W0:Y:S02]  /*5850*/  F2F.F64.F32 R2, R2 ;  /* 0x0000000200027310 */ /* 0x000e240000201800 */
[----:B0-----:R0:W-:Y:S02]  /*5860*/  STL.64 [R1], R2 ;  /* 0x0000000201007387 */ /* 0x0011e40000100a00 */
.L_x_272:
[----:B------:R-:W-:Y:S05]  /*5870*/  BSYNC.RECONVERGENT B0 ;  /* 0x0000000000007941 */ /* 0x000fea0003800200 */
.L_x_271:
[----:B01-3--:R-:W3:Y:S01]  /*5880*/  LDL.64 R2, [R1] ;  /* 0x0000000001027983 */ /* 0x00bee20000100a00 */
[----:B------:R-:W-:Y:S03]  /*5890*/  BSSY.RECONVERGENT B0, `(.L_x_280) ;  /* 0x0000101000007945 */ /* 0x000fe60003800200 */
[----:B---3--:R-:W-:Y:S01]  /*58a0*/  SHFL.BFLY PT, R25, R3, 0x10, 0x1f ;  /* 0x0e001f0003197f89 */ /* 0x008fe200000e0000 */
[----:B------:R-:W-:Y:S03]  /*58b0*/  F2F.F16.F64 R0, R2 ;  /* 0x0000000200007310 */ /* 0x000fe60000300800 */
[----:B------:R-:W0:Y:S05]  /*58c0*/  SHFL.BFLY PT, R24, R2, 0x10, 0x1f ;  /* 0x0e001f0002187f89 */ /* 0x000e2a00000e0000 */
[----:B0-----:R-:W0:Y:S02]  /*58d0*/  F2F.F16.F64 R25, R24 ;  /* 0x0000001800197310 */ /* 0x001e240000300800 */
[----:B0-----:R-:W-:-:S05]  /*58e0*/  HADD2 R0, R0.H0_H0, R25.H0_H0 ;  /* 0x2000001900007230 */ /* 0x001fca0000000800 */
[----:B------:R-:W-:-:S04]  /*58f0*/  HADD2.F32 R0, -RZ, R0.H0_H0 ;  /* 0x20000000ff007230 */ /* 0x000fc80000004100 */
[----:B------:R-:W2:Y:S02]  /*5900*/  F2F.F64.F32 R22, R0 ;  /* 0x0000000000167310 */ /* 0x000ea40000201800 */
[----:B--2---:R-:W-:Y:S06]  /*5910*/  SHFL.BFLY PT, R21, R23, 0x8, 0x1f ;  /* 0x0d001f0017157f89 */ /* 0x004fec00000e0000 */
        /* <DEDUP_REMOVED lines=39> */
[----:B--2---:R-:W1:Y:S02]  /*5b90*/  F2F.F16.F64 R0, R2 ;  /* 0x0000000200007310 */ /* 0x004e640000300800 */
[----:B-1----:R-:W-:-:S06]  /*5ba0*/  HADD2.F32 R0, -RZ, R0.H0_H0 ;  /* 0x20000000ff007230 */ /* 0x002fcc0000004100 */
        /* <DEDUP_REMOVED lines=9> */
[----:B-1----:R-:W-:Y:S02]  /*5c40*/  HADD2.F32 R3, -RZ, R3.H0_H0 ;  /* 0x20000003ff037230 */ /* 0x002fe40000004100 */
[----:B--2---:R-:W-:-:S03]  /*5c50*/  HADD2.F32 R2, -RZ, R2.H0_H0 ;  /* 0x20000002ff027230 */ /* 0x004fc60000004100 */
[----:B------:R-:W-:-:S04]  /*5c60*/  FADD R3, -R0, R3 ;  /* 0x0000000300037221 */ /* 0x000fc80000000100 */
[----:B------:R-:W-:-:S05]  /*5c70*/  FMUL R2, R2, R3 ;  /* 0x0000000302027220 */ /* 0x000fca0000400000 */
[----:B------:R-:W-:-:S04]  /*5c80*/  F2FP.F16.F32.PACK_AB R2, RZ, R2 ;  /* 0x00000002ff02723e */ /* 0x000fc800000000ff */
[----:B------:R-:W-:Y:S02]  /*5c90*/  PRMT R20, R2, 0x7610, R20 ;  /* 0x0000761002147816 */ /* 0x000fe40000000014 */
[----:B------:R-:W-:-:S03]  /*5ca0*/  MOV R2, R12 ;  /* 0x0000000c00027202 */ /* 0x000fc60000000f00 */
[----:B------:R1:W-:Y:S01]  /*5cb0*/  STS.U16 [R40], R20 ;  /* 0x0000001428007388 */ /* 0x0003e20000000400 */
[----:B------:R-:W-:Y:S05]  /*5cc0*/  @!P0 BRA `(.L_x_284) ;  /* 0x0000000000548947 */ /* 0x000fea0003800000 */
[----:B------:R-:W2:Y:S01]  /*5cd0*/  LDS.U16 R3, [R40+0x40] ;  /* 0x0000400028037984 */ /* 0x000ea20000000400 */
[----:B------:R-:W-:-:S03]  /*5ce0*/  ISETP.NE.AND P0, PT, R8, 0x2, PT ;  /* 0x000000020800780c */ /* 0x000fc60003f05270 */
[----:B------:R-:W3:Y:S01]  /*5cf0*/  LDS.U16 R2, [R43+0x40] ;  /* 0x000040002b027984 */ /* 0x000ee20000000400 */
[----:B--2---:R-:W-:Y:S02]  /*5d00*/  HADD2.F32 R3, -RZ, R3.H0_H0 ;  /* 0x20000003ff037230 */ /* 0x004fe40000004100 */
[----:B---3--:R-:W-:-:S03]  /*5d10*/  HADD2.F32 R2, -RZ, R2.H0_H0 ;  /* 0x20000002ff027230 */ /* 0x008fc60000004100 */
[----:B------:R-:W-:-:S04]  /*5d20*/  FADD R3, -R0, R3 ;  /* 0x0000000300037221 */ /* 0x000fc80000000100 */
[----:B------:R-:W-:Y:S02]  /*5d30*/  FMUL R2, R2, R3 ;  /* 0x0000000302027220 */ /* 0x000fe40000400000 */
[----:B------:R-:W2:Y:S03]  /*5d40*/  @P0 LDS.U16 R3, [R40+0x80] ;  /* 0x0000800028030984 */ /* 0x000ea60000000400 */
[----:B------:R-:W-:-:S04]  /*5d50*/  F2FP.F16.F32.PACK_AB R2, RZ, R2 ;  /* 0x00000002ff02723e */ /* 0x000fc800000000ff */
[----:B-1----:R-:W-:-:S05]  /*5d60*/  PRMT R20, R2, 0x7610, R20 ;  /* 0x0000761002147816 */ /* 0x002fca0000000014 */
[----:B------:R-:W-:Y:S04]  /*5d70*/  STS.U16 [R40+0x40], R20 ;  /* 0x0000401428007388 */ /* 0x000fe80000000400 */
[----:B------:R-:W1:Y:S01]  /*5d80*/  @P0 LDS.U16 R2, [R43+0x80] ;  /* 0x000080002b020984 */ /* 0x000e620000000400 */
[----:B--2---:R-:W-:-:S05]  /*5d90*/  @P0 HADD2.F32 R3, -RZ, R3.H0_H0 ;  /* 0x20000003ff030230 */ /* 0x004fca0000004100 */
[----:B------:R-:W-:Y:S01]  /*5da0*/  @P0 FADD R3, -R0, R3 ;  /* 0x0000000300030221 */ /* 0x000fe20000000100 */
[----:B-1----:R-:W-:-:S05]  /*5db0*/  @P0 HADD2.F32 R2, -RZ, R2.H0_H0 ;  /* 0x20000002ff020230 */ /* 0x002fca0000004100 */
[----:B------:R-:W-:-:S05]  /*5dc0*/  @P0 FMUL R2, R2, R3 ;  /* 0x0000000302020220 */ /* 0x000fca0000400000 */
[----:B------:R-:W-:-:S04]  /*5dd0*/  @P0 F2FP.F16.F32.PACK_AB R2, RZ, R2 ;  /* 0x00000002ff02023e */ /* 0x000fc800000000ff */
[----:B------:R-:W-:Y:S01]  /*5de0*/  PRMT R3, R2, 0x7610, R3 ;  /* 0x0000761002037816 */ /* 0x000fe20000000003 */
[----:B------:R-:W-:Y:S01]  /*5df0*/  IMAD.MOV.U32 R2, RZ, RZ, R11 ;  /* 0x000000ffff027224 */ /* 0x000fe200078e000b */
[----:B------:R-:W-:-:S03]  /*5e00*/  @P0 MOV R2, R10 ;  /* 0x0000000a00020202 */ /* 0x000fc60000000f00 */
[----:B------:R2:W-:Y:S04]  /*5e10*/  @P0 STS.U16 [R40+0x80], R3 ;  /* 0x0000800328000388 */ /* 0x0005e80000000400 */
.L_x_284:
[----:B------:R-:W-:Y:S05]  /*5e20*/  BSYNC.RECONVERGENT B1 ;  /* 0x0000000000017941 */ /* 0x000fea0003800200 */
.L_x_283:
[----:B------:R-:W-:Y:S04]  /*5e30*/  BSSY.RECONVERGENT B1, `(.L_x_285) ;  /* 0x000002a000017945 */ /* 0x000fe80003800200 */
[----:B------:R-:W-:Y:S05]  /*5e40*/  @!P1 BRA `(.L_x_286) ;  /* 0x0000000000a09947 */ /* 0x000fea0003800000 */
.L_x_287:
[C---:B--23--:R-:W-:Y:S01]  /*5e50*/  LEA R3, R2.reuse, R35, 0x1 ;  /* 0x0000002302037211 */ /* 0x04cfe200078e08ff */
[C---:B------:R-:W-:Y:S01]  /*5e60*/  IMAD R4, R2.reuse, 0x2, R17 ;  /* 0x0000000202047824 */ /* 0x040fe200078e0211 */
[----:B------:R-:W-:-:S03]  /*5e70*/  IADD3 R2, PT, PT, R2, 0x80, RZ ;  /* 0x0000008002027810 */ /* 0x000fc60007ffe0ff */
[----:B-1----:R-:W1:Y:S01]  /*5e80*/  LDS.U16 R20, [R3] ;  /* 0x0000000003147984 */ /* 0x002e620000000400 */
[----:B------:R-:W-:-:S03]  /*5e90*/  ISETP.GE.AND P0, PT, R2, R44, PT ;  /* 0x0000002c0200720c */ /* 0x000fc60003f06270 */
[----:B------:R-:W2:Y:S01]  /*5ea0*/  LDS.U16 R5, [R4] ;  /* 0x0000000004057984 */ /* 0x000ea20000000400 */
[----:B-1----:R-:W-:Y:S02]  /*5eb0*/  HADD2.F32 R21, -RZ, R20.H0_H0 ;  /* 0x20000014ff157230 */ /* 0x002fe40000004100 */
[----:B--2---:R-:W-:-:S03]  /*5ec0*/  HADD2.F32 R5, -RZ, R5.H0_H0 ;  /* 0x20000005ff057230 */ /* 0x004fc60000004100 */
[----:B------:R-:W-:-:S04]  /*5ed0*/  FADD R20, -R0, R21 ;  /* 0x0000001500147221 */ /* 0x000fc80000000100 */
[----:B------:R-:W-:Y:S02]  /*5ee0*/  FMUL R5, R5, R20 ;  /* 0x0000001405057220 */ /* 0x000fe40000400000 */
[----:B------:R-:W1:Y:S03]  /*5ef0*/  LDS.U16 R20, [R3+0x40] ;  /* 0x0000400003147984 */ /* 0x000e660000000400 */
[----:B------:R-:W-:-:S04]  /*5f00*/  F2FP.F16.F32.PACK_AB R5, RZ, R5 ;  /* 0x00000005ff05723e */ /* 0x000fc800000000ff */
[----:B0-----:R-:W-:-:S05]  /*5f10*/  PRMT R22, R5, 0x7610, R22 ;  /* 0x0000761005167816 */ /* 0x001fca0000000016 */
[----:B------:R-:W-:Y:S04]  /*5f20*/  STS.U16 [R3], R22 ;  /* 0x0000001603007388 */ /* 0x000fe80000000400 */
[----:B------:R-:W0:Y:S01]  /*5f30*/  LDS.U16 R5, [R4+0x40] ;  /* 0x0000400004057984 */ /* 0x000e220000000400 */
[----:B-1----:R-:W-:-:S05]  /*5f40*/  HADD2.F32 R21, -RZ, R20.H0_H0 ;  /* 0x20000014ff157230 */ /* 0x002fca0000004100 */
[----:B------:R-:W-:Y:S01]  /*5f50*/  FADD R20, -R0, R21 ;  /* 0x0000001500147221 */ /* 0x000fe20000000100 */
[----:B0-----:R-:W-:-:S05]  /*5f60*/  HADD2.F32 R5, -RZ, R5.H0_H0 ;  /* 0x20000005ff057230 */ /* 0x001fca0000004100 */
[----:B------:R-:W-:Y:S02]  /*5f70*/  FMUL R5, R5, R20 ;  /* 0x0000001405057220 */ /* 0x000fe40000400000 */
[----:B------:R-:W0:Y:S03]  /*5f80*/  LDS.U16 R20, [R3+0x80] ;  /* 0x0000800003147984 */ /* 0x000e260000000400 */
[----:B------:R-:W-:-:S04]  /*5f90*/  F2FP.F16.F32.PACK_AB R5, RZ, R5 ;  /* 0x00000005ff05723e */ /* 0x000fc800000000ff */
[----:B------:R-:W-:-:S05]  /*5fa0*/  PRMT R23, R5, 0x7610, R23 ;  /* 0x0000761005177816 */ /* 0x000fca0000000017 */
[----:B------:R-:W-:Y:S04]  /*5fb0*/  STS.U16 [R3+0x40], R23 ;  /* 0x0000401703007388 */ /* 0x000fe80000000400 */
[----:B------:R-:W1:Y:S01]  /*5fc0*/  LDS.U16 R5, [R4+0x80] ;  /* 0x0000800004057984 */ /* 0x000e620000000400 */
[----:B0-----:R-:W-:-:S05]  /*5fd0*/  HADD2.F32 R21, -RZ, R20.H0_H0 ;  /* 0x20000014ff157230 */ /* 0x001fca0000004100 */
[----:B------:R-:W-:Y:S01]  /*5fe0*/  FADD R20, -R0, R21 ;  /* 0x0000001500147221 */ /* 0x000fe20000000100 */
[----:B-1----:R-:W-:-:S05]  /*5ff0*/  HADD2.F32 R5, -RZ, R5.H0_H0 ;  /* 0x20000005ff057230 */ /* 0x002fca0000004100 */
        /* <DEDUP_REMOVED lines=9> */
[----:B------:R-:W-:-:S05]  /*6090*/  FMUL R5, R5, R20 ;  /* 0x0000001405057220 */ /* 0x000fca0000400000 */
[----:B------:R-:W-:-:S05]  /*60a0*/  F2FP.F16.F32.PACK_AB R5, RZ, R5 ;  /* 0x00000005ff05723e */ /* 0x000fca00000000ff */
[----:B------:R3:W-:Y:S01]  /*60b0*/  STS.U16 [R3+0xc0], R5 ;  /* 0x0000c00503007388 */ /* 0x0007e20000000400 */
[----:B------:R-:W-:Y:S05]  /*60c0*/  @!P0 BRA `(.L_x_287) ;  /* 0xfffffffc00608947 */ /* 0x000fea000383ffff */
.L_x_286:
[----:B------:R-:W-:Y:S05]  /*60d0*/  BSYNC.RECONVERGENT B1 ;  /* 0x0000000000017941 */ /* 0x000fea0003800200 */
.L_x_285:
[----:B------:R-:W-:Y:S05]  /*60e0*/  BRA `(.L_x_281) ;  /* 0x0000000400ec7947 */ /* 0x000fea0003800000 */
.L_x_282:
        /* <DEDUP_REMOVED lines=8> */
[----:B-1----:R-:W-:Y:S02]  /*6170*/  @P0 HADD2.F32 R3, -RZ, R3.H0_H0 ;  /* 0x20000003ff030230 */ /* 0x002fe40000004100 */
[----:B--2---:R-:W-:-:S03]  /*6180*/  @P0 HADD2.F32 R2, -RZ, R2.H0_H0 ;  /* 0x20000002ff020230 */ /* 0x004fc60000004100 */
[----:B------:R-:W-:-:S04]  /*6190*/  @P0 FADD R3, -R0, R3 ;  /* 0x0000000300030221 */ /* 0x000fc80000000100 */
[----:B------:R-:W-:-:S05]  /*61a0*/  @P0 FMUL R2, R2, R3 ;  /* 0x0000000302020220 */ /* 0x000fca0000400000 */
[----:B------:R-:W-:-:S04]  /*61b0*/  @P0 F2FP.F16.F32.PACK_AB R2, RZ, R2 ;  /* 0x00000002ff02023e */ /* 0x000fc800000000ff */
[----:B------:R-:W-:Y:S02]  /*61c0*/  @!P0 PRMT R2, RZ, 0x7610, R2 ;  /* 0x00007610ff028816 */ /* 0x000fe40000000002 */
[----:B------:R-:W-:Y:S02]  /*61d0*/  ISETP.NE.AND P0, PT, R8, 0x1, PT ;  /* 0x000000010800780c */ /* 0x000fe40003f05270 */
[----:B------:R-:W-:Y:S01]  /*61e0*/  PRMT R20, R2, 0x7610, R20 ;  /* 0x0000761002147816 */ /* 0x000fe20000000014 */
[----:B------:R-:W-:-:S04]  /*61f0*/  IMAD.MOV.U32 R2, RZ, RZ, R12 ;  /* 0x000000ffff027224 */ /* 0x000fc800078e000c */
[----:B------:R1:W-:Y:S06]  /*6200*/  STS.U16 [R40], R20 ;  /* 0x0000001428007388 */ /* 0x0003ec0000000400 */
[----:B------:R-:W-:Y:S05]  /*6210*/  @!P0 BRA `(.L_x_289) ;  /* 0x0000000000888947 */ /* 0x000fea0003800000 */
[----:B------:R-:W2:Y:S01]  /*6220*/  LDS.U8 R2, [R7+0x20] ;  /* 0x0000200007027984 */ /* 0x000ea20000000000 */
[----:B------:R-:W-:Y:S01]  /*6230*/  BSSY.RECONVERGENT B2, `(.L_x_290) ;  /* 0x000000d000027945 */ /* 0x000fe20003800200 */
[----:B--2---:R-:W-:-:S13]  /*6240*/  ISETP.NE.AND P0, PT, R2, RZ, PT ;  /* 0x000000ff0200720c */ /* 0x004fda0003f05270 */
[----:B------:R-:W-:Y:S05]  /*6250*/  @!P0 BRA `(.L_x_291) ;  /* 0x0000000000248947 */ /* 0x000fea0003800000 */
[----:B------:R-:W2:Y:S04]  /*6260*/  LDS.U16 R3, [R40+0x40] ;  /* 0x0000400028037984 */ /* 0x000ea80000000400 */
[----:B------:R-:W3:Y:S01]  /*6270*/  LDS.U16 R2, [R43+0x40] ;  /* 0x000040002b027984 */ /* 0x000ee20000000400 */
[----:B--2---:R-:W-:Y:S02]  /*6280*/  HADD2.F32 R3, -RZ, R3.H0_H0 ;  /* 0x20000003ff037230 */ /* 0x004fe40000004100 */
[----:B---3--:R-:W-:-:S03]  /*6290*/  HADD2.F32 R2, -RZ, R2.H0_H0 ;  /* 0x20000002ff027230 */ /* 0x008fc60000004100 */
[----:B------:R-:W-:-:S04]  /*62a0*/  FADD R3, -R0, R3 ;  /* 0x0000000300037221 */ /* 0x000fc80000000100 */
[----:B------:R-:W-:-:S05]  /*62b0*/  FMUL R2, R2, R3 ;  /* 0x0000000302027220 */ /* 0x000fca0000400000 */
[----:B------:R-:W-:-:S05]  /*62c0*/  F2FP.F16.F32.PACK_AB R2, RZ, R2 ;  /* 0x00000002ff02723e */ /* 0x000fca00000000ff */
[----:B------:R3:W-:Y:S01]  /*62d0*/  STS.U16 [R40+0x40], R2 ;  /* 0x0000400228007388 */ /* 0x0007e20000000400 */
[----:B------:R-:W-:Y:S05]  /*62e0*/  BRA `(.L_x_292) ;  /* 0x0000000000047947 */ /* 0x000fea0003800000 */
.L_x_291:
[----:B------:R2:W-:Y:S02]  /*62f0*/  STS.U16 [R40+0x40], RZ ;  /* 0x000040ff28007388 */ /* 0x0005e40000000400 */
.L_x_292:
[----:B------:R-:W-:Y:S05]  /*6300*/  BSYNC.RECONVERGENT B2 ;  /* 0x0000000000027941 */ /* 0x000fea0003800200 */
.L_x_290:
[----:B------:R-:W-:Y:S02]  /*6310*/  ISETP.NE.AND P0, PT, R8, 0x2, PT ;  /* 0x000000020800780c */ /* 0x000fe40003f05270 */
[----:B---3--:R-:W-:-:S11]  /*6320*/  MOV R2, R11 ;  /* 0x0000000b00027202 */ /* 0x008fd60000000f00 */
[----:B------:R-:W-:Y:S05]  /*6330*/  @!P0 BRA `(.L_x_289) ;  /* 0x0000000000408947 */ /* 0x000fea0003800000 */
[----:B------:R-:W3:Y:S02]  /*6340*/  LDS.U8 R2, [R7+0x40] ;  /* 0x0000400007027984 */ /* 0x000ee40000000000 */
[----:B---3--:R-:W-:-:S13]  /*6350*/  ISETP.NE.AND P0, PT, R2, RZ, PT ;  /* 0x000000ff0200720c */ /* 0x008fda0003f05270 */
[----:B------:R-:W-:Y:S05]  /*6360*/  @!P0 BRA `(.L_x_293) ;  /* 0x00000000002c8947 */ /* 0x000fea0003800000 */
[----:B------:R-:W3:Y:S04]  /*6370*/  LDS.U16 R3, [R40+0x80] ;  /* 0x0000800028037984 */ /* 0x000ee80000000400 */
[----:B------:R-:W5:Y:S01]  /*6380*/  LDS.U16 R2, [R43+0x80] ;  /* 0x000080002b027984 */ /* 0x000f620000000400 */
[----:B---3--:R-:W-:Y:S02]  /*6390*/  HADD2.F32 R3, -RZ, R3.H0_H0 ;  /* 0x20000003ff037230 */ /* 0x008fe40000004100 */
[----:B-----5:R-:W-:-:S03]  /*63a0*/  HADD2.F32 R2, -RZ, R2.H0_H0 ;  /* 0x20000002ff027230 */ /* 0x020fc60000004100 */
[----:B------:R-:W-:-:S04]  /*63b0*/  FADD R3, -R0, R3 ;  /* 0x0000000300037221 */ /* 0x000fc80000000100 */
[----:B------:R-:W-:-:S05]  /*63c0*/  FMUL R2, R2, R3 ;  /* 0x0000000302027220 */ /* 0x000fca0000400000 */
[----:B------:R-:W-:-:S04]  /*63d0*/  F2FP.F16.F32.PACK_AB R2, RZ, R2 ;  /* 0x00000002ff02723e */ /* 0x000fc800000000ff */
[----:B-1----:R-:W-:Y:S02]  /*63e0*/  PRMT R20, R2, 0x7610, R20 ;  /* 0x0000761002147816 */ /* 0x002fe40000000014 */
[----:B------:R-:W-:-:S03]  /*63f0*/  MOV R2, R10 ;  /* 0x0000000a00027202 */ /* 0x000fc60000000f00 */
[----:B------:R3:W-:Y:S01]  /*6400*/  STS.U16 [R40+0x80], R20 ;  /* 0x0000801428007388 */ /* 0x0007e20000000400 */
[----:B------:R-:W-:Y:S05]  /*6410*/  BRA `(.L_x_289) ;  /* 0x0000000000087947 */ /* 0x000fea0003800000 */
.L_x_293:
[----:B------:R3:W-:Y:S01]  /*6420*/  STS.U16 [R40+0x80], RZ ;  /* 0x000080ff28007388 */ /* 0x0007e20000000400 */
[----:B------:R-:W-:-:S07]  /*6430*/  IMAD.MOV.U32 R2, RZ, RZ, R10 ;  /* 0x000000ffff027224 */ /* 0x000fce00078e000a */
.L_x_289:
[----:B------:R-:W-:Y:S05]  /*6440*/  BSYNC.RECONVERGENT B1 ;  /* 0x0000000000017941 */ /* 0x000fea0003800200 */
.L_x_288:
[----:B------:R-:W-:-:S13]  /*6450*/  ISETP.GE.U32.AND P0, PT, R14, 0x60, PT ;  /* 0x000000600e00780c */ /* 0x000fda0003f06070 */
[----:B------:R-:W-:Y:S05]  /*6460*/  @!P0 BRA `(.L_x_281) ;  /* 0x00000004000c8947 */ /* 0x000fea0003800000 */
[----:B------:R-:W0:Y:S02]  /*6470*/  LDC R3, c[0x0][0x39c] ;  /* 0x0000e700ff037b82 */ /* 0x000e240000000800 */
.L_x_306:
[----:B0-----:R-:W-:Y:S01]  /*6480*/  IADD3 R4, PT, PT, R15, R2, RZ ;  /* 0x000000020f047210 */ /* 0x001fe20007ffe0ff */
[C---:B-1-3--:R-:W-:Y:S01]  /*6490*/  IMAD R20, R2.reuse, 0x2, R35 ;  /* 0x0000000202147824 */ /* 0x04afe200078e0223 */
[C---:B------:R-:W-:Y:S01]  /*64a0*/  LEA R5, R2.reuse, R17, 0x1 ;  /* 0x0000001102057211 */ /* 0x040fe200078e08ff */
[----:B------:R-:W-:Y:S01]  /*64b0*/  BSSY.RECONVERGENT B1, `(.L_x_294) ;  /* 0x0000010000017945 */ /* 0x000fe20003800200 */
[----:B------:R-:W-:Y:S01]  /*64c0*/  IADD3 R2, PT, PT, R2, 0x80, RZ ;  /* 0x0000008002027810 */ /* 0x000fe20007ffe0ff */
[----:B------:R-:W1:Y:S03]  /*64d0*/  LDS.U8 R21, [R4] ;  /* 0x0000000004157984 */ /* 0x000e660000000000 */
[----:B0-----:R-:W-:Y:S02]  /*64e0*/  ISETP.GE.AND P1, PT, R2, R3, PT ;  /* 0x000000030200720c */ /* 0x001fe40003f26270 */
[----:B-1----:R-:W-:-:S13]  /*64f0*/  ISETP.NE.AND P0, PT, R21, RZ, PT ;  /* 0x000000ff1500720c */ /* 0x002fda0003f05270 */
[----:B------:R-:W-:Y:S05]  /*6500*/  @!P0 BRA `(.L_x_295) ;  /* 0x0000000000248947 */ /* 0x000fea0003800000 */
[----:B------:R-:W0:Y:S04]  /*6510*/  LDS.U16 R22, [R20] ;  /* 0x0000000014167984 */ /* 0x000e280000000400 */
[----:B------:R-:W1:Y:S01]  /*6520*/  LDS.U16 R21, [R5] ;  /* 0x0000000005157984 */ /* 0x000e620000000400 */
[----:B0-----:R-:W-:Y:S02]  /*6530*/  HADD2.F32 R23, -RZ, R22.H0_H0 ;  /* 0x20000016ff177230 */ /* 0x001fe40000004100 */
[----:B-1----:R-:W-:-:S03]  /*6540*/  HADD2.F32 R21, -RZ, R21.H0_H0 ;  /* 0x20000015ff157230 */ /* 0x002fc60000004100 */
[----:B------:R-:W-:-:S04]  /*6550*/  FADD R22, -R0, R23 ;  /* 0x0000001700167221 */ /* 0x000fc80000000100 */
[----:B------:R-:W-:-:S05]  /*6560*/  FMUL R21, R21, R22 ;  /* 0x0000001615157220 */ /* 0x000fca0000400000 */
[----:B------:R-:W-:-:S05]  /*6570*/  F2FP.F16.F32.PACK_AB R21, RZ, R21 ;  /* 0x00000015ff15723e */ /* 0x000fca00000000ff */
[----:B------:R0:W-:Y:S01]  /*6580*/  STS.U16 [R20], R21 ;  /* 0x0000001514007388 */ /* 0x0001e20000000400 */
[----:B------:R-:W-:Y:S05]  /*6590*/  BRA `(.L_x_296) ;  /* 0x0000000000047947 */ /* 0x000fea0003800000 */
.L_x_295:
[----:B------:R1:W-:Y:S02]  /*65a0*/  STS.U16 [R20], RZ ;  /* 0x000000ff14007388 */ /* 0x0003e40000000400 */
.L_x_296:
[----:B------:R-:W-:Y:S05]  /*65b0*/  BSYNC.RECONVERGENT B1 ;  /* 0x0000000000017941 */ /* 0x000fea0003800200 */
.L_x_294:
[----:B0-----:R-:W0:Y:S01]  /*65c0*/  LDS.U8 R21, [R4+0x20] ;  /* 0x0000200004157984 */ /* 0x001e220000000000 */
[----:B------:R-:W-:Y:S01]  /*65d0*/  BSSY.RECONVERGENT B1, `(.L_x_297) ;  /* 0x000000d000017945 */ /* 0x000fe20003800200 */
[----:B0-----:R-:W-:-:S13]  /*65e0*/  ISETP.NE.AND P0, PT, R21, RZ, PT ;  /* 0x000000ff1500720c */ /* 0x001fda0003f05270 */
[----:B------:R-:W-:Y:S05]  /*65f0*/  @!P0 BRA `(.L_x_298) ;  /* 0x0000000000248947 */ /* 0x000fea0003800000 */
[----:B------:R-:W0:Y:S04]  /*6600*/  LDS.U16 R22, [R20+0x40] ;  /* 0x0000400014167984 */ /* 0x000e280000000400 */
[----:B------:R-:W3:Y:S01]  /*6610*/  LDS.U16 R21, [R5+0x40] ;  /* 0x0000400005157984 */ /* 0x000ee20000000400 */
[----:B0-----:R-:W-:Y:S02]  /*6620*/  HADD2.F32 R23, -RZ, R22.H0_H0 ;  /* 0x20000016ff177230 */ /* 0x001fe40000004100 */
[----:B---3--:R-:W-:-:S03]  /*6630*/  HADD2.F32 R21, -RZ, R21.H0_H0 ;  /* 0x20000015ff157230 */ /* 0x008fc60000004100 */
[----:B------:R-:W-:-:S04]  /*6640*/  FADD R22, -R0, R23 ;  /* 0x0000001700167221 */ /* 0x000fc80000000100 */
[----:B------:R-:W-:-:S05]  /*6650*/  FMUL R21, R21, R22 ;  /* 0x0000001615157220 */ /* 0x000fca0000400000 */
[----:B------:R-:W-:-:S05]  /*6660*/  F2FP.F16.F32.PACK_AB R21, RZ, R21 ;  /* 0x00000015ff15723e */ /* 0x000fca00000000ff */
[----:B------:R0:W-:Y:S01]  /*6670*/  STS.U16 [R20+0x40], R21 ;  /* 0x0000401514007388 */ /* 0x0001e20000000400 */
[----:B------:R-:W-:Y:S05]  /*6680*/  BRA `(.L_x_299) ;  /* 0x0000000000047947 */ /* 0x000fea0003800000 */
.L_x_298:
[----:B------:R3:W-:Y:S02]  /*6690*/  STS.U16 [R20+0x40], RZ ;  /* 0x000040ff14007388 */ /* 0x0007e40000000400 */
.L_x_299:
[----:B------:R-:W-:Y:S05]  /*66a0*/  BSYNC.RECONVERGENT B1 ;  /* 0x0000000000017941 */ /* 0x000fea0003800200 */
.L_x_297:
[----:B0-----:R-:W0:Y:S01]  /*66b0*/  LDS.U8 R21, [R4+0x40] ;  /* 0x0000400004157984 */ /* 0x001e220000000000 */
[----:B------:R-:W-:Y:S01]  /*66c0*/  BSSY.RECONVERGENT B1, `(.L_x_300) ;  /* 0x000000d000017945 */ /* 0x000fe20003800200 */
[----:B0-----:R-:W-:-:S13]  /*66d0*/  ISETP.NE.AND P0, PT, R21, RZ, PT ;  /* 0x000000ff1500720c */ /* 0x001fda0003f05270 */
[----:B------:R-:W-:Y:S05]  /*66e0*/  @!P0 BRA `(.L_x_301) ;  /* 0x0000000000248947 */ /* 0x000fea0003800000 */
[----:B------:R-:W0:Y:S04]  /*66f0*/  LDS.U16 R22, [R20+0x80] ;  /* 0x0000800014167984 */ /* 0x000e280000000400 */
[----:B------:R-:W5:Y:S01]  /*6700*/  LDS.U16 R21, [R5+0x80] ;  /* 0x0000800005157984 */ /* 0x000f620000000400 */
[----:B0-----:R-:W-:Y:S02]  /*6710*/  HADD2.F32 R23, -RZ, R22.H0_H0 ;  /* 0x20000016ff177230 */ /* 0x001fe40000004100 */
[----:B-----5:R-:W-:-:S03]  /*6720*/  HADD2.F32 R21, -RZ, R21.H0_H0 ;  /* 0x20000015ff157230 */ /* 0x020fc60000004100 */
[----:B------:R-:W-:-:S04]  /*6730*/  FADD R22, -R0, R23 ;  /* 0x0000001700167221 */ /* 0x000fc80000000100 */
[----:B------:R-:W-:-:S05]  /*6740*/  FMUL R21, R21, R22 ;  /* 0x0000001615157220 */ /* 0x000fca0000400000 */
[----:B------:R-:W-:-:S05]  /*6750*/  F2FP.F16.F32.PACK_AB R21, RZ, R21 ;  /* 0x00000015ff15723e */ /* 0x000fca00000000ff */
[----:B------:R0:W-:Y:S01]  /*6760*/  STS.U16 [R20+0x80], R21 ;  /* 0x0000801514007388 */ /* 0x0001e20000000400 */
[----:B------:R-:W-:Y:S05]  /*6770*/  BRA `(.L_x_302) ;  /* 0x0000000000047947 */ /* 0x000fea0003800000 */
.L_x_301:
[----:B------:R0:W-:Y:S02]  /*6780*/  STS.U16 [R20+0x80], RZ ;  /* 0x000080ff14007388 */ /* 0x0001e40000000400 */
.L_x_302:
[----:B------:R-:W-:Y:S05]  /*6790*/  BSYNC.RECONVERGENT B1 ;  /* 0x0000000000017941 */ /* 0x000fea0003800200 */
.L_x_300:
[----:B------:R-:W5:Y:S01]  /*67a0*/  LDS.U8 R4, [R4+0x60] ;  /* 0x0000600004047984 */ /* 0x000f620000000000 */
[----:B------:R-:W-:Y:S01]  /*67b0*/  BSSY.RECONVERGENT B1, `(.L_x_303) ;  /* 0x000000d000017945 */ /* 0x000fe20003800200 */
[----:B-----5:R-:W-:-:S13]  /*67c0*/  ISETP.NE.AND P0, PT, R4, RZ, PT ;  /* 0x000000ff0400720c */ /* 0x020fda0003f05270 */
        /* <DEDUP_REMOVED lines=10> */
.L_x_304:
[----:B------:R0:W-:Y:S02]  /*6870*/  STS.U16 [R20+0xc0], RZ ;  /* 0x0000c0ff14007388 */ /* 0x0001e40000000400 */
.L_x_305:
[----:B------:R-:W-:Y:S05]  /*6880*/  BSYNC.RECONVERGENT B1 ;  /* 0x0000000000017941 */ /* 0x000fea0003800200 */
.L_x_303:
[----:B------:R-:W-:Y:S05]  /*6890*/  @!P1 BRA `(.L_x_306) ;  /* 0xfffffff800f89947 */ /* 0x000fea000383ffff */
.L_x_281:
[----:B------:R-:W-:Y:S05]  /*68a0*/  BSYNC.RECONVERGENT B0 ;  /* 0x0000000000007941 */ /* 0x000fea0003800200 */
.L_x_280:
[----:B------:R-:W-:Y:S01]  /*68b0*/  NOP ;  /* 0x0000000000007918 */ /* 0x000fe20000000000 */
.L_x_259:
[----:B------:R-:W5:Y:S01]  /*68c0*/  LDCU UR4, c[0x0][0x39c] ;  /* 0x00007380ff0477ac */ /* 0x000f620008000800 */
[----:B------:R-:W-:Y:S01]  /*68d0*/  BSSY.RECONVERGENT B0, `(.L_x_307) ;  /* 0x000002e000007945 */ /* 0x000fe20003800200 */
[----:B-----5:R-:W-:-:S04]  /*68e0*/  MOV R45, UR4 ;  /* 0x00000004002d7c02 */ /* 0x020fc80008000f00 */
[----:B------:R-:W-:-:S13]  /*68f0*/  ISETP.GE.AND P0, PT, R34, R45, PT ;  /* 0x0000002d2200720c */ /* 0x000fda0003f06270 */
[----:B------:R-:W-:Y:S05]  /*6900*/  @P0 BRA `(.L_x_308) ;  /* 0x0000000000a80947 */ /* 0x000fea0003800000 */
[----:B------:R-:W-:Y:S01]  /*6910*/  ISETP.NE.AND P0, PT, R8, RZ, PT ;  /* 0x000000ff0800720c */ /* 0x000fe20003f05270 */
[----:B------:R-:W-:Y:S01]  /*6920*/  BSSY.RECONVERGENT B1, `(.L_x_309) ;  /* 0x0000014000017945 */ /* 0x000fe20003800200 */
[----:B------:R-:W-:-:S11]  /*6930*/  IMAD.MOV.U32 R0, RZ, RZ, R34 ;  /* 0x000000ffff007224 */ /* 0x000fd600078e0022 */
[----:B------:R-:W-:Y:S05]  /*6940*/  @!P0 BRA `(.L_x_310) ;  /* 0x0000000000448947 */ /* 0x000fea0003800000 */
[----:B------:R-:W5:Y:S02]  /*6950*/  LDS.U8 R0, [R7] ;  /* 0x0000000007007984 */ /* 0x000f640000000000 */
[----:B-----5:R-:W-:Y:S02]  /*6960*/  ISETP.NE.AND P0, PT, R0, RZ, PT ;  /* 0x000000ff0000720c */ /* 0x020fe40003f05270 */
[----:B------:R-:W-:-:S11]  /*6970*/  MOV R0, R12 ;  /* 0x0000000c00007202 */ /* 0x000fd60000000f00 */
[----:B------:R0:W-:Y:S01]  /*6980*/  @!P0 STS.U16 [R40], RZ ;  /* 0x000000ff28008388 */ /* 0x0001e20000000400 */
[----:B------:R-:W-:-:S13]  /*6990*/  ISETP.NE.AND P0, PT, R8, 0x1, PT ;  /* 0x000000010800780c */ /* 0x000fda0003f05270 */
[----:B0-----:R-:W-:Y:S05]  /*69a0*/  @!P0 BRA `(.L_x_310) ;  /* 0x00000000002c8947 */ /* 0x001fea0003800000 */
[----:B------:R-:W0:Y:S02]  /*69b0*/  LDS.U8 R0, [R7+0x20] ;  /* 0x0000200007007984 */ /* 0x000e240000000000 */
[----:B0-----:R-:W-:Y:S02]  /*69c0*/  ISETP.NE.AND P0, PT, R0, RZ, PT ;  /* 0x000000ff0000720c */ /* 0x001fe40003f05270 */
[----:B------:R-:W-:-:S11]  /*69d0*/  MOV R0, R11 ;  /* 0x0000000b00007202 */ /* 0x000fd60000000f00 */
[----:B------:R0:W-:Y:S01]  /*69e0*/  @!P0 STS.U16 [R40+0x40], RZ ;  /* 0x000040ff28008388 */ /* 0x0001e20000000400 */
[----:B------:R-:W-:-:S13]  /*69f0*/  ISETP.NE.AND P0, PT, R8, 0x2, PT ;  /* 0x000000020800780c */ /* 0x000fda0003f05270 */
[----:B0-----:R-:W-:Y:S05]  /*6a00*/  @!P0 BRA `(.L_x_310) ;  /* 0x0000000000148947 */ /* 0x001fea0003800000 */
[----:B------:R-:W0:Y:S02]  /*6a10*/  LDS.U8 R0, [R7+0x40] ;  /* 0x0000400007007984 */ /* 0x000e240000000000 */
[----:B0-----:R-:W-:Y:S01]  /*6a20*/  ISETP.NE.AND P0, PT, R0, RZ, PT ;  /* 0x000000ff0000720c */ /* 0x001fe20003f05270 */
[----:B------:R-:W-:-:S12]  /*6a30*/  IMAD.MOV.U32 R0, RZ, RZ, R10 ;  /* 0x000000ffff007224 */ /* 0x000fd800078e000a */
[----:B------:R0:W-:Y:S01]  /*6a40*/  @!P0 STS.U16 [R40+0x80], RZ ;  /* 0x000080ff28008388 */ /* 0x0001e20000000400 */
[----:B------:R-:W-:-:S07]  /*6a50*/  @!P0 MOV R0, R10 ;  /* 0x0000000a00008202 */ /* 0x000fce0000000f00 */
.L_x_310:
[----:B------:R-:W-:Y:S05]  /*6a60*/  BSYNC.RECONVERGENT B1 ;  /* 0x0000000000017941 */ /* 0x000fea0003800200 */
.L_x_309:
[----:B------:R-:W-:-:S13]  /*6a70*/  ISETP.GE.U32.AND P0, PT, R14, 0x60, PT ;  /* 0x000000600e00780c */ /* 0x000fda0003f06070 */
[----:B------:R-:W-:Y:S05]  /*6a80*/  @!P0 BRA `(.L_x_308) ;  /* 0x0000000000488947 */ /* 0x000fea0003800000 */
[----:B------:R-:W0:Y:S02]  /*6a90*/  LDC R45, c[0x0][0x39c] ;  /* 0x0000e700ff2d7b82 */ /* 0x000e240000000800 */
.L_x_311:
[----:B--23--:R-:W-:Y:S01]  /*6aa0*/  IADD3 R3, PT, PT, R15, R0, RZ ;  /* 0x000000000f037210 */ /* 0x00cfe20007ffe0ff */
[C---:B0-----:R-:W-:Y:S01]  /*6ab0*/  IMAD R4, R0.reuse, 0x2, R35 ;  /* 0x0000000200047824 */ /* 0x041fe200078e0223 */
[----:B------:R-:W-:-:S03]  /*6ac0*/  IADD3 R0, PT, PT, R0, 0x80, RZ ;  /* 0x0000008000007810 */ /* 0x000fc60007ffe0ff */
        /* <DEDUP_REMOVED lines=14> */
.L_x_308:
[----:B------:R-:W-:Y:S05]  /*6bb0*/  BSYNC.RECONVERGENT B0 ;  /* 0x0000000000007941 */ /* 0x000fea0003800200 */
.L_x_307:
[----:B------:R-:W-:Y:S01]  /*6bc0*/  NOP ;  /* 0x0000000000007918 */ /* 0x000fe20000000000 */
[----:B------:R-:W-:Y:S05]  /*6bd0*/  BRA.U !UP1, `(.L_x_312) ;  /* 0x0000001909907547 */ /* 0x000fea000b800000 */
[----:B------:R-:W-:Y:S01]  /*6be0*/  ISETP.GE.AND P1, PT, R34, R45, PT ;  /* 0x0000002d2200720c */ /* 0x000fe20003f26270 */
[----:B------:R-:W-:-:S12]  /*6bf0*/  BSSY.RECONVERGENT B0, `(.L_x_313) ;  /* 0x000004c000007945 */ /* 0x000fd80003800200 */
[----:B------:R-:W-:Y:S05]  /*6c00*/  @P1 BRA `(.L_x_314) ;  /* 0x0000000400281947 */ /* 0x000fea0003800000 */
[----:B------:R-:W-:Y:S01]  /*6c10*/  ISETP.NE.AND P0, PT, R8, RZ, PT ;  /* 0x000000ff0800720c */ /* 0x000fe20003f05270 */
[----:B------:R-:W-:Y:S01]  /*6c20*/  BSSY.RECONVERGENT B1, `(.L_x_315) ;  /* 0x0000022000017945 */ /* 0x000fe20003800200 */
[----:B------:R-:W-:Y:S02]  /*6c30*/  ISETP.GE.U32.AND P2, PT, R14, 0x60, PT ;  /* 0x000000600e00780c */ /* 0x000fe40003f46070 */
[----:B------:R-:W-:-:S09]  /*6c40*/  MOV R0, R34 ;  /* 0x0000002200007202 */ /* 0x000fd20000000f00 */
[----:B------:R-:W-:Y:S05]  /*6c50*/  @!P0 BRA `(.L_x_316) ;  /* 0x0000000000788947 */ /* 0x000fea0003800000 */
[----:B------:R-:W5:Y:S01]  /*6c60*/  LDS.U16 R0, [R40] ;  /* 0x0000000028007984 */ /* 0x000f620000000400 */
[----:B------:R-:W-:-:S03]  /*6c70*/  ISETP.NE.AND P0, PT, R8, 0x1, PT ;  /* 0x000000010800780c */ /* 0x000fc60003f05270 */
[----:B------:R-:W2:Y:S01]  /*6c80*/  LDS.U16 R2, [R43] ;  /* 0x000000002b027984 */ /* 0x000ea20000000400 */
[----:B-----5:R-:W-:Y:S02]  /*6c90*/  HADD2.F32 R0, -RZ, R0.H0_H0 ;  /* 0x20000000ff007230 */ /* 0x020fe40000004100 */
[----:B--23--:R-:W-:-:S05]  /*6ca0*/  HADD2.F32 R3, -RZ, R2.H0_H0 ;  /* 0x20000002ff037230 */ /* 0x00cfca0000004100 */
[----:B------:R-:W-:-:S05]  /*6cb0*/  FMUL R0, R0, R3 ;  /* 0x0000000300007220 */ /* 0x000fca0000400000 */
[----:B------:R-:W-:-:S04]  /*6cc0*/  F2FP.F16.F32.PACK_AB R0, RZ, R0 ;  /* 0x00000000ff00723e */ /* 0x000fc800000000ff */
[----:B0-----:R-:W-:Y:S01]  /*6cd0*/  PRMT R21, R0, 0x7610, R21 ;  /* 0x0000761000157816 */ /* 0x001fe20000000015 */
[----:B------:R-:W-:-:S04]  /*6ce0*/  IMAD.MOV.U32 R0, RZ, RZ, R12 ;  /* 0x000000ffff007224 */ /* 0x000fc800078e000c */
[----:B------:R0:W-:Y:S01]  /*6cf0*/  STS.U16 [R42], R21 ;  /* 0x000000152a007388 */ /* 0x0001e20000000400 */
[----:B------:R-:W-:Y:S05]  /*6d00*/  @!P0 BRA `(.L_x_316) ;  /* 0x00000000004c8947 */ /* 0x000fea0003800000 */
[----:B------:R-:W2:Y:S01]  /*6d10*/  LDS.U16 R0, [R40+0x40] ;  /* 0x0000400028007984 */ /* 0x000ea20000000400 */
[----:B------:R-:W-:-:S03]  /*6d20*/  ISETP.NE.AND P0, PT, R8, 0x2, PT ;  /* 0x000000020800780c */ /* 0x000fc60003f05270 */
[----:B------:R-:W3:Y:S01]  /*6d30*/  LDS.U16 R2, [R43+0x40] ;  /* 0x000040002b027984 */ /* 0x000ee20000000400 */
[----:B--2---:R-:W-:Y:S02]  /*6d40*/  HADD2.F32 R0, -RZ, R0.H0_H0 ;  /* 0x20000000ff007230 */ /* 0x004fe40000004100 */
[----:B---3--:R-:W-:-:S05]  /*6d50*/  HADD2.F32 R3, -RZ, R2.H0_H0 ;  /* 0x20000002ff037230 */ /* 0x008fca0000004100 */
[----:B------:R-:W-:-:S05]  /*6d60*/  FMUL R0, R0, R3 ;  /* 0x0000000300007220 */ /* 0x000fca0000400000 */
[----:B------:R-:W-:-:S04]  /*6d70*/  F2FP.F16.F32.PACK_AB R0, RZ, R0 ;  /* 0x00000000ff00723e */ /* 0x000fc800000000ff */
[----:B0-----:R-:W-:-:S05]  /*6d80*/  PRMT R21, R0, 0x7610, R21 ;  /* 0x0000761000157816 */ /* 0x001fca0000000015 */
[----:B------:R-:W-:Y:S04]  /*6d90*/  STS.U16 [R42+0x40], R21 ;  /* 0x000040152a007388 */ /* 0x000fe80000000400 */
[----:B------:R-:W0:Y:S04]  /*6da0*/  @P0 LDS.U16 R0, [R40+0x80] ;  /* 0x0000800028000984 */ /* 0x000e280000000400 */
[----:B------:R-:W2:Y:S01]  /*6db0*/  @P0 LDS.U16 R2, [R43+0x80] ;  /* 0x000080002b020984 */ /* 0x000ea20000000400 */
[----:B0-----:R-:W-:Y:S02]  /*6dc0*/  @P0 HADD2.F32 R0, -RZ, R0.H0_H0 ;  /* 0x20000000ff000230 */ /* 0x001fe40000004100 */
[----:B--2---:R-:W-:-:S05]  /*6dd0*/  @P0 HADD2.F32 R3, -RZ, R2.H0_H0 ;  /* 0x20000002ff030230 */ /* 0x004fca0000004100 */
[----:B------:R-:W-:-:S05]  /*6de0*/  @P0 FMUL R0, R0, R3 ;  /* 0x0000000300000220 */ /* 0x000fca0000400000 */
[----:B------:R-:W-:-:S04]  /*6df0*/  @P0 F2FP.F16.F32.PACK_AB R0, RZ, R0 ;  /* 0x00000000ff00023e */ /* 0x000fc800000000ff */
[----:B------:R-:W-:Y:S02]  /*6e00*/  PRMT R2, R0, 0x7610, R2 ;  /* 0x0000761000027816 */ /* 0x000fe40000000002 */
[----:B------:R-:W-:Y:S02]  /*6e10*/  MOV R0, R11 ;  /* 0x0000000b00007202 */ /* 0x000fe40000000f00 */
[----:B------:R-:W-:Y:S01]  /*6e20*/  @P0 MOV R0, R10 ;  /* 0x0000000a00000202 */ /* 0x000fe20000000f00 */
[----:B------:R0:W-:Y:S06]  /*6e30*/  @P0 STS.U16 [R42+0x80], R2 ;  /* 0x000080022a000388 */ /* 0x0001ec0000000400 */
.L_x_316:
[----:B------:R-:W-:Y:S05]  /*6e40*/  BSYNC.RECONVERGENT B1 ;  /* 0x0000000000017941 */ /* 0x000fea0003800200 */
.L_x_315:
[----:B------:R-:W-:Y:S05]  /*6e50*/  @!P2 BRA `(.L_x_314) ;  /* 0x000000000094a947 */ /* 0x000fea0003800000 */
.L_x_317:
[C---:B0-----:R-:W-:Y:S01]  /*6e60*/  IMAD R4, R0.reuse, 0x2, R35 ;  /* 0x0000000200047824 */ /* 0x041fe200078e0223 */
[----:B--23--:R-:W-:-:S04]  /*6e70*/  LEA R3, R0, R17, 0x1 ;  /* 0x0000001100037211 */ /* 0x00cfc800078e08ff */
[----:B------:R-:W0:Y:S04]  /*6e80*/  LDS.U16 R2, [R4] ;  /* 0x0000000004027984 */ /* 0x000e280000000400 */
[----:B------:R-:W2:Y:S01]  /*6e90*/  LDS.U16 R5, [R3] ;  /* 0x0000000003057984 */ /* 0x000ea20000000400 */
[----:B0-----:R-:W-:Y:S02]  /*6ea0*/  HADD2.F32 R2, -RZ, R2.H0_H0 ;  /* 0x20000002ff027230 */ /* 0x001fe40000004100 */
[----:B--2---:R-:W-:-:S05]  /*6eb0*/  HADD2.F32 R5, -RZ, R5.H0_H0 ;  /* 0x20000005ff057230 */ /* 0x004fca0000004100 */
[----:B------:R-:W-:-:S05]  /*6ec0*/  FMUL R2, R2, R5 ;  /* 0x0000000502027220 */ /* 0x000fca0000400000 */
[----:B------:R-:W-:Y:S02]  /*6ed0*/  F2FP.F16.F32.PACK_AB R5, RZ, R2 ;  /* 0x00000002ff05723e */ /* 0x000fe400000000ff */
[C---:B------:R-:W-:Y:S01]  /*6ee0*/  LEA R2, R0.reuse, R16, 0x1 ;  /* 0x0000001000027211 */ /* 0x040fe200078e08ff */
[----:B------:R-:W-:Y:S01]  /*6ef0*/  VIADD R0, R0, 0x80 ;  /* 0x0000008000007836 */ /* 0x000fe20000000000 */
[----:B------:R-:W-:-:S04]  /*6f00*/  PRMT R21, R5, 0x7610, R21 ;  /* 0x0000761005157816 */ /* 0x000fc80000000015 */
[----:B------:R-:W-:Y:S01]  /*6f10*/  ISETP.GE.AND P0, PT, R0, R45, PT ;  /* 0x0000002d0000720c */ /* 0x000fe20003f06270 */
[----:B------:R-:W-:Y:S04]  /*6f20*/  STS.U16 [R2], R21 ;  /* 0x0000001502007388 */ /* 0x000fe80000000400 */
[----:B------:R-:W0:Y:S04]  /*6f30*/  LDS.U16 R5, [R4+0x40] ;  /* 0x0000400004057984 */ /* 0x000e280000000400 */
[----:B-1----:R-:W1:Y:S01]  /*6f40*/  LDS.U16 R20, [R3+0x40] ;  /* 0x0000400003147984 */ /* 0x002e620000000400 */
        /* <DEDUP_REMOVED lines=22> */
.L_x_314:
[----:B------:R-:W-:Y:S05]  /*70b0*/  BSYNC.RECONVERGENT B0 ;  /* 0x0000000000007941 */ /* 0x000fea0003800200 */
.L_x_313:
[----:B------:R-:W-:Y:S01]  /*70c0*/  NOP ;  /* 0x0000000000007918 */ /* 0x000fe20000000000 */
[----:B------:R-:W5:Y:S01]  /*70d0*/  @!P1 LDS.U16 R0, [R42] ;  /* 0x000000002a009984 */ /* 0x000f620000000400 */
[----:B0--3--:R-:W-:Y:S02]  /*70e0*/  CS2R R4, SRZ ;  /* 0x0000000000047805 */ /* 0x009fe4000001ff00 */
[----:B------:R-:W-:Y:S01]  /*70f0*/  ISETP.GE.AND P0, PT, R12, R45, PT ;  /* 0x0000002d0c00720c */ /* 0x000fe20003f06270 */
[----:B------:R-:W-:Y:S01]  /*7100*/  BSSY.RECONVERGENT B0, `(.L_x_318) ;  /* 0x00000d4000007945 */ /* 0x000fe20003800200 */
[----:B-----5:R-:W-:-:S04]  /*7110*/  @!P1 HADD2.F32 R0, -RZ, R0.H0_H0 ;  /* 0x20000000ff009230 */ /* 0x020fc80000004100 */
[----:B------:R-:W0:Y:S02]  /*7120*/  @!P1 F2F.F64.F32 R4, R0 ;  /* 0x0000000000049310 */ /* 0x000e240000201800 */
[----:B0-----:R0:W-:Y:S05]  /*7130*/  STL.64 [R1], R4 ;  /* 0x0000000401007387 */ /* 0x0011ea0000100a00 */
[----:B------:R-:W-:Y:S05]  /*7140*/  @P0 BRA `(.L_x_319) ;  /* 0x0000000c003c0947 */ /* 0x000fea0003800000 */
[----:B------:R-:W-:Y:S01]  /*7150*/  ISETP.NE.AND P0, PT, R9, RZ, PT ;  /* 0x000000ff0900720c */ /* 0x000fe20003f05270 */
[----:B------:R-:W-:Y:S01]  /*7160*/  BSSY.RECONVERGENT B1, `(.L_x_320) ;  /* 0x000001c000017945 */ /* 0x000fe20003800200 */
[----:B------:R-:W-:Y:S02]  /*7170*/  ISETP.GE.U32.AND P2, PT, R13, 0x60, PT ;  /* 0x000000600d00780c */ /* 0x000fe40003f46070 */
[----:B------:R-:W-:-:S09]  /*7180*/  MOV R41, R12 ;  /* 0x0000000c00297202 */ /* 0x000fd20000000f00 */
[----:B------:R-:W-:Y:S05]  /*7190*/  @!P0 BRA `(.L_x_321) ;  /* 0x0000000000608947 */ /* 0x000fea0003800000 */
[----:B--2---:R-:W2:Y:S01]  /*71a0*/  LDS.U16 R3, [R42+0x40] ;  /* 0x000040002a037984 */ /* 0x004ea20000000400 */
[----:B0-----:R-:W2:Y:S01]  /*71b0*/  F2F.F16.F64 R4, R4 ;  /* 0x0000000400047310 */ /* 0x001ea20000300800 */
[----:B------:R-:W-:Y:S02]  /*71c0*/  ISETP.NE.AND P0, PT, R9, 0x1, PT ;  /* 0x000000010900780c */ /* 0x000fe40003f05270 */
[----:B------:R-:W-:Y:S01]  /*71d0*/  MOV R41, R11 ;  /* 0x0000000b00297202 */ /* 0x000fe20000000f00 */
[----:B--2---:R-:W-:-:S05]  /*71e0*/  HADD2 R3, R4.H0_H0, R3.H0_H0 ;  /* 0x2000000304037230 */ /* 0x004fca0000000800 */
[----:B------:R-:W-:-:S06]  /*71f0*/  HADD2.F32 R3, -RZ, R3.H0_H0 ;  /* 0x20000003ff037230 */ /* 0x000fcc0000004100 */
[----:B------:R-:W0:Y:S02]  /*7200*/  F2F.F64.F32 R2, R3 ;  /* 0x0000000300027310 */ /* 0x000e240000201800 */
[----:B0-----:R3:W-:Y:S01]  /*7210*/  STL.64 [R1], R2 ;  /* 0x0000000201007387 */ /* 0x0017e20000100a00 */
[----:B------:R-:W-:Y:S05]  /*7220*/  @!P0 BRA `(.L_x_321) ;  /* 0x00000000003c8947 */ /* 0x000fea0003800000 */
[----:B------:R-:W0:Y:S01]  /*7230*/  LDS.U16 R5, [R42+0x80] ;  /* 0x000080002a057984 */ /* 0x000e220000000400 */
[----:B---3--:R-:W0:Y:S01]  /*7240*/  F2F.F16.F64 R2, R2 ;  /* 0x0000000200027310 */ /* 0x008e220000300800 */
[----:B------:R-:W-:Y:S01]  /*7250*/  ISETP.NE.AND P0, PT, R9, 0x2, PT ;  /* 0x000000020900780c */ /* 0x000fe20003f05270 */
[----:B------:R-:W-:-:S12]  /*7260*/  IMAD.MOV.U32 R41, RZ, RZ, R10 ;  /* 0x000000ffff297224 */ /* 0x000fd800078e000a */
[----:B------:R-:W2:Y:S01]  /*7270*/  @P0 LDS.U16 R21, [R42+0xc0] ;  /* 0x0000c0002a150984 */ /* 0x000ea20000000400 */
[----:B------:R-:W-:Y:S01]  /*7280*/  @P0 LOP3.LUT R41, R34, 0x80, RZ, 0xfc, !PT ;  /* 0x0000008022290812 */ /* 0x000fe200078efcff */
[----:B0-----:R-:W-:-:S05]  /*7290*/  HADD2 R5, R2.H0_H0, R5.H0_H0 ;  /* 0x2000000502057230 */ /* 0x001fca0000000800 */
[----:B------:R-:W-:-:S06]  /*72a0*/  HADD2.F32 R5, -RZ, R5.H0_H0 ;  /* 0x20000005ff057230 */ /* 0x000fcc0000004100 */
[----:B------:R-:W0:Y:S08]  /*72b0*/  F2F.F64.F32 R4, R5 ;  /* 0x0000000500047310 */ /* 0x000e300000201800 */
[----:B0-----:R-:W2:Y:S01]  /*72c0*/  @P0 F2F.F16.F64 R0, R4 ;  /* 0x0000000400000310 */ /* 0x001ea20000300800 */
[----:B------:R0:W-:Y:S01]  /*72d0*/  STL.64 [R1], R4 ;  /* 0x0000000401007387 */ /* 0x0001e20000100a00 */
[----:B--2---:R-:W-:-:S05]  /*72e0*/  @P0 HADD2 R0, R0.H0_H0, R21.H0_H0 ;  /* 0x2000001500000230 */ /* 0x004fca0000000800 */
[----:B------:R-:W-:-:S04]  /*72f0*/  @P0 HADD2.F32 R0, -RZ, R0.H0_H0 ;  /* 0x20000000ff000230 */ /* 0x000fc80000004100 */
[----:B-1----:R-:W1:Y:S02]  /*7300*/  @P0 F2F.F64.F32 R20, R0 ;  /* 0x0000000000140310 */ /* 0x002e640000201800 */
[----:B-1----:R0:W-:Y:S02]  /*7310*/  @P0 STL.64 [R1], R20 ;  /* 0x0000001401000387 */ /* 0x0021e40000100a00 */
.L_x_321:
[----:B------:R-:W-:Y:S05]  /*7320*/  BSYNC.RECONVERGENT B1 ;  /* 0x0000000000017941 */ /* 0x000fea0003800200 */
.L_x_320:
[----:B------:R-:W-:Y:S05]  /*7330*/  @!P2 BRA `(.L_x_319) ;  /* 0x0000000800c0a947 */ /* 0x000fea0003800000 */
[----:B------:R-:W-:Y:S01]  /*7340*/  IADD3 R0, PT, PT, -R41, R45, RZ ;  /* 0x0000002d29007210 */ /* 0x000fe20007ffe1ff */
[----:B------:R-:W-:Y:S01]  /*7350*/  BSSY.RECONVERGENT B1, `(.L_x_322) ;  /* 0x0000063000017945 */ /* 0x000fe20003800200 */
[----:B------:R-:W-:Y:S02]  /*7360*/  PLOP3.LUT P0, PT, PT, PT, PT, 0x80, 0x8 ;  /* 0x000000000008781c */ /* 0x000fe40003f0f070 */
[----:B------:R-:W-:-:S13]  /*7370*/  ISETP.GT.AND P2, PT, R0, 0x180, PT ;  /* 0x000001800000780c */ /* 0x000fda0003f44270 */
[----:B------:R-:W-:Y:S05]  /*7380*/  @!P2 BRA `(.L_x_323) ;  /* 0x00000004007ca947 */ /* 0x000fea0003800000 */
[----:B------:R-:W-:Y:S02]  /*7390*/  PLOP3.LUT P0, PT, PT, PT, PT, 0x8, 0x80 ;  /* 0x000000000080781c */ /* 0x000fe40003f0e170 */
[----:B------:R-:W-:-:S11]  /*73a0*/  IADD3 R42, PT, PT, R45, -0x180, RZ ;  /* 0xfffffe802d2a7810 */ /* 0x000fd60007ffe0ff */
.L_x_324:
[----:B--23--:R-:W2:Y:S01]  /*73b0*/  LDL.64 R2, [R1] ;  /* 0x0000000001027983 */ /* 0x00cea20000100a00 */
[C---:B------:R-:W-:Y:S01]  /*73c0*/  IMAD R0, R41.reuse, 0x2, R16 ;  /* 0x0000000229007824 */ /* 0x040fe200078e0210 */
[----:B------:R-:W-:-:S04]  /*73d0*/  IADD3 R41, PT, PT, R41, 0x200, RZ ;  /* 0x0000020029297810 */ /* 0x000fc80007ffe0ff */
[----:B0-----:R-:W0:Y:S01]  /*73e0*/  LDS.U16 R5, [R0] ;  /* 0x0000000000057984 */ /* 0x001e220000000400 */
[----:B------:R-:W-:-:S03]  /*73f0*/  ISETP.GE.AND P2, PT, R41, R42, PT ;  /* 0x0000002a2900720c */ /* 0x000fc60003f46270 */
[----:B------:R-:W3:Y:S04]  /*7400*/  LDS.U16 R21, [R0+0x40] ;  /* 0x0000400000157984 */ /* 0x000ee80000000400 */
[----:B-1----:R-:W1:Y:S04]  /*7410*/  LDS.U16 R20, [R0+0x80] ;  /* 0x0000800000147984 */ /* 0x002e680000000400 */
[----:B----4-:R-:W-:Y:S04]  /*7420*/  LDS.U16 R32, [R0+0x200] ;  /* 0x0002000000207984 */ /* 0x010fe80000000400 */
[----:B------:R-:W-:Y:S01]  /*7430*/  LDS.U16 R44, [R0+0x280] ;  /* 0x00028000002c7984 */ /* 0x000fe20000000400 */
[----:B--2---:R2:W0:Y:S03]  /*7440*/  F2F.F16.F64 R2, R2 ;  /* 0x0000000200027310 */ /* 0x0044260000300800 */
[----:B--2---:R-:W2:Y:S01]  /*7450*/  LDS.U16 R3, [R0+0xc0] ;  /* 0x0000c00000037984 */ /* 0x004ea20000000400 */
[----:B0-----:R-:W-:-:S05]  /*7460*/  HADD2 R5, R2.H0_H0, R5.H0_H0 ;  /* 0x2000000502057230 */ /* 0x001fca0000000800 */
[----:B------:R-:W-:-:S04]  /*7470*/  HADD2.F32 R5, -RZ, R5.H0_H0 ;  /* 0x20000005ff057230 */ /* 0x000fc80000004100 */
[----:B------:R0:W4:Y:S02]  /*7480*/  F2F.F64.F32 R30, R5 ;  /* 0x00000005001e7310 */ /* 0x0001240000201800 */
[----:B0-----:R-:W0:Y:S06]  /*7490*/  LDS.U16 R5, [R0+0x100] ;  /* 0x0001000000057984 */ /* 0x001e2c0000000400 */
[----:B----4-:R-:W3:Y:S01]  /*74a0*/  F2F.F16.F64 R4, R30 ;  /* 0x0000001e00047310 */ /* 0x010ee20000300800 */
[----:B------:R-:W-:Y:S01]  /*74b0*/  STL.64 [R1], R30 ;  /* 0x0000001e01007387 */ /* 0x000fe20000100a00 */
[----:B---3--:R-:W-:-:S05]  /*74c0*/  HADD2 R4, R4.H0_H0, R21.H0_H0 ;  /* 0x2000001504047230 */ /* 0x008fca0000000800 */
[----:B------:R-:W-:-:S04]  /*74d0*/  HADD2.F32 R4, -RZ, R4.H0_H0 ;  /* 0x20000004ff047230 */ /* 0x000fc80000004100 */
[----:B------:R-:W3:Y:S08]  /*74e0*/  F2F.F64.F32 R28, R4 ;  /* 0x00000004001c7310 */ /* 0x000ef00000201800 */
[----:B---3--:R-:W1:Y:S01]  /*74f0*/  F2F.F16.F64 R21, R28 ;  /* 0x0000001c00157310 */ /* 0x008e620000300800 */
[----:B------:R-:W-:Y:S01]  /*7500*/  STL.64 [R1], R28 ;  /* 0x0000001c01007387 */ /* 0x000fe20000100a00 */
[----:B-1----:R-:W-:-:S03]  /*7510*/  HADD2 R20, R21.H0_H0, R20.H0_H0 ;  /* 0x2000001415147230 */ /* 0x002fc60000000800 */
[----:B------:R-:W-:Y:S02]  /*7520*/  LDS.U16 R21, [R0+0x1c0] ;  /* 0x0001c00000157984 */ /* 0x000fe40000000400 */
[----:B------:R-:W-:-:S04]  /*7530*/  HADD2.F32 R20, -RZ, R20.H0_H0 ;  /* 0x20000014ff147230 */ /* 0x000fc80000004100 */
[----:B------:R-:W1:Y:S08]  /*7540*/  F2F.F64.F32 R26, R20 ;  /* 0x00000014001a7310 */ /* 0x000e700000201800 */
[----:B-1----:R-:W2:Y:S01]  /*7550*/  F2F.F16.F64 R2, R26 ;  /* 0x0000001a00027310 */ /* 0x002ea20000300800 */
[----:B------:R-:W-:Y:S01]  /*7560*/  STL.64 [R1], R26 ;  /* 0x0000001a01007387 */ /* 0x000fe20000100a00 */
[----:B--2---:R-:W-:-:S03]  /*7570*/  HADD2 R2, R2.H0_H0, R3.H0_H0 ;  /* 0x2000000302027230 */ /* 0x004fc60000000800 */
[----:B------:R-:W1:Y:S02]  /*7580*/  LDS.U16 R3, [R0+0x140] ;  /* 0x0001400000037984 */ /* 0x000e640000000400 */
[----:B------:R-:W-:-:S06]  /*7590*/  HADD2.F32 R24, -RZ, R2.H0_H0 ;  /* 0x20000002ff187230 */ /* 0x000fcc0000004100 */
[----:B------:R-:W2:Y:S08]  /*75a0*/  F2F.F64.F32 R24, R24 ;  /* 0x0000001800187310 */ /* 0x000eb00000201800 */
[----:B--2---:R-:W0:Y:S01]  /*75b0*/  F2F.F16.F64 R2, R24 ;  /* 0x0000001800027310 */ /* 0x004e220000300800 */
[----:B------:R-:W-:Y:S01]  /*75c0*/  STL.64 [R1], R24 ;  /* 0x0000001801007387 */ /* 0x000fe20000100a00 */
[----:B0-----:R-:W-:-:S03]  /*75d0*/  HADD2 R2, R2.H0_H0, R5.H0_H0 ;  /* 0x2000000502027230 */ /* 0x001fc60000000800 */
[----:B------:R-:W0:Y:S02]  /*75e0*/  LDS.U16 R5, [R0+0x180] ;  /* 0x0001800000057984 */ /* 0x000e240000000400 */
        /* <DEDUP_REMOVED lines=20> */
[----:B------:R-:W-:-:S06]  /*7730*/  HADD2.F32 R38, -RZ, R21.H0_H0 ;  /* 0x20000015ff267230 */ /* 0x000fcc0000004100 */
[----:B------:R-:W1:Y:S08]  /*7740*/  F2F.F64.F32 R38, R38 ;  /* 0x0000002600267310 */ /* 0x000e700000201800 */
[----:B-1----:R-:W0:Y:S02]  /*7750*/  F2F.F16.F64 R39, R38 ;  /* 0x0000002600277310 */ /* 0x002e240000300800 */
        /* <DEDUP_REMOVED lines=34> */
.L_x_323:
[----:B------:R-:W-:Y:S05]  /*7980*/  BSYNC.RECONVERGENT B1 ;  /* 0x0000000000017941 */ /* 0x000fea0003800200 */
.L_x_322:
[----:B------:R-:W-:Y:S01]  /*7990*/  IADD3 R0, PT, PT, -R41, R45, RZ ;  /* 0x0000002d29007210 */ /* 0x000fe20007ffe1ff */
[----:B------:R-:W-:Y:S03]  /*79a0*/  BSSY.RECONVERGENT B1, `(.L_x_325) ;  /* 0x0000030000017945 */ /* 0x000fe60003800200 */
[----:B------:R-:W-:-:S13]  /*79b0*/  ISETP.GT.AND P2, PT, R0, 0x80, PT ;  /* 0x000000800000780c */ /* 0x000fda0003f44270 */
[----:B------:R-:W-:Y:S05]  /*79c0*/  @!P2 BRA `(.L_x_326) ;  /* 0x0000000000b4a947 */ /* 0x000fea0003800000 */
[----:B0-----:R-:W5:Y:S01]  /*79d0*/  LDL.64 R4, [R1] ;  /* 0x0000000001047983 */ /* 0x001f620000100a00 */
[C---:B------:R-:W-:Y:S01]  /*79e0*/  IMAD R0, R41.reuse, 0x2, R16 ;  /* 0x0000000229007824 */ /* 0x040fe200078e0210 */
[----:B------:R-:W-:Y:S02]  /*79f0*/  PLOP3.LUT P0, PT, PT, PT, PT, 0x8, 0x80 ;  /* 0x000000000080781c */ /* 0x000fe40003f0e170 */
[----:B------:R-:W-:Y:S02]  /*7a00*/  IADD3 R41, PT, PT, R41, 0x100, RZ ;  /* 0x0000010029297810 */ /* 0x000fe40007ffe0ff */
[----:B--23--:R-:W0:Y:S04]  /*7a10*/  LDS.U16 R3, [R0] ;  /* 0x0000000000037984 */ /* 0x00ce280000000400 */
[----:B------:R-:W2:Y:S04]  /*7a20*/  LDS.U16 R21, [R0+0x40] ;  /* 0x0000400000157984 */ /* 0x000ea80000000400 */
[----:B------:R-:W3:Y:S04]  /*7a30*/  LDS.U16 R22, [R0+0x80] ;  /* 0x0000800000167984 */ /* 0x000ee80000000400 */
[----:B------:R-:W4:Y:S01]  /*7a40*/  LDS.U16 R24, [R0+0xc0] ;  /* 0x0000c00000187984 */ /* 0x000f220000000400 */
[----:B-----5:R-:W0:Y:S02]  /*7a50*/  F2F.F16.F64 R4, R4 ;  /* 0x0000000400047310 */ /* 0x020e240000300800 */
[----:B0-----:R-:W-:-:S05]  /*7a60*/  HADD2 R3, R4.H0_H0, R3.H0_H0 ;  /* 0x2000000304037230 */ /* 0x001fca0000000800 */
[----:B------:R-:W-:-:S06]  /*7a70*/  HADD2.F32 R3, -RZ, R3.H0_H0 ;  /* 0x20000003ff037230 */ /* 0x000fcc0000004100 */
[----:B------:R-:W0:Y:S08]  /*7a80*/  F2F.F64.F32 R2, R3 ;  /* 0x0000000300027310 */ /* 0x000e300000201800 */
[----:B0-----:R-:W2:Y:S02]  /*7a90*/  F2F.F16.F64 R2, R2 ;  /* 0x0000000200027310 */ /* 0x001ea40000300800 */
[----:B--2---:R-:W-:-:S05]  /*7aa0*/  HADD2 R21, R2.H0_H0, R21.H0_H0 ;  /* 0x2000001502157230 */ /* 0x004fca0000000800 */
[----:B------:R-:W-:-:S06]  /*7ab0*/  HADD2.F32 R21, -RZ, R21.H0_H0 ;  /* 0x20000015ff157230 */ /* 0x000fcc0000004100 */
[----:B-1----:R-:W0:Y:S08]  /*7ac0*/  F2F.F64.F32 R20, R21 ;  /* 0x0000001500147310 */ /* 0x002e300000201800 */
[----:B0-----:R-:W3:Y:S02]  /*7ad0*/  F2F.F16.F64 R23, R20 ;  /* 0x0000001400177310 */ /* 0x001ee40000300800 */
[----:B---3--:R-:W-:-:S05]  /*7ae0*/  HADD2 R22, R23.H0_H0, R22.H0_H0 ;  /* 0x2000001617167230 */ /* 0x008fca0000000800 */
[----:B------:R-:W-:Y:S02]  /*7af0*/  HADD2.F32 R4, -RZ, R22.H0_H0 ;  /* 0x20000016ff047230 */ /* 0x000fe40000004100 */
[----:B------:R-:W0:Y:S04]  /*7b00*/  LDS.U16 R22, [R0+0x100] ;  /* 0x0001000000167984 */ /* 0x000e280000000400 */
[----:B------:R-:W1:Y:S08]  /*7b10*/  F2F.F64.F32 R4, R4 ;  /* 0x0000000400047310 */ /* 0x000e700000201800 */
[----:B-1----:R-:W4:Y:S02]  /*7b20*/  F2F.F16.F64 R5, R4 ;  /* 0x0000000400057310 */ /* 0x002f240000300800 */
[----:B----4-:R-:W-:-:S02]  /*7b30*/  HADD2 R5, R5.H0_H0, R24.H0_H0 ;  /* 0x2000001805057230 */ /* 0x010fc40000000800 */
[----:B------:R-:W1:Y:S03]  /*7b40*/  LDS.U16 R24, [R0+0x140] ;  /* 0x0001400000187984 */ /* 0x000e660000000400 */
[----:B------:R-:W-:-:S06]  /*7b50*/  HADD2.F32 R2, -RZ, R5.H0_H0 ;  /* 0x20000005ff027230 */ /* 0x000fcc0000004100 */
[----:B------:R-:W2:Y:S08]  /*7b60*/  F2F.F64.F32 R2, R2 ;  /* 0x0000000200027310 */ /* 0x000eb00000201800 */
[----:B--2---:R2:W0:Y:S02]  /*7b70*/  F2F.F16.F64 R3, R2 ;  /* 0x0000000200037310 */ /* 0x0044240000300800 */
[----:B--2---:R-:W-:Y:S01]  /*7b80*/  LDS.U16 R2, [R0+0x1c0] ;  /* 0x0001c00000027984 */ /* 0x004fe20000000400 */
[----:B0-----:R-:W-:-:S03]  /*7b90*/  HADD2 R3, R3.H0_H0, R22.H0_H0 ;  /* 0x2000001603037230 */ /* 0x001fc60000000800 */
[----:B------:R-:W0:Y:S02]  /*7ba0*/  LDS.U16 R22, [R0+0x180] ;  /* 0x0001800000167984 */ /* 0x000e240000000400 */
        /* <DEDUP_REMOVED lines=9> */
[----:B------:R-:W0:Y:S08]  /*7c40*/  F2F.F64.F32 R22, R22 ;  /* 0x0000001600167310 */ /* 0x000e300000201800 */
[----:B0-----:R-:W0:Y:S02]  /*7c50*/  F2F.F16.F64 R23, R22 ;  /* 0x0000001600177310 */ /* 0x001e240000300800 */
[----:B0-----:R-:W-:-:S05]  /*7c60*/  HADD2 R2, R23.H0_H0, R2.H0_H0 ;  /* 0x2000000217027230 */ /* 0x001fca0000000800 */
[----:B------:R-:W-:-:S06]  /*7c70*/  HADD2.F32 R2, -RZ, R2.H0_H0 ;  /* 0x20000002ff027230 */ /* 0x000fcc0000004100 */
[----:B------:R-:W0:Y:S02]  /*7c80*/  F2F.F64.F32 R2, R2 ;  /* 0x0000000200027310 */ /* 0x000e240000201800 */
[----:B0-----:R0:W-:Y:S02]  /*7c90*/  STL.64 [R1], R2 ;  /* 0x0000000201007387 */ /* 0x0011e40000100a00 */
.L_x_326:
[----:B------:R-:W-:Y:S05]  /*7ca0*/  BSYNC.RECONVERGENT B1 ;  /* 0x0000000000017941 */ /* 0x000fea0003800200 */
.L_x_325:
[----:B------:R-:W-:-:S13]  /*7cb0*/  ISETP.LT.OR P0, PT, R41, R45, P0 ;  /* 0x0000002d2900720c */ /* 0x000fda0000701670 */
[----:B------:R-:W-:Y:S05]  /*7cc0*/  @!P0 BRA `(.L_x_319) ;  /* 0x00000000005c8947 */ /* 0x000fea0003800000 */
[----:B0-----:R-:W5:Y:S01]  /*7cd0*/  LDL.64 R4, [R1] ;  /* 0x0000000001047983 */ /* 0x001f620000100a00 */
[----:B-1----:R-:W-:-:S05]  /*7ce0*/  LEA R20, R41, R16, 0x1 ;  /* 0x0000001029147211 */ /* 0x002fca00078e08ff */
[----:B--23--:R-:W0:Y:S04]  /*7cf0*/  LDS.U16 R3, [R20] ;  /* 0x0000000014037984 */ /* 0x00ce280000000400 */
[----:B------:R-:W1:Y:S04]  /*7d00*/  LDS.U16 R21, [R20+0x40] ;  /* 0x0000400014157984 */ /* 0x000e680000000400 */
[----:B------:R-:W2:Y:S04]  /*7d10*/  LDS.U16 R24, [R20+0x80] ;  /* 0x0000800014187984 */ /* 0x000ea80000000400 */
[----:B------:R-:W3:Y:S01]  /*7d20*/  LDS.U16 R26, [R20+0xc0] ;  /* 0x0000c000141a7984 */ /* 0x000ee20000000400 */
[----:B-----5:R-:W0:Y:S02]  /*7d30*/  F2F.F16.F64 R0, R4 ;  /* 0x0000000400007310 */ /* 0x020e240000300800 */
[----:B0-----:R-:W-:-:S05]  /*7d40*/  HADD2 R0, R0.H0_H0, R3.H0_H0 ;  /* 0x2000000300007230 */ /* 0x001fca0000000800 */
[----:B------:R-:W-:-:S04]  /*7d50*/  HADD2.F32 R0, -RZ, R0.H0_H0 ;  /* 0x20000000ff007230 */ /* 0x000fc80000004100 */
[----:B------:R-:W0:Y:S08]  /*7d60*/  F2F.F64.F32 R2, R0 ;  /* 0x0000000000027310 */ /* 0x000e300000201800 */
[----:B0-----:R-:W1:Y:S02]  /*7d70*/  F2F.F16.F64 R2, R2 ;  /* 0x0000000200027310 */ /* 0x001e640000300800 */
[----:B-1----:R-:W-:-:S05]  /*7d80*/  HADD2 R21, R2.H0_H0, R21.H0_H0 ;  /* 0x2000001502157230 */ /* 0x002fca0000000800 */
[----:B------:R-:W-:-:S04]  /*7d90*/  HADD2.F32 R21, -RZ, R21.H0_H0 ;  /* 0x20000015ff157230 */ /* 0x000fc80000004100 */
[----:B------:R-:W0:Y:S08]  /*7da0*/  F2F.F64.F32 R22, R21 ;  /* 0x0000001500167310 */ /* 0x000e300000201800 */
[----:B0-----:R-:W2:Y:S02]  /*7db0*/  F2F.F16.F64 R23, R22 ;  /* 0x0000001600177310 */ /* 0x001ea40000300800 */
[----:B--2---:R-:W-:-:S05]  /*7dc0*/  HADD2 R23, R23.H0_H0, R24.H0_H0 ;  /* 0x2000001817177230 */ /* 0x004fca0000000800 */
[----:B------:R-:W-:-:S06]  /*7dd0*/  HADD2.F32 R4, -RZ, R23.H0_H0 ;  /* 0x20000017ff047230 */ /* 0x000fcc0000004100 */
[----:B------:R-:W0:Y:S08]  /*7de0*/  F2F.F64.F32 R4, R4 ;  /* 0x0000000400047310 */ /* 0x000e300000201800 */
[----:B0-----:R-:W3:Y:S02]  /*7df0*/  F2F.F16.F64 R5, R4 ;  /* 0x0000000400057310 */ /* 0x001ee40000300800 */
[----:B---3--:R-:W-:-:S05]  /*7e00*/  HADD2 R5, R5.H0_H0, R26.H0_H0 ;  /* 0x2000001a05057230 */ /* 0x008fca0000000800 */
[----:B------:R-:W-:-:S06]  /*7e10*/  HADD2.F32 R2, -RZ, R5.H0_H0 ;  /* 0x20000005ff027230 */ /* 0x000fcc0000004100 */
[----:B------:R-:W0:Y:S02]  /*7e20*/  F2F.F64.F32 R2, R2 ;  /* 0x0000000200027310 */ /* 0x000e240000201800 */
[----:B0-----:R0:W-:Y:S02]  /*7e30*/  STL.64 [R1], R2 ;  /* 0x0000000201007387 */ /* 0x0011e40000100a00 */
.L_x_319:
[----:B------:R-:W-:Y:S05]  /*7e40*/  BSYNC.RECONVERGENT B0 ;  /* 0x0000000000007941 */ /* 0x000fea0003800200 */
.L_x_318:
[----:B------:R-:W0:Y:S01]  /*7e50*/  LDL.64 R24, [R1] ;  /* 0x0000000001187983 */ /* 0x000e220000100a00 */
[----:B------:R-:W-:Y:S03]  /*7e60*/  BSSY.RECONVERGENT B0, `(.L_x_327) ;  /* 0x000007a000007945 */ /* 0x000fe60003800200 */
[----:B0-----:R-:W-:Y:S01]  /*7e70*/  SHFL.BFLY PT, R5, R25, 0x10, 0x1f ;  /* 0x0e001f0019057f89 */ /* 0x001fe200000e0000 */
[----:B------:R-:W-:Y:S03]  /*7e80*/  F2F.F16.F64 R0, R24 ;  /* 0x0000001800007310 */ /* 0x000fe60000300800 */
[----:B------:R-:W0:Y:S05]  /*7e90*/  SHFL.BFLY PT, R4, R24, 0x10, 0x1f ;  /* 0x0e001f0018047f89 */ /* 0x000e2a00000e0000 */
[----:B0-----:R-:W0:Y:S02]  /*7ea0*/  F2F.F16.F64 R5, R4 ;  /* 0x0000000400057310 */ /* 0x001e240000300800 */
[----:B0-----:R-:W-:-:S05]  /*7eb0*/  HADD2 R0, R0.H0_H0, R5.H0_H0 ;  /* 0x2000000500007230 */ /* 0x001fca0000000800 */
[----:B------:R-:W-:-:S04]  /*7ec0*/  HADD2.F32 R0, -RZ, R0.H0_H0 ;  /* 0x20000000ff007230 */ /* 0x000fc80000004100 */
[----:B-1----:R-:W2:Y:S02]  /*7ed0*/  F2F.F64.F32 R20, R0 ;  /* 0x0000000000147310 */ /* 0x002ea40000201800 */
[----:B--23--:R-:W-:Y:S06]  /*7ee0*/  SHFL.BFLY PT, R3, R21, 0x8, 0x1f ;  /* 0x0d001f0015037f89 */ /* 0x00cfec00000e0000 */
        /* <DEDUP_REMOVED lines=28> */
[----:B------:R-:W-:Y:S01]  /*80b0*/  NOP ;  /* 0x0000000000007918 */ /* 0x000fe20000000000 */
[----:B------:R-:W-:Y:S05]  /*80c0*/  @P1 BRA `(.L_x_328) ;  /* 0x00000004004c1947 */ /* 0x000fea0003800000 */
[----:B------:R-:W2:Y:S01]  /*80d0*/  LDL.64 R4, [R1] ;  /* 0x0000000001047983 */ /* 0x000ea20000100a00 */
[----:B------:R-:W-:Y:S01]  /*80e0*/  ISETP.NE.AND P0, PT, R8, RZ, PT ;  /* 0x000000ff0800720c */ /* 0x000fe20003f05270 */
[----:B------:R-:W-:Y:S01]  /*80f0*/  BSSY.RECONVERGENT B1, `(.L_x_329) ;  /* 0x0000027000017945 */ /* 0x000fe20003800200 */
[----:B------:R-:W-:Y:S01]  /*8100*/  ISETP.GE.U32.AND P1, PT, R14, 0x60, PT ;  /* 0x000000600e00780c */ /* 0x000fe20003f26070 */
[----:B0-----:R-:W-:Y:S01]  /*8110*/  IMAD.MOV.U32 R2, RZ, RZ, R34 ;  /* 0x000000ffff027224 */ /* 0x001fe200078e0022 */
[----:B--2---:R-:W0:Y:S02]  /*8120*/  F2F.F16.F64 R0, R4 ;  /* 0x0000000400007310 */ /* 0x004e240000300800 */
[----:B0-----:R-:W-:-:S07]  /*8130*/  HADD2.F32 R0, -RZ, R0.H0_H0 ;  /* 0x20000000ff007230 */ /* 0x001fce0000004100 */
[----:B------:R-:W-:Y:S05]  /*8140*/  @!P0 BRA `(.L_x_330) ;  /* 0x0000000000848947 */ /* 0x000fea0003800000 */
[----:B------:R-:W0:Y:S01]  /*8150*/  LDS.U16 R3, [R40] ;  /* 0x0000000028037984 */ /* 0x000e220000000400 */
[----:B------:R-:W-:-:S03]  /*8160*/  ISETP.NE.AND P0, PT, R8, 0x1, PT ;  /* 0x000000010800780c */ /* 0x000fc60003f05270 */
[----:B------:R-:W1:Y:S01]  /*8170*/  LDS.U16 R2, [R43] ;  /* 0x000000002b027984 */ /* 0x000e620000000400 */
[----:B0-----:R-:W-:Y:S02]  /*8180*/  HADD2.F32 R3, -RZ, R3.H0_H0 ;  /* 0x20000003ff037230 */ /* 0x001fe40000004100 */
[----:B-1----:R-:W-:-:S03]  /*8190*/  HADD2.F32 R2, -RZ, R2.H0_H0 ;  /* 0x20000002ff027230 */ /* 0x002fc60000004100 */
[----:B------:R-:W-:-:S04]  /*81a0*/  FADD R3, -R0, R3 ;  /* 0x0000000300037221 */ /* 0x000fc80000000100 */
[----:B------:R-:W-:-:S05]  /*81b0*/  FMUL R2, R2, R3 ;  /* 0x0000000302027220 */ /* 0x000fca0000400000 */
[----:B------:R-:W-:-:S04]  /*81c0*/  F2FP.F16.F32.PACK_AB R2, RZ, R2 ;  /* 0x00000002ff02723e */ /* 0x000fc800000000ff */
[----:B------:R-:W-:Y:S02]  /*81d0*/  PRMT R20, R2, 0x7610, R20 ;  /* 0x0000761002147816 */ /* 0x000fe40000000014 */
[----:B------:R-:W-:-:S03]  /*81e0*/  MOV R2, R12 ;  /* 0x0000000c00027202 */ /* 0x000fc60000000f00 */
[----:B------:R0:W-:Y:S01]  /*81f0*/  STS.U16 [R40], R20 ;  /* 0x0000001428007388 */ /* 0x0001e20000000400 */
[----:B------:R-:W-:Y:S05]  /*8200*/  @!P0 BRA `(.L_x_330) ;  /* 0x0000000000548947 */ /* 0x000fea0003800000 */
[----:B------:R-:W1:Y:S01]  /*8210*/  LDS.U16 R3, [R40+0x40] ;  /* 0x0000400028037984 */ /* 0x000e620000000400 */
[----:B------:R-:W-:-:S03]  /*8220*/  ISETP.NE.AND P0, PT, R8, 0x2, PT ;  /* 0x000000020800780c */ /* 0x000fc60003f05270 */
[----:B------:R-:W2:Y:S01]  /*8230*/  LDS.U16 R2, [R43+0x40] ;  /* 0x000040002b027984 */ /* 0x000ea20000000400 */
[----:B-1----:R-:W-:Y:S02]  /*8240*/  HADD2.F32 R3, -RZ, R3.H0_H0 ;  /* 0x20000003ff037230 */ /* 0x002fe40000004100 */
[----:B--2---:R-:W-:-:S03]  /*8250*/  HADD2.F32 R2, -RZ, R2.H0_H0 ;  /* 0x20000002ff027230 */ /* 0x004fc60000004100 */
[----:B------:R-:W-:-:S04]  /*8260*/  FADD R3, -R0, R3 ;  /* 0x0000000300037221 */ /* 0x000fc80000000100 */
[----:B------:R-:W-:Y:S02]  /*8270*/  FMUL R2, R2, R3 ;  /* 0x0000000302027220 */ /* 0x000fe40000400000 */
[----:B------:R-:W1:Y:S03]  /*8280*/  @P0 LDS.U16 R3, [R40+0x80] ;  /* 0x0000800028030984 */ /* 0x000e660000000400 */
[----:B------:R-:W-:-:S04]  /*8290*/  F2FP.F16.F32.PACK_AB R2, RZ, R2 ;  /* 0x00000002ff02723e */ /* 0x000fc800000000ff */
[----:B0-----:R-:W-:-:S05]  /*82a0*/  PRMT R20, R2, 0x7610, R20 ;  /* 0x0000761002147816 */ /* 0x001fca0000000014 */
[----:B------:R-:W-:Y:S04]  /*82b0*/  STS.U16 [R40+0x40], R20 ;  /* 0x0000401428007388 */ /* 0x000fe80000000400 */
[----:B------:R-:W0:Y:S01]  /*82c0*/  @P0 LDS.U16 R2, [R43+0x80] ;  /* 0x000080002b020984 */ /* 0x000e220000000400 */
[----:B-1----:R-:W-:-:S05]  /*82d0*/  @P0 HADD2.F32 R3, -RZ, R3.H0_H0 ;  /* 0x20000003ff030230 */ /* 0x002fca0000004100 */
[----:B------:R-:W-:Y:S01]  /*82e0*/  @P0 FADD R3, -R0, R3 ;  /* 0x0000000300030221 */ /* 0x000fe20000000100 */
[----:B0-----:R-:W-:-:S05]  /*82f0*/  @P0 HADD2.F32 R2, -RZ, R2.H0_H0 ;  /* 0x20000002ff020230 */ /* 0x001fca0000004100 */
[----:B------:R-:W-:-:S05]  /*8300*/  @P0 FMUL R2, R2, R3 ;  /* 0x0000000302020220 */ /* 0x000fca0000400000 */
[----:B------:R-:W-:-:S04]  /*8310*/  @P0 F2FP.F16.F32.PACK_AB R2, RZ, R2 ;  /* 0x00000002ff02023e */ /* 0x000fc800000000ff */
[----:B------:R-:W-:Y:S02]  /*8320*/  PRMT R3, R2, 0x7610, R3 ;  /* 0x0000761002037816 */ /* 0x000fe40000000003 */
[----:B------:R-:W-:Y:S01]  /*8330*/  MOV R2, R11 ;  /* 0x0000000b00027202 */ /* 0x000fe20000000f00 */
[----:B------:R-:W-:Y:S02]  /*8340*/  @P0 IMAD.MOV.U32 R2, RZ, RZ, R10 ;  /* 0x000000ffff020224 */ /* 0x000fe400078e000a */
[----:B------:R1:W-:Y:S05]  /*8350*/  @P0 STS.U16 [R40+0x80], R3 ;  /* 0x0000800328000388 */ /* 0x0003ea0000000400 */
.L_x_330:
[----:B------:R-:W-:Y:S05]  /*8360*/  BSYNC.RECONVERGENT B1 ;  /* 0x0000000000017941 */ /* 0x000fea0003800200 */
.L_x_329:
[----:B------:R-:W-:Y:S05]  /*8370*/  @!P1 BRA `(.L_x_328) ;  /* 0x0000000000a09947 */ /* 0x000fea0003800000 */
.L_x_331:
[C---:B-12---:R-:W-:Y:S02]  /*8380*/  LEA R3, R2.reuse, R35, 0x1 ;  /* 0x0000002302037211 */ /* 0x046fe400078e08ff */
[C---:B------:R-:W-:Y:S01]  /*8390*/  LEA R4, R2.reuse, R17, 0x1 ;  /* 0x0000001102047211 */ /* 0x040fe200078e08ff */
[----:B------:R-:W-:Y:S02]  /*83a0*/  VIADD R2, R2, 0x80 ;  /* 0x0000008002027836 */ /* 0x000fe40000000000 */
[----:B0-----:R-:W0:Y:S03]  /*83b0*/  LDS.U16 R20, [R3] ;  /* 0x0000000003147984 */ /* 0x001e260000000400 */
[----:B------:R-:W-:Y:S01]  /*83c0*/  ISETP.GE.AND P0, PT, R2, R45, PT ;  /* 0x0000002d0200720c */ /* 0x000fe20003f06270 */
[----:B------:R-:W1:Y:S01]  /*83d0*/  LDS.U16 R5, [R4] ;  /* 0x0000000004057984 */ /* 0x000e620000000400 */
[----:B0-----:R-:W-:-:S02]  /*83e0*/  HADD2.F32 R21, -RZ, R20.H0_H0 ;  /* 0x20000014ff157230 */ /* 0x001fc40000004100 */
[----:B-1----:R-:W-:-:S03]  /*83f0*/  HADD2.F32 R5, -RZ, R5.H0_H0 ;  /* 0x20000005ff057230 */ /* 0x002fc60000004100 */
[----:B------:R-:W-:-:S04]  /*8400*/  FADD R20, -R0, R21 ;  /* 0x0000001500147221 */ /* 0x000fc80000000100 */
[----:B------:R-:W-:Y:S02]  /*8410*/  FMUL R5, R5, R20 ;  /* 0x0000001405057220 */ /* 0x000fe40000400000 */
[----:B------:R-:W0:Y:S03]  /*8420*/  LDS.U16 R20, [R3+0x40] ;  /* 0x0000400003147984 */ /* 0x000e260000000400 */
[----:B------:R-:W-:-:S04]  /*8430*/  F2FP.F16.F32.PACK_AB R5, RZ, R5 ;  /* 0x00000005ff05723e */ /* 0x000fc800000000ff */
[----:B------:R-:W-:-:S05]  /*8440*/  PRMT R22, R5, 0x7610, R22 ;  /* 0x0000761005167816 */ /* 0x000fca0000000016 */
[----:B------:R-:W-:Y:S04]  /*8450*/  STS.U16 [R3], R22 ;  /* 0x0000001603007388 */ /* 0x000fe80000000400 */
        /* <DEDUP_REMOVED lines=26> */
.L_x_328:
[----:B------:R-:W-:Y:S05]  /*8600*/  BSYNC.RECONVERGENT B0 ;  /* 0x0000000000007941 */ /* 0x000fea0003800200 */
.L_x_327:
[----:B------:R-:W-:Y:S01]  /*8610*/  NOP ;  /* 0x0000000000007918 */ /* 0x000fe20000000000 */
.L_x_312:
        /* <DEDUP_REMOVED lines=8> */
[----:B------:R-:W-:-:S11]  /*86a0*/  MOV R0, R34 ;  /* 0x0000002200007202 */ /* 0x000fd60000000f00 */
[----:B------:R-:W-:Y:S05]  /*86b0*/  @!P0 BRA `(.L_x_336) ;  /* 0x0000000000a08947 */ /* 0x000fea0003800000 */
[----:B------:R-:W1:Y:S01]  /*86c0*/  LDS.U16 R0, [R40] ;  /* 0x0000000028007984 */ /* 0x000e620000000400 */
[----:B------:R-:W-:-:S03]  /*86d0*/  ISETP.NE.AND P0, PT, R8, 0x1, PT ;  /* 0x000000010800780c */ /* 0x000fc60003f05270 */
[----:B0-----:R-:W0:Y:S01]  /*86e0*/  LDS.U16 R2, [R43] ;  /* 0x000000002b027984 */ /* 0x001e220000000400 */
[----:B-1-3--:R-:W-:Y:S01]  /*86f0*/  HADD2.F32 R20, -RZ, R0.H0_H0 ;  /* 0x20000000ff147230 */ /* 0x00afe20000004100 */
[----:B------:R-:W-:Y:S01]  /*8700*/  MOV R0, R12 ;  /* 0x0000000c00007202 */ /* 0x000fe20000000f00 */
[----:B0-----:R-:W-:Y:S02]  /*8710*/  HADD2.F32 R21, -RZ, R2.H0_H0 ;  /* 0x20000002ff157230 */ /* 0x001fe40000004100 */
[----:B--2---:R-:W-:Y:S08]  /*8720*/  F2F.F64.F32 R4, R20 ;  /* 0x0000001400047310 */ /* 0x004ff00000201800 */
[----:B------:R-:W0:Y:S02]  /*8730*/  F2F.F64.F32 R2, R21 ;  /* 0x0000001500027310 */ /* 0x000e240000201800 */
[----:B0-----:R-:W-:-:S02]  /*8740*/  DMUL R4, R4, R2 ;  /* 0x0000000204047228 */ /* 0x001fc40000000000 */
[----:B------:R-:W-:-:S08]  /*8750*/  DADD R2, -R2, 1 ;  /* 0x3ff0000002027429 */ /* 0x000fd00000000100 */
[----:B------:R-:W-:-:S10]  /*8760*/  DMUL R2, R4, R2 ;  /* 0x0000000204027228 */ /* 0x000fd40000000000 */
[----:B------:R-:W0:Y:S02]  /*8770*/  F2F.F16.F64 R3, R2 ;  /* 0x0000000200037310 */ /* 0x000e240000300800 */
[----:B0-----:R0:W-:Y:S01]  /*8780*/  STS.U16 [R40], R3 ;  /* 0x0000000328007388 */ /* 0x0011e20000000400 */
[----:B------:R-:W-:Y:S05]  /*8790*/  @!P0 BRA `(.L_x_336) ;  /* 0x0000000000688947 */ /* 0x000fea0003800000 */
[----:B------:R-:W1:Y:S01]  /*87a0*/  LDS.U16 R0, [R40+0x40] ;  /* 0x0000400028007984 */ /* 0x000e620000000400 */
[----:B------:R-:W-:-:S03]  /*87b0*/  ISETP.NE.AND P0, PT, R8, 0x2, PT ;  /* 0x000000020800780c */ /* 0x000fc60003f05270 */
[----:B------:R-:W2:Y:S01]  /*87c0*/  LDS.U16 R2, [R43+0x40] ;  /* 0x000040002b027984 */ /* 0x000ea20000000400 */
[----:B-1----:R-:W-:Y:S02]  /*87d0*/  HADD2.F32 R20, -RZ, R0.H0_H0 ;  /* 0x20000000ff147230 */ /* 0x002fe40000004100 */
[----:B------:R-:W-:Y:S02]  /*87e0*/  IMAD.MOV.U32 R0, RZ, RZ, R11 ;  /* 0x000000ffff007224 */ /* 0x000fe400078e000b */
[----:B--2---:R-:W-:Y:S01]  /*87f0*/  HADD2.F32 R21, -RZ, R2.H0_H0 ;  /* 0x20000002ff157230 */ /* 0x004fe20000004100 */
[----:B------:R-:W-:Y:S08]  /*8800*/  F2F.F64.F32 R4, R20 ;  /* 0x0000001400047310 */ /* 0x000ff00000201800 */
[----:B0-----:R-:W0:Y:S02]  /*8810*/  F2F.F64.F32 R2, R21 ;  /* 0x0000001500027310 */ /* 0x001e240000201800 */
[----:B0-----:R-:W-:-:S02]  /*8820*/  DMUL R4, R4, R2 ;  /* 0x0000000204047228 */ /* 0x001fc40000000000 */
[----:B------:R-:W-:-:S08]  /*8830*/  DADD R2, -R2, 1 ;  /* 0x3ff0000002027429 */ /* 0x000fd00000000100 */
[----:B------:R-:W-:-:S10]  /*8840*/  DMUL R2, R4, R2 ;  /* 0x0000000204027228 */ /* 0x000fd40000000000 */
[----:B------:R-:W0:Y:S02]  /*8850*/  F2F.F16.F64 R3, R2 ;  /* 0x0000000200037310 */ /* 0x000e240000300800 */
[----:B0-----:R0:W-:Y:S01]  /*8860*/  STS.U16 [R40+0x40], R3 ;  /* 0x0000400328007388 */ /* 0x0011e20000000400 */
[----:B------:R-:W-:Y:S05]  /*8870*/  @!P0 BRA `(.L_x_336) ;  /* 0x0000000000308947 */ /* 0x000fea0003800000 */
[----:B------:R-:W1:Y:S04]  /*8880*/  LDS.U16 R43, [R43+0x80] ;  /* 0x000080002b2b7984 */ /* 0x000e680000000400 */
[----:B------:R-:W2:Y:S01]  /*8890*/  LDS.U16 R0, [R40+0x80] ;  /* 0x0000800028007984 */ /* 0x000ea20000000400 */
[----:B-1----:R-:W-:Y:S02]  /*88a0*/  HADD2.F32 R21, -RZ, R43.H0_H0 ;  /* 0x2000002bff157230 */ /* 0x002fe40000004100 */
[----:B--2---:R-:W-:Y:S02]  /*88b0*/  HADD2.F32 R20, -RZ, R0.H0_H0 ;  /* 0x20000000ff147230 */ /* 0x004fe40000004100 */
[----:B0-----:R-:W-:Y:S01]  /*88c0*/  F2F.F64.F32 R2, R21 ;  /* 0x0000001500027310 */ /* 0x001fe20000201800 */
[----:B------:R-:W-:-:S07]  /*88d0*/  MOV R0, R10 ;  /* 0x0000000a00007202 */ /* 0x000fce0000000f00 */
[----:B------:R-:W0:Y:S02]  /*88e0*/  F2F.F64.F32 R4, R20 ;  /* 0x0000001400047310 */ /* 0x000e240000201800 */
[----:B0-----:R-:W-:Y:S02]  /*88f0*/  DMUL R4, R4, R2 ;  /* 0x0000000204047228 */ /* 0x001fe40000000000 */
[----:B------:R-:W-:-:S08]  /*8900*/  DADD R2, -R2, 1 ;  /* 0x3ff0000002027429 */ /* 0x000fd00000000100 */
[----:B------:R-:W-:-:S10]  /*8910*/  DMUL R2, R4, R2 ;  /* 0x0000000204027228 */ /* 0x000fd40000000000 */
[----:B------:R-:W0:Y:S02]  /*8920*/  F2F.F16.F64 R3, R2 ;  /* 0x0000000200037310 */ /* 0x000e240000300800 */
[----:B0-----:R0:W-:Y:S02]  /*8930*/  STS.U16 [R40+0x80], R3 ;  /* 0x0000800328007388 */ /* 0x0011e40000000400 */
.L_x_336:
[----:B------:R-:W-:Y:S05]  /*8940*/  BSYNC.RECONVERGENT B1 ;  /* 0x0000000000017941 */ /* 0x000fea0003800200 */
.L_x_335:
[----:B------:R-:W-:-:S13]  /*8950*/  ISETP.GE.U32.AND P0, PT, R14, 0x60, PT ;  /* 0x000000600e00780c */ /* 0x000fda0003f06070 */
[----:B------:R-:W-:Y:S05]  /*8960*/  @!P0 BRA `(.L_x_334) ;  /* 0x0000000000c48947 */ /* 0x000fea0003800000 */
.L_x_337:
[C---:B01-3--:R-:W-:Y:S01]  /*8970*/  LEA R20, R0.reuse, R35, 0x1 ;  /* 0x0000002300147211 */ /* 0x04bfe200078e08ff */
[C---:B------:R-:W-:Y:S01]  /*8980*/  IMAD R21, R0.reuse, 0x2, R17 ;  /* 0x0000000200157824 */ /* 0x040fe200078e0211 */
[----:B------:R-:W-:-:S03]  /*8990*/  IADD3 R0, PT, PT, R0, 0x80, RZ ;  /* 0x0000008000007810 */ /* 0x000fc60007ffe0ff */
[----:B------:R-:W0:Y:S01]  /*89a0*/  LDS.U16 R2, [R20] ;  /* 0x0000000014027984 */ /* 0x000e220000000400 */
[----:B------:R-:W-:-:S03]  /*89b0*/  ISETP.GE.AND P0, PT, R0, R45, PT ;  /* 0x0000002d0000720c */ /* 0x000fc60003f06270 */
[----:B------:R-:W1:Y:S01]  /*89c0*/  LDS.U16 R4, [R21] ;  /* 0x0000000015047984 */ /* 0x000e620000000400 */
[----:B0-----:R-:W-:Y:S02]  /*89d0*/  HADD2.F32 R24, -RZ, R2.H0_H0 ;  /* 0x20000002ff187230 */ /* 0x001fe40000004100 */
[----:B-1----:R-:W-:Y:S02]  /*89e0*/  HADD2.F32 R25, -RZ, R4.H0_H0 ;  /* 0x20000004ff197230 */ /* 0x002fe40000004100 */
[----:B--2---:R-:W-:Y:S08]  /*89f0*/  F2F.F64.F32 R2, R24 ;  /* 0x0000001800027310 */ /* 0x004ff00000201800 */
[----:B------:R-:W0:Y:S02]  /*8a00*/  F2F.F64.F32 R4, R25 ;  /* 0x0000001900047310 */ /* 0x000e240000201800 */
[----:B0-----:R-:W-:-:S02]  /*8a10*/  DMUL R2, R2, R4 ;  /* 0x0000000402027228 */ /* 0x001fc40000000000 */
[----:B------:R-:W-:-:S08]  /*8a20*/  DADD R4, -R4, 1 ;  /* 0x3ff0000004047429 */ /* 0x000fd00000000100 */
[----:B------:R-:W-:Y:S01]  /*8a30*/  DMUL R22, R2, R4 ;  /* 0x0000000402167228 */ /* 0x000fe20000000000 */
[----:B------:R-:W0:Y:S09]  /*8a40*/  LDS.U16 R2, [R20+0x40] ;  /* 0x0000400014027984 */ /* 0x000e320000000400 */
[----:B------:R-:W1:Y:S02]  /*8a50*/  F2F.F16.F64 R23, R22 ;  /* 0x0000001600177310 */ /* 0x000e640000300800 */
[----:B-1----:R-:W-:Y:S04]  /*8a60*/  STS.U16 [R20], R23 ;  /* 0x0000001714007388 */ /* 0x002fe80000000400 */
[----:B------:R-:W1:Y:S01]  /*8a70*/  LDS.U16 R3, [R21+0x40] ;  /* 0x0000400015037984 */ /* 0x000e620000000400 */
[----:B0-----:R-:W-:-:S04]  /*8a80*/  HADD2.F32 R26, -RZ, R2.H0_H0 ;  /* 0x20000002ff1a7230 */ /* 0x001fc80000004100 */
[----:B------:R-:W-:Y:S01]  /*8a90*/  F2F.F64.F32 R4, R26 ;  /* 0x0000001a00047310 */ /* 0x000fe20000201800 */
[----:B-1----:R-:W-:-:S07]  /*8aa0*/  HADD2.F32 R27, -RZ, R3.H0_H0 ;  /* 0x20000003ff1b7230 */ /* 0x002fce0000004100 */
[----:B------:R-:W0:Y:S02]  /*8ab0*/  F2F.F64.F32 R2, R27 ;  /* 0x0000001b00027310 */ /* 0x000e240000201800 */
[----:B0-----:R-:W-:Y:S02]  /*8ac0*/  DMUL R4, R4, R2 ;  /* 0x0000000204047228 */ /* 0x001fe40000000000 */
[----:B------:R-:W-:-:S08]  /*8ad0*/  DADD R2, -R2, 1 ;  /* 0x3ff0000002027429 */ /* 0x000fd00000000100 */
[----:B------:R-:W-:Y:S02]  /*8ae0*/  DMUL R24, R4, R2 ;  /* 0x0000000204187228 */ /* 0x000fe40000000000 */
[----:B------:R-:W0:Y:S08]  /*8af0*/  LDS.U16 R2, [R20+0x80] ;  /* 0x0000800014027984 */ /* 0x000e300000000400 */
[----:B------:R-:W1:Y:S02]  /*8b00*/  F2F.F16.F64 R25, R24 ;  /* 0x0000001800197310 */ /* 0x000e640000300800 */
[----:B-1----:R-:W-:Y:S04]  /*8b10*/  STS.U16 [R20+0x40], R25 ;  /* 0x0000401914007388 */ /* 0x002fe80000000400 */
        /* <DEDUP_REMOVED lines=18> */
[----:B------:R-:W-:-:S10]  /*8c40*/  DMUL R2, R4, R2 ;  /* 0x0000000204027228 */ /* 0x000fd40000000000 */
[----:B------:R-:W0:Y:S02]  /*8c50*/  F2F.F16.F64 R3, R2 ;  /* 0x0000000200037310 */ /* 0x000e240000300800 */
[----:B0-----:R0:W-:Y:S01]  /*8c60*/  STS.U16 [R20+0xc0], R3 ;  /* 0x0000c00314007388 */ /* 0x0011e20000000400 */
[----:B------:R-:W-:Y:S05]  /*8c70*/  @!P0 BRA `(.L_x_337) ;  /* 0xfffffffc003c8947 */ /* 0x000fea000383ffff */
.L_x_334:
[----:B------:R-:W-:Y:S05]  /*8c80*/  BSYNC.RECONVERGENT B0 ;  /* 0x0000000000007941 */ /* 0x000fea0003800200 */
.L_x_333:
[----:B------:R-:W-:Y:S01]  /*8c90*/  NOP ;  /* 0x0000000000007918 */ /* 0x000fe20000000000 */
.L_x_332:
        /* <DEDUP_REMOVED lines=20> */
[----:B------:R-:W-:-:S03]  /*8de0*/  @P0 MOV R0, R10 ;  /* 0x0000000a00000202 */ /* 0x000fc60000000f00 */
[----:B0-----:R0:W-:Y:S04]  /*8df0*/  STG.E.U16 desc[UR8][R2.64+0x40], R5 ;  /* 0x0000400502007986 */ /* 0x0011e8000c101508 */
[----:B-1----:R0:W-:Y:S02]  /*8e00*/  @P0 STG.E.U16 desc[UR8][R2.64+0x80], R21 ;  /* 0x0000801502000986 */ /* 0x0021e4000c101508 */
.L_x_341:
[----:B------:R-:W-:Y:S05]  /*8e10*/  BSYNC.RECONVERGENT B1 ;  /* 0x0000000000017941 */ /* 0x000fea0003800200 */
.L_x_340:
        /* <DEDUP_REMOVED lines=8> */
.L_x_344:
[----:B--2---:R-:W-:Y:S01]  /*8ea0*/  LEA R4, R0, R35, 0x1 ;  /* 0x0000002300047211 */ /* 0x004fe200078e08ff */
[----:B-123--:R-:W0:Y:S01]  /*8eb0*/  LDC.64 R2, c[0x0][0x3b0] ;  /* 0x0000ec00ff027b82 */ /* 0x00ee220000000a00 */
[-C--:B------:R-:W-:Y:S01]  /*8ec0*/  IMAD R23, R6, R45.reuse, R0 ;  /* 0x0000002d06177224 */ /* 0x080fe200078e0200 */
[C---:B------:R-:W-:Y:S01]  /*8ed0*/  IADD3 R20, PT, PT, R0.reuse, 0x100, RZ ;  /* 0x0000010000147810 */ /* 0x040fe20007ffe0ff */
[C---:B------:R-:W-:Y:S01]  /*8ee0*/  VIADD R5, R0.reuse, 0x80 ;  /* 0x0000008000057836 */ /* 0x040fe20000000000 */
[----:B------:R-:W1:Y:S01]  /*8ef0*/  LDS.U16 R21, [R4] ;  /* 0x0000000004157984 */ /* 0x000e620000000400 */
[C---:B------:R-:W-:Y:S01]  /*8f00*/  IADD3 R44, PT, PT, R0.reuse, 0x180, RZ ;  /* 0x00000180002c7810 */ /* 0x040fe20007ffe0ff */
[----:B------:R-:W-:Y:S02]  /*8f10*/  VIADD R0, R0, 0x200 ;  /* 0x0000020000007836 */ /* 0x000fe40000000000 */
[----:B------:R-:W2:Y:S01]  /*8f20*/  LDS.U16 R38, [R4+0x40] ;  /* 0x0000400004267984 */ /* 0x000ea20000000400 */
[----:B------:R-:W-:-:S02]  /*8f30*/  IMAD R5, R6, R45, R5 ;  /* 0x0000002d06057224 */ /* 0x000fc400078e0205 */
[CC--:B------:R-:W-:Y:S01]  /*8f40*/  IMAD R20, R6.reuse, R45.reuse, R20 ;  /* 0x0000002d06147224 */ /* 0x0c0fe200078e0214 */
[----:B------:R-:W3:Y:S01]  /*8f50*/  LDS.U16 R40, [R4+0x80] ;  /* 0x0000800004287984 */ /* 0x000ee20000000400 */
[----:B------:R-:W-:Y:S01]  /*8f60*/  IMAD R44, R6, R45, R44 ;  /* 0x0000002d062c7224 */ /* 0x000fe200078e022c */
[----:B------:R-:W-:Y:S02]  /*8f70*/  ISETP.GE.AND P1, PT, R0, R25, PT ;  /* 0x000000190000720c */ /* 0x000fe40003f26270 */
[----:B------:R-:W5:Y:S04]  /*8f80*/  LDS.U16 R42, [R4+0xc0] ;  /* 0x0000c000042a7984 */ /* 0x000f680000000400 */
[----:B------:R-:W5:Y:S04]  /*8f90*/  LDS.U16 R27, [R4+0x100] ;  /* 0x00010000041b7984 */ /* 0x000f680000000400 */
[----:B------:R-:W5:Y:S01]  /*8fa0*/  LDS.U16 R29, [R4+0x140] ;  /* 0x00014000041d7984 */ /* 0x000f620000000400 */
[----:B0-----:R-:W-:-:S03]  /*8fb0*/  IMAD.WIDE R22, R23, 0x2, R2 ;  /* 0x0000000217167825 */ /* 0x001fc600078e0202 */
[----:B------:R-:W0:Y:S04]  /*8fc0*/  LDS.U16 R31, [R4+0x180] ;  /* 0x00018000041f7984 */ /* 0x000e280000000400 */
[----:B----4-:R-:W4:Y:S04]  /*8fd0*/  LDS.U16 R33, [R4+0x1c0] ;  /* 0x0001c00004217984 */ /* 0x010f280000000400 */
[----:B------:R-:W4:Y:S04]  /*8fe0*/  LDS.U16 R39, [R4+0x200] ;  /* 0x0002000004277984 */ /* 0x000f280000000400 */
[----:B------:R-:W4:Y:S04]  /*8ff0*/  LDS.U16 R41, [R4+0x240] ;  /* 0x0002400004297984 */ /* 0x000f280000000400 */
[----:B------:R-:W4:Y:S04]  /*9000*/  LDS.U16 R43, [R4+0x280] ;  /* 0x00028000042b7984 */ /* 0x000f280000000400 */
[----:B------:R-:W4:Y:S04]  /*9010*/  LDS.U16 R24, [R4+0x2c0] ;  /* 0x0002c00004187984 */ /* 0x000f280000000400 */
[----:B------:R-:W4:Y:S04]  /*9020*/  LDS.U16 R26, [R4+0x300] ;  /* 0x00030000041a7984 */ /* 0x000f280000000400 */
[----:B------:R-:W4:Y:S04]  /*9030*/  LDS.U16 R28, [R4+0x340] ;  /* 0x00034000041c7984 */ /* 0x000f280000000400 */
[----:B------:R-:W4:Y:S04]  /*9040*/  LDS.U16 R30, [R4+0x380] ;  /* 0x00038000041e7984 */ /* 0x000f280000000400 */
[----:B------:R2:W4:Y:S04]  /*9050*/  LDS.U16 R32, [R4+0x3c0] ;  /* 0x0003c00004207984 */ /* 0x0005280000000400 */
[----:B-1----:R1:W-:Y:S01]  /*9060*/  STG.E.U16 desc[UR8][R22.64], R21 ;  /* 0x0000001516007986 */ /* 0x0023e2000c101508 */
[----:B--2---:R-:W-:-:S03]  /*9070*/  IMAD.WIDE R4, R5, 0x2, R2 ;  /* 0x0000000205047825 */ /* 0x004fc600078e0202 */
[----:B------:R2:W-:Y:S04]  /*9080*/  STG.E.U16 desc[UR8][R22.64+0x40], R38 ;  /* 0x0000402616007986 */ /* 0x0005e8000c101508 */
[----:B---3--:R2:W-:Y:S01]  /*9090*/  STG.E.U16 desc[UR8][R22.64+0x80], R40 ;  /* 0x0000802816007986 */ /* 0x0085e2000c101508 */
[----:B-1----:R-:W-:-:S03]  /*90a0*/  IMAD.WIDE R20, R20, 0x2, R2 ;  /* 0x0000000214147825 */ /* 0x002fc600078e0202 */
[----:B-----5:R2:W-:Y:S01]  /*90b0*/  STG.E.U16 desc[UR8][R22.64+0xc0], R42 ;  /* 0x0000c02a16007986 */ /* 0x0205e2000c101508 */
[----:B------:R-:W-:-:S03]  /*90c0*/  IMAD.WIDE R2, R44, 0x2, R2 ;  /* 0x000000022c027825 */ /* 0x000fc600078e0202 */
[----:B------:R2:W-:Y:S04]  /*90d0*/  STG.E.U16 desc[UR8][R4.64], R27 ;  /* 0x0000001b04007986 */ /* 0x0005e8000c101508 */
[----:B------:R2:W-:Y:S04]  /*90e0*/  STG.E.U16 desc[UR8][R4.64+0x40], R29 ;  /* 0x0000401d04007986 */ /* 0x0005e8000c101508 */
[----:B0-----:R2:W-:Y:S04]  /*90f0*/  STG.E.U16 desc[UR8][R4.64+0x80], R31 ;  /* 0x0000801f04007986 */ /* 0x0015e8000c101508 */
[----:B----4-:R2:W-:Y:S04]  /*9100*/  STG.E.U16 desc[UR8][R4.64+0xc0], R33 ;  /* 0x0000c02104007986 */ /* 0x0105e8000c101508 */
        /* <DEDUP_REMOVED lines=9> */
.L_x_343:
[----:B------:R-:W-:Y:S05]  /*91a0*/  BSYNC.RECONVERGENT B1 ;  /* 0x0000000000017941 */ /* 0x000fea0003800200 */
.L_x_342:
[----:B--2---:R-:W-:Y:S01]  /*91b0*/  IADD3 R2, PT, PT, -R0, R45, RZ ;  /* 0x0000002d00027210 */ /* 0x004fe20007ffe1ff */
[----:B------:R-:W-:Y:S03]  /*91c0*/  BSSY.RECONVERGENT B1, `(.L_x_345) ;  /* 0x000001c000017945 */ /* 0x000fe60003800200 */
[----:B------:R-:W-:-:S13]  /*91d0*/  ISETP.GT.AND P1, PT, R2, 0x80, PT ;  /* 0x000000800200780c */ /* 0x000fda0003f24270 */
[----:B------:R-:W-:Y:S05]  /*91e0*/  @!P1 BRA `(.L_x_346) ;  /* 0x0000000000649947 */ /* 0x000fea0003800000 */
[C---:B-1-3--:R-:W-:Y:S01]  /*91f0*/  LEA R20, R0.reuse, R35, 0x1 ;  /* 0x0000002300147211 */ /* 0x04afe200078e08ff */
        /* <DEDUP_REMOVED lines=10> */
[----:B------:R-:W5:Y:S04]  /*92a0*/  LDS.U16 R31, [R20+0x100] ;  /* 0x00010000141f7984 */ /* 0x000f680000000400 */
[----:B----4-:R-:W4:Y:S01]  /*92b0*/  LDS.U16 R33, [R20+0x140] ;  /* 0x0001400014217984 */ /* 0x010f220000000400 */
        /* <DEDUP_REMOVED lines=8> */
[----:B------:R1:W-:Y:S04]  /*9340*/  STG.E.U16 desc[UR8][R2.64], R31 ;  /* 0x0000001f02007986 */ /* 0x0003e8000c101508 */
[----:B----4-:R1:W-:Y:S04]  /*9350*/  STG.E.U16 desc[UR8][R2.64+0x40], R33 ;  /* 0x0000402102007986 */ /* 0x0103e8000c101508 */
[----:B0-----:R1:W-:Y:S04]  /*9360*/  STG.E.U16 desc[UR8][R2.64+0x80], R39 ;  /* 0x0000802702007986 */ /* 0x0013e8000c101508 */
[----:B------:R1:W-:Y:S02]  /*9370*/  STG.E.U16 desc[UR8][R2.64+0xc0], R41 ;  /* 0x0000c02902007986 */ /* 0x0003e4000c101508 */
.L_x_346:
[----:B------:R-:W-:Y:S05]  /*9380*/  BSYNC.RECONVERGENT B1 ;  /* 0x0000000000017941 */ /* 0x000fea0003800200 */
.L_x_345:
[----:B------:R-:W-:-:S13]  /*9390*/  ISETP.LT.OR P0, PT, R0, R45, P0 ;  /* 0x0000002d0000720c */ /* 0x000fda0000701670 */
[----:B------:R-:W-:Y:S05]  /*93a0*/  @!P0 BRA `(.L_x_339) ;  /* 0x0000000000308947 */ /* 0x000fea0003800000 */
[----:B-1----:R-:W-:Y:S01]  /*93b0*/  LEA R4, R0, R35, 0x1 ;  /* 0x0000002300047211 */ /* 0x002fe200078e08ff */
        /* <DEDUP_REMOVED lines=11> */
.L_x_339:
[----:B------:R-:W-:Y:S05]  /*9470*/  BSYNC.RECONVERGENT B0 ;  /* 0x0000000000007941 */ /* 0x000fea0003800200 */
.L_x_338:
[----:B------:R-:W5:Y:S01]  /*9480*/  LDCU UR4, c[0x0][0x370] ;  /* 0x00006e00ff0477ac */ /* 0x000f620008000800 */
[----:B------:R-:W-:Y:S01]  /*9490*/  NOP ;  /* 0x0000000000007918 */ /* 0x000fe20000000000 */
[----:B-----5:R-:W-:-:S06]  /*94a0*/  UIADD3 UR6, UPT, UPT, UR4, UR6, URZ ;  /* 0x0000000604067290 */ /* 0x020fcc000fffe0ff */
[----:B------:R-:W-:-:S13]  /*94b0*/  ISETP.LE.AND P0, PT, R36, UR6, PT ;  /* 0x0000000624007c0c */ /* 0x000fda000bf03270 */
[----:B------:R-:W-:Y:S05]  /*94c0*/  @!P0 BRA `(.L_x_347) ;  /* 0xffffff6c00ec8947 */ /* 0x000fea000383ffff */
[----:B------:R-:W-:Y:S05]  /*94d0*/  EXIT ;  /* 0x000000000000794d */ /* 0x000fea0003800000 */
        .weak           $__internal_1_$__cuda_sm20_div_rn_f64_full
        .type           $__internal_1_$__cuda_sm20_div_rn_f64_full,@function
        .size           $__internal_1_$__cuda_sm20_div_rn_f64_full,(.L_x_3425 - $__internal_1_$__cuda_sm20_div_rn_f64_full)
$__internal_1_$__cuda_sm20_div_rn_f64_full:
[C---:B------:R-:W-:Y:S01]  /*94e0*/  FSETP.GEU.AND P0, PT, |R23|.reuse, 1.469367938527859385e-39, PT ;  /* 0x001000001700780b */ /* 0x040fe20003f0e200 */
[----:B------:R-:W-:Y:S01]  /*94f0*/  BSSY.RECONVERGENT B1, `(.L_x_348) ;  /* 0x0000056000017945 */ /* 0x000fe20003800200 */
[----:B------:R-:W-:Y:S02]  /*9500*/  LOP3.LUT R20, R23, 0x800fffff, RZ, 0xc0, !PT ;  /* 0x800fffff17147812 */ /* 0x000fe400078ec0ff */
[----:B------:R-:W-:Y:S02]  /*9510*/  MOV R26, 0x1 ;  /* 0x00000001001a7802 */ /* 0x000fe40000000f00 */
[----:B------:R-:W-:Y:S01]  /*9520*/  LOP3.LUT R21, R20, 0x3ff00000, RZ, 0xfc, !PT ;  /* 0x3ff0000014157812 */ /* 0x000fe200078efcff */
[----:B------:R-:W-:Y:S01]  /*9530*/  IMAD.MOV.U32 R20, RZ, RZ, R22 ;  /* 0x000000ffff147224 */ /* 0x000fe200078e0016 */
[C---:B------:R-:W-:Y:S02]  /*9540*/  FSETP.GEU.AND P3, PT, |R25|.reuse, 1.469367938527859385e-39, PT ;  /* 0x001000001900780b */ /* 0x040fe40003f6e200 */
[----:B------:R-:W-:-:S02]  /*9550*/  LOP3.LUT R39, R25, 0x7ff00000, RZ, 0xc0, !PT ;  /* 0x7ff0000019277812 */ /* 0x000fc400078ec0ff */
[----:B------:R-:W-:Y:S01]  /*9560*/  MOV R40, 0x1ca00000 ;  /* 0x1ca0000000287802 */ /* 0x000fe20000000f00 */
[----:B------:R-:W-:Y:S01]  /*9570*/  @!P0 DMUL R20, R22, 8.98846567431157953865e+307 ;  /* 0x7fe0000016148828 */ /* 0x000fe20000000000 */
[----:B------:R-:W-:-:S04]  /*9580*/  LOP3.LUT R42, R23, 0x7ff00000, RZ, 0xc0, !PT ;  /* 0x7ff00000172a7812 */ /* 0x000fc800078ec0ff */
[----:B------:R-:W-:Y:S01]  /*9590*/  ISETP.GE.U32.AND P2, PT, R39, R42, PT ;  /* 0x0000002a2700720c */ /* 0x000fe20003f46070 */
        /* <DEDUP_REMOVED lines=20> */
[----:B------:R-:W-:Y:S02]  /*96e0*/  MOV R30, R39 ;  /* 0x00000027001e7202 */ /* 0x000fe40000000f00 */
        /* <DEDUP_REMOVED lines=10> */
[----:B------:R-:W-:-:S04]  /*9790*/  SEL R25, R40, 0x63400000, !P0 ;  /* 0x6340000028197807 */ /* 0x000fc80004000000 */
[----:B------:R-:W-:Y:S02]  /*97a0*/  IADD3 R30, PT, PT, -R25, R24, RZ ;  /* 0x00000018191e7210 */ /* 0x000fe40007ffe1ff */
[----:B------:R-:W-:-:S03]  /*97b0*/  MOV R24, RZ ;  /* 0x000000ff00187202 */ /* 0x000fc60000000f00 */
[----:B------:R-:W-:-:S06]  /*97c0*/  VIADD R25, R30, 0x7fe00000 ;  /* 0x7fe000001e197836 */ /* 0x000fcc0000000000 */
[----:B------:R-:W-:-:S10]  /*97d0*/  DMUL R28, R32, R24 ;  /* 0x00000018201c7228 */ /* 0x000fd40000000000 */
[----:B------:R-:W-:-:S13]  /*97e0*/  FSETP.GTU.AND P0, PT, |R29|, 1.469367938527859385e-39, PT ;  /* 0x001000001d00780b */ /* 0x000fda0003f0c200 */
[----:B------:R-:W-:Y:S05]  /*97f0*/  @P0 BRA `(.L_x_350) ;  /* 0x0000000000940947 */ /* 0x000fea0003800000 */
[----:B------:R-:W-:Y:S01]  /*9800*/  DFMA R20, R32, -R20, R26 ;  /* 0x800000142014722b */ /* 0x000fe2000000001a */
[----:B------:R-:W-:-:S09]  /*9810*/  MOV R24, RZ ;  /* 0x000000ff00187202 */ /* 0x000fd20000000f00 */
        /* <DEDUP_REMOVED lines=14> */
.L_x_349:
[----:B------:R-:W-:-:S14]  /*9900*/  DSETP.NAN.AND P0, PT, R24, R24, PT ;  /* 0x000000181800722a */ /* 0x000fdc0003f08000 */
[----:B------:R-:W-:Y:S05]  /*9910*/  @P0 BRA `(.L_x_351) ;  /* 0x0000000000440947 */ /* 0x000fea0003800000 */
[----:B------:R-:W-:-:S14]  /*9920*/  DSETP.NAN.AND P0, PT, R22, R22, PT ;  /* 0x000000161600722a */ /* 0x000fdc0003f08000 */
[----:B------:R-:W-:Y:S05]  /*9930*/  @P0 BRA `(.L_x_352) ;  /* 0x0000000000300947 */ /* 0x000fea0003800000 */
[----:B------:R-:W-:Y:S01]  /*9940*/  ISETP.NE.AND P0, PT, R30, R42, PT ;  /* 0x0000002a1e00720c */ /* 0x000fe20003f05270 */
[----:B------:R-:W-:Y:S01]  /*9950*/  IMAD.MOV.U32 R29, RZ, RZ, -0x80000 ;  /* 0xfff80000ff1d7424 */ /* 0x000fe200078e00ff */
[----:B------:R-:W-:-:S11]  /*9960*/  MOV R28, 0x0 ;  /* 0x00000000001c7802 */ /* 0x000fd60000000f00 */
[----:B------:R-:W-:Y:S05]  /*9970*/  @!P0 BRA `(.L_x_350) ;  /* 0x0000000000348947 */ /* 0x000fea0003800000 */
[----:B------:R-:W-:Y:S02]  /*9980*/  ISETP.NE.AND P0, PT, R30, 0x7ff00000, PT ;  /* 0x7ff000001e00780c */ /* 0x000fe40003f05270 */
[----:B------:R-:W-:Y:S02]  /*9990*/  LOP3.LUT R29, R25, 0x80000000, R23, 0x48, !PT ;  /* 0x80000000191d7812 */ /* 0x000fe400078e4817 */
[----:B------:R-:W-:-:S13]  /*99a0*/  ISETP.EQ.OR P0, PT, R42, RZ, !P0 ;  /* 0x000000ff2a00720c */ /* 0x000fda0004702670 */
[----:B------:R-:W-:Y:S02]  /*99b0*/  @P0 LOP3.LUT R20, R29, 0x7ff00000, RZ, 0xfc, !PT ;  /* 0x7ff000001d140812 */ /* 0x000fe400078efcff */
[----:B------:R-:W-:Y:S02]  /*99c0*/  @!P0 MOV R28, RZ ;  /* 0x000000ff001c8202 */ /* 0x000fe40000000f00 */
[----:B------:R-:W-:Y:S01]  /*99d0*/  @P0 MOV R28, RZ ;  /* 0x000000ff001c0202 */ /* 0x000fe20000000f00 */
[----:B------:R-:W-:Y:S01]  /*99e0*/  @P0 IMAD.MOV.U32 R29, RZ, RZ, R20 ;  /* 0x000000ffff1d0224 */ /* 0x000fe200078e0014 */
[----:B------:R-:W-:Y:S06]  /*99f0*/  BRA `(.L_x_350) ;  /* 0x0000000000147947 */ /* 0x000fec0003800000 */
.L_x_352:
[----:B------:R-:W-:Y:S02]  /*9a00*/  LOP3.LUT R29, R23, 0x80000, RZ, 0xfc, !PT ;  /* 0x00080000171d7812 */ /* 0x000fe400078efcff */
[----:B------:R-:W-:Y:S01]  /*9a10*/  MOV R28, R22 ;  /* 0x00000016001c7202 */ /* 0x000fe20000000f00 */
[----:B------:R-:W-:Y:S06]  /*9a20*/  BRA `(.L_x_350) ;  /* 0x0000000000087947 */ /* 0x000fec0003800000 */
.L_x_351:
[----:B------:R-:W-:Y:S02]  /*9a30*/  LOP3.LUT R29, R25, 0x80000, RZ, 0xfc, !PT ;  /* 0x00080000191d7812 */ /* 0x000fe400078efcff */
[----:B------:R-:W-:-:S07]  /*9a40*/  MOV R28, R24 ;  /* 0x00000018001c7202 */ /* 0x000fce0000000f00 */
.L_x_350:
[----:B------:R-:W-:Y:S05]  /*9a50*/  BSYNC.RECONVERGENT B1 ;  /* 0x0000000000017941 */ /* 0x000fea0003800200 */
.L_x_348:
[----:B------:R-:W-:Y:S02]  /*9a60*/  HFMA2 R39, -RZ, RZ, 0, 0 ;  /* 0x00000000ff277431 */ /* 0x000fe400000001ff */
[----:B------:R-:W-:Y:S01]  /*9a70*/  IMAD.MOV.U32 R20, RZ, RZ, R28 ;  /* 0x000000ffff147224 */ /* 0x000fe200078e001c */
[----:B------:R-:W-:Y:S01]  /*9a80*/  MOV R21, R29 ;  /* 0x0000001d00157202 */ /* 0x000fe20000000f00 */
[----:B------:R-:W-:Y:S06]  /*9a90*/  RET.REL.NODEC R38 `(_ZN18transformer_engine46fused_topk_with_score_function_backward_kernelI6__halfEEvPKbPKT_S6_iiibfiPS4_) ;  /* 0xffffff6426587950 */ /* 0x000fec0003c3ffff */
.L_x_353:
        /* <DEDUP_REMOVED lines=14> */
.L_x_3425:


//--------------------- .text._ZN18transformer_engine46fused_topk_with_score_function_backward_kernelIfEEvPKbPKT_S5_iiibfiPS3_ --------------------------
	.section	.text._ZN18transformer_engine46fused_topk_with_score_function_backward_kernelIfEEvPKbPKT_S5_iiibfiPS3_,"ax",@progbits
	.align	128
        .global         _ZN18transformer_engine46fused_topk_with_score_function_backward_kernelIfEEvPKbPKT_S5_iiibfiPS3_
        .type           _ZN18transformer_engine46fused_topk_with_score_function_backward_kernelIfEEvPKbPKT_S5_iiibfiPS3_,@function
        .size           _ZN18transformer_engine46fused_topk_with_score_function_backward_kernelIfEEvPKbPKT_S5_iiibfiPS3_,(.L_x_3426 - _ZN18transformer_engine46fused_topk_with_score_function_backward_kernelIfEEvPKbPKT_S5_iiibfiPS3_)
        .other          _ZN18transformer_engine46fused_topk_with_score_function_backward_kernelIfEEvPKbPKT_S5_iiibfiPS3_,@"STO_CUDA_ENTRY STV_DEFAULT"
_ZN18transformer_engine46fused_topk_with_score_function_backward_kernelIfEEvPKbPKT_S5_iiibfiPS3_:
.text._ZN18transformer_engine46fused_topk_with_score_function_backward_kernelIfEEvPKbPKT_S5_iiibfiPS3_:
        /* <DEDUP_REMOVED lines=17> */
[----:B0-----:R-:W-:Y:S01]  /*0110*/  IMAD.MOV.U32 R2, RZ, RZ, RZ ;  /* 0x000000ffff027224 */ /* 0x001fe200078e00ff */
[----:B-1----:R-:W-:-:S05]  /*0120*/  IADD3 R4, PT, PT, RZ, -R3, RZ ;  /* 0x80000003ff047210 */ /* 0x002fca0007ffe0ff */
[----:B------:R-:W-:-:S04]  /*0130*/  IMAD R7, R4, R9, RZ ;  /* 0x0000000904077224 */ /* 0x000fc800078e02ff */
[----:B------:R-:W-:Y:S01]  /*0140*/  IMAD.HI.U32 R3, R3, R7, R2 ;  /* 0x0000000703037227 */ /* 0x000fe200078e0002 */
[----:B------:R-:W-:-:S05]  /*0150*/  MOV R2, R8 ;  /* 0x0000000800027202 */ /* 0x000fca0000000f00 */
[----:B------:R-:W-:-:S04]  /*0160*/  IMAD.HI.U32 R7, R3, R0, RZ ;  /* 0x0000000003077227 */ /* 0x000fc800078e00ff */
[----:B------:R-:W-:-:S05]  /*0170*/  IMAD R0, R7, R2, R0 ;  /* 0x0000000207007224 */ /* 0x000fca00078e0200 */
[----:B------:R-:W-:-:S13]  /*0180*/  ISETP.GT.U32.AND P1, PT, R9, R0, PT ;  /* 0x000000000900720c */ /* 0x000fda0003f24070 */
[----:B------:R-:W-:Y:S02]  /*0190*/  @!P1 IMAD.IADD R0, R0, 0x1, -R9 ;  /* 0x0000000100009824 */ /* 0x000fe400078e0a09 */
        /* <DEDUP_REMOVED lines=10> */
[----:B------:R-:W-:Y:S01]  /*0240*/  MOV R2, 0x400 ;  /* 0x0000040000027802 */ /* 0x000fe20000000f00 */
[----:B------:R-:W2:Y:S01]  /*0250*/  LDCU UR5, c[0x0][0x3ac] ;  /* 0x00007580ff0577ac */ /* 0x000ea20008000800 */
[----:B------:R-:W3:Y:S01]  /*0260*/  S2R R8, SR_TID.X ;  /* 0x0000000000087919 */ /* 0x000ee20000002100 */
[----:B------:R-:W4:Y:S01]  /*0270*/  LDCU.U8 UR4, c[0x0][0x3a4] ;  /* 0x00007480ff0477ac */ /* 0x000f220008000000 */
[----:B------:R-:W5:Y:S01]  /*0280*/  LDCU UR7, c[0x0][0x3a0] ;  /* 0x00007400ff0777ac */ /* 0x000f620008000800 */
[----:B------:R-:W0:Y:S01]  /*0290*/  LDCU.64 UR8, c[0x0][0x358] ;  /* 0x00006b00ff0877ac */ /* 0x000e220008000a00 */
[----:B--2---:R-:W-:Y:S02]  /*02a0*/  UISETP.NE.AND UP1, UPT, UR5, 0x1, UPT ;  /* 0x000000010500788c */ /* 0x004fe4000bf25270 */
        /* <DEDUP_REMOVED lines=11> */
[----:B------:R-:W-:Y:S02]  /*0360*/  LEA R13, R0, R11, 0x2 ;  /* 0x0000000b000d7211 */ /* 0x000fe400078e10ff */
[----:B------:R-:W-:Y:S01]  /*0370*/  LOP3.LUT R10, RZ, R8, RZ, 0x33, !PT ;  /* 0x00000008ff0a7212 */ /* 0x000fe200078e33ff */
[----:B------:R-:W-:Y:S01]  /*0380*/  IMAD R9, R2, 0x4, R9 ;  /* 0x0000000402097824 */ /* 0x000fe200078e0209 */
[----:B------:R-:W-:Y:S01]  /*0390*/  IADD3 R12, PT, PT, -R8, -0x21, R3 ;  /* 0xffffffdf080c7810 */ /* 0x000fe20007ffe103 */
[--C-:B------:R-:W-:Y:S01]  /*03a0*/  IMAD R15, R0, 0x4, R13.reuse ;  /* 0x00000004000f7824 */ /* 0x100fe200078e020d */
[----:B------:R-:W-:Y:S01]  /*03b0*/  IADD3 R10, PT, PT, R10, R3, RZ ;  /* 0x000000030a0a7210 */ /* 0x000fe20007ffe0ff */
[C---:B------:R-:W-:Y:S01]  /*03c0*/  IMAD R13, R2.reuse, 0x4, R13 ;  /* 0x00000004020d7824 */ /* 0x040fe200078e020d */
[C---:B------:R-:W-:Y:S01]  /*03d0*/  LEA R11, R2.reuse, R11, 0x2 ;  /* 0x0000000b020b7211 */ /* 0x040fe200078e10ff */
[----:B------:R-:W-:Y:S01]  /*03e0*/  IMAD.IADD R15, R2, 0x1, R15 ;  /* 0x00000001020f7824 */ /* 0x000fe200078e020f */
[----:B------:R-:W-:Y:S01]  /*03f0*/  LEA.HI R32, R12, 0x1, RZ, 0x1b ;  /* 0x000000010c207811 */ /* 0x000fe200078fd8ff */
[----:B------:R-:W-:Y:S01]  /*0400*/  IMAD R34, R8, 0x4, R9 ;  /* 0x0000000408227824 */ /* 0x000fe200078e0209 */
[----:B------:R-:W-:Y:S01]  /*0410*/  LEA.HI R35, R10, 0x1, RZ, 0x1b ;  /* 0x000000010a237811 */ /* 0x000fe200078fd8ff */
[C---:B------:R-:W-:Y:S01]  /*0420*/  IMAD R33, R8.reuse, 0x4, R11 ;  /* 0x0000000408217824 */ /* 0x040fe200078e020b */
[C---:B------:R-:W-:Y:S01]  /*0430*/  LOP3.LUT R14, R8.reuse, 0x20, RZ, 0xfc, !PT ;  /* 0x00000020080e7812 */ /* 0x040fe200078efcff */
[C---:B------:R-:W-:Y:S01]  /*0440*/  IMAD.IADD R37, R8.reuse, 0x1, R15 ;  /* 0x0000000108257824 */ /* 0x040fe200078e020f */
[----:B------:R-:W-:-:S02]  /*0450*/  LOP3.LUT R16, R8, 0x40, RZ, 0xfc, !PT ;  /* 0x0000004008107812 */ /* 0x000fc400078efcff */
[----:B------:R-:W-:Y:S02]  /*0460*/  LOP3.LUT R17, R8, 0x60, RZ, 0xfc, !PT ;  /* 0x0000006008117812 */ /* 0x000fe400078efcff */
[----:B------:R-:W-:Y:S02]  /*0470*/  LOP3.LUT R32, R32, 0x3, RZ, 0xc0, !PT ;  /* 0x0000000320207812 */ /* 0x000fe400078ec0ff */
[----:B------:R-:W-:Y:S02]  /*0480*/  LOP3.LUT R35, R35, 0x3, RZ, 0xc0, !PT ;  /* 0x0000000323237812 */ /* 0x000fe400078ec0ff */
[----:B------:R-:W-:-:S07]  /*0490*/  LEA R36, R8, R13, 0x2 ;  /* 0x0000000d08247211 */ /* 0x000fce00078e10ff */
.L_x_506:
[----:B01----:R-:W0:Y:S01]  /*04a0*/  S2R R0, SR_TID.X ;  /* 0x0000000000007919 */ /* 0x003e220000002100 */
[----:B------:R-:W1:Y:S01]  /*04b0*/  LDCU UR4, c[0x0][0x398] ;  /* 0x00007300ff0477ac */ /* 0x000e620008000800 */
        /* <DEDUP_REMOVED lines=12> */
[C---:B------:R-:W-:Y:S02]  /*0580*/  LEA.HI R18, R10.reuse, 0x1, RZ, 0x1b ;  /* 0x000000010a127811 */ /* 0x040fe400078fd8ff */
        /* <DEDUP_REMOVED lines=8> */
[----:B------:R-:W-:-:S05]  /*0610*/  LOP3.LUT R2, R2, 0xffffff8, RZ, 0xc0, !PT ;  /* 0x0ffffff802027812 */ /* 0x000fca00078ec0ff */
[----:B------:R-:W-:-:S07]  /*0620*/  IMAD.MOV R4, RZ, RZ, -R2 ;  /* 0x000000ffff047224 */ /* 0x000fce00078e0a02 */
.L_x_358:
[----:B0-----:R-:W0:Y:S01]  /*0630*/  LDC.64 R2, c[0x0][0x3b0] ;  /* 0x0000ec00ff027b82 */ /* 0x001e220000000a00 */
[----:B------:R-:W-:Y:S01]  /*0640*/  IADD3 R4, PT, PT, R4, 0x8, RZ ;  /* 0x0000000804047810 */ /* 0x000fe20007ffe0ff */
[----:B------:R-:W-:-:S03]  /*0650*/  VIADD R0, R0, 0x100 ;  /* 0x0000010000007836 */ /* 0x000fc60000000000 */
[----:B------:R-:W-:Y:S01]  /*0660*/  ISETP.NE.AND P3, PT, R4, RZ, PT ;  /* 0x000000ff0400720c */ /* 0x000fe20003f65270 */
[----:B0-----:R-:W-:-:S04]  /*0670*/  IMAD.WIDE R2, R5, 0x4, R2 ;  /* 0x0000000405027825 */ /* 0x001fc800078e0202 */
[----:B------:R-:W-:Y:S01]  /*0680*/  VIADD R5, R5, 0x100 ;  /* 0x0000010005057836 */ /* 0x000fe20000000000 */
[----:B------:R0:W-:Y:S04]  /*0690*/  STG.E desc[UR8][R2.64], RZ ;  /* 0x000000ff02007986 */ /* 0x0001e8000c101908 */
[----:B------:R0:W-:Y:S04]  /*06a0*/  STG.E desc[UR8][R2.64+0x80], RZ ;  /* 0x000080ff02007986 */ /* 0x0001e8000c101908 */
[----:B------:R0:W-:Y:S04]  /*06b0*/  STG.E desc[UR8][R2.64+0x100], RZ ;  /* 0x000100ff02007986 */ /* 0x0001e8000c101908 */
[----:B------:R0:W-:Y:S04]  /*06c0*/  STG.E desc[UR8][R2.64+0x180], RZ ;  /* 0x000180ff02007986 */ /* 0x0001e8000c101908 */
[----:B------:R0:W-:Y:S04]  /*06d0*/  STG.E desc[UR8][R2.64+0x200], RZ ;  /* 0x000200ff02007986 */ /* 0x0001e8000c101908 */
[----:B------:R0:W-:Y:S04]  /*06e0*/  STG.E desc[UR8][R2.64+0x280], RZ ;  /* 0x000280ff02007986 */ /* 0x0001e8000c101908 */
[----:B------:R0:W-:Y:S04]  /*06f0*/  STG.E desc[UR8][R2.64+0x300], RZ ;  /* 0x000300ff02007986 */ /* 0x0001e8000c101908 */
[----:B------:R0:W-:Y:S01]  /*0700*/  STG.E desc[UR8][R2.64+0x380], RZ ;  /* 0x000380ff02007986 */ /* 0x0001e2000c101908 */
[----:B------:R-:W-:Y:S05]  /*0710*/  @P3 BRA `(.L_x_358) ;  /* 0xfffffffc00c43947 */ /* 0x000fea000383ffff */
.L_x_357:
[----:B------:R-:W-:Y:S05]  /*0720*/  BSYNC.RECONVERGENT B1 ;  /* 0x0000000000017941 */ /* 0x000fea0003800200 */
.L_x_356:
        /* <DEDUP_REMOVED lines=9> */
[----:B------:R1:W-:Y:S04]  /*07c0*/  @P3 STG.E desc[UR8][R2.64], RZ ;  /* 0x000000ff02003986 */ /* 0x0003e8000c101908 */
[----:B------:R1:W-:Y:S04]  /*07d0*/  @P3 STG.E desc[UR8][R2.64+0x80], RZ ;  /* 0x000080ff02003986 */ /* 0x0003e8000c101908 */
[----:B------:R1:W-:Y:S04]  /*07e0*/  @P3 STG.E desc[UR8][R2.64+0x100], RZ ;  /* 0x000100ff02003986 */ /* 0x0003e8000c101908 */
[----:B------:R1:W-:Y:S01]  /*07f0*/  @P3 STG.E desc[UR8][R2.64+0x180], RZ ;  /* 0x000180ff02003986 */ /* 0x0003e2000c101908 */
        /* <DEDUP_REMOVED lines=9> */
[----:B------:R2:W-:Y:S01]  /*0890*/  @P4 STG.E desc[UR8][R4.64], RZ ;  /* 0x000000ff04004986 */ /* 0x0005e2000c101908 */
[----:B-1----:R-:W-:-:S03]  /*08a0*/  @!P3 IMAD.WIDE R2, R19, 0x4, R2 ;  /* 0x000000041302b825 */ /* 0x002fc600078e0202 */
[----:B------:R2:W-:Y:S04]  /*08b0*/  @P4 STG.E desc[UR8][R4.64+0x80], RZ ;  /* 0x000080ff04004986 */ /* 0x0005e8000c101908 */
[----:B------:R2:W-:Y:S02]  /*08c0*/  @!P3 STG.E desc[UR8][R2.64], RZ ;  /* 0x000000ff0200b986 */ /* 0x0005e4000c101908 */
.L_x_360:
[----:B------:R-:W-:Y:S05]  /*08d0*/  BSYNC.RECONVERGENT B1 ;  /* 0x0000000000017941 */ /* 0x000fea0003800200 */
.L_x_359:
[----:B------:R-:W-:Y:S01]  /*08e0*/  BSSY.RECONVERGENT B1, `(.L_x_361) ;  /* 0x0000023000017945 */ /* 0x000fe20003800200 */
[----:B------:R-:W-:-:S03]  /*08f0*/  MOV R0, R8 ;  /* 0x0000000800007202 */ /* 0x000fc60000000f00 */
[----:B------:R-:W-:Y:S05]  /*0900*/  @!P1 BRA `(.L_x_362) ;  /* 0x0000000000809947 */ /* 0x000fea0003800000 */
[----:B012---:R-:W0:Y:S01]  /*0910*/  LDC.64 R2, c[0x0][0x390] ;  /* 0x0000e400ff027b82 */ /* 0x007e220000000a00 */
[----:B------:R-:W1:Y:S01]  /*0920*/  LDCU.64 UR4, c[0x0][0x380] ;  /* 0x00007000ff0477ac */ /* 0x000e620008000a00 */
[----:B------:R-:W-:-:S06]  /*0930*/  IMAD R5, R39, R21, R8 ;  /* 0x0000001527057224 */ /* 0x000fcc00078e0208 */
[----:B------:R-:W2:Y:S01]  /*0940*/  LDC.64 R18, c[0x0][0x388] ;  /* 0x0000e200ff127b82 */ /* 0x000ea20000000a00 */
[C---:B-1----:R-:W-:Y:S01]  /*0950*/  IADD3 R4, P1, PT, R5.reuse, UR4, RZ ;  /* 0x0000000405047c10 */ /* 0x042fe2000ff3e0ff */
[----:B0-----:R-:W-:-:S05]  /*0960*/  IMAD.WIDE R2, R5, 0x4, R2 ;  /* 0x0000000405027825 */ /* 0x001fca00078e0202 */
[----:B------:R-:W3:Y:S01]  /*0970*/  LDG.E R23, desc[UR8][R2.64] ;  /* 0x0000000802177981 */ /* 0x000ee2000c1e1900 */
[C---:B--2---:R-:W-:Y:S01]  /*0980*/  IMAD.WIDE R18, R5.reuse, 0x4, R18 ;  /* 0x0000000405127825 */ /* 0x044fe200078e0212 */
[----:B------:R-:W-:-:S04]  /*0990*/  LEA.HI.X.SX32 R5, R5, UR5, 0x1, P1 ;  /* 0x0000000505057c11 */ /* 0x000fc800088f0eff */
[----:B------:R-:W2:Y:S04]  /*09a0*/  LDG.E R20, desc[UR8][R18.64] ;  /* 0x0000000812147981 */ /* 0x000ea8000c1e1900 */
[----:B------:R-:W4:Y:S01]  /*09b0*/  LDG.E.U8 R22, desc[UR8][R4.64] ;  /* 0x0000000804167981 */ /* 0x000f22000c1e1100 */
[----:B------:R-:W-:Y:S01]  /*09c0*/  ISETP.NE.AND P1, PT, R35, 0x1, PT ;  /* 0x000000012300780c */ /* 0x000fe20003f25270 */
[----:B------:R-:W-:Y:S02]  /*09d0*/  IMAD.MOV.U32 R0, RZ, RZ, R14 ;  /* 0x000000ffff007224 */ /* 0x000fe400078e000e */
[----:B---3--:R3:W-:Y:S04]  /*09e0*/  STS [R34], R23 ;  /* 0x0000001722007388 */ /* 0x0087e80000000800 */
[----:B--2---:R3:W-:Y:S04]  /*09f0*/  STS [R33], R20 ;  /* 0x0000001421007388 */ /* 0x0047e80000000800 */
[----:B----4-:R3:W-:Y:S02]  /*0a00*/  STS.U8 [R37], R22 ;  /* 0x0000001625007388 */ /* 0x0107e40000000000 */
[----:B------:R-:W-:Y:S05]  /*0a10*/  @!P1 BRA `(.L_x_362) ;  /* 0x00000000003c9947 */ /* 0x000fea0003800000 */
[----:B------:R-:W-:Y:S01]  /*0a20*/  ISETP.NE.AND P1, PT, R35, 0x2, PT ;  /* 0x000000022300780c */ /* 0x000fe20003f25270 */
[----:B---3--:R-:W2:Y:S04]  /*0a30*/  LDG.E R23, desc[UR8][R2.64+0x80] ;  /* 0x0000800802177981 */ /* 0x008ea8000c1e1900 */
[----:B------:R-:W3:Y:S04]  /*0a40*/  LDG.E R20, desc[UR8][R18.64+0x80] ;  /* 0x0000800812147981 */ /* 0x000ee8000c1e1900 */
[----:B------:R-:W4:Y:S04]  /*0a50*/  LDG.E.U8 R22, desc[UR8][R4.64+0x20] ;  /* 0x0000200804167981 */ /* 0x000f28000c1e1100 */
[----:B------:R-:W5:Y:S04]  /*0a60*/  @P1 LDG.E R25, desc[UR8][R2.64+0x100] ;  /* 0x0001000802191981 */ /* 0x000f68000c1e1900 */
[----:B------:R-:W5:Y:S04]  /*0a70*/  @P1 LDG.E R24, desc[UR8][R18.64+0x100] ;  /* 0x0001000812181981 */ /* 0x000f68000c1e1900 */
[----:B------:R-:W5:Y:S01]  /*0a80*/  @P1 LDG.E.U8 R26, desc[UR8][R4.64+0x40] ;  /* 0x00004008041a1981 */ /* 0x000f62000c1e1100 */
[----:B------:R-:W-:Y:S01]  /*0a90*/  IMAD.MOV.U32 R0, RZ, RZ, R16 ;  /* 0x000000ffff007224 */ /* 0x000fe200078e0010 */
[----:B------:R-:W-:-:S02]  /*0aa0*/  @P1 MOV R0, R17 ;  /* 0x0000001100001202 */ /* 0x000fc40000000f00 */
[----:B--2---:R0:W-:Y:S04]  /*0ab0*/  STS [R34+0x80], R23 ;  /* 0x0000801722007388 */ /* 0x0041e80000000800 */
[----:B---3--:R0:W-:Y:S04]  /*0ac0*/  STS [R33+0x80], R20 ;  /* 0x0000801421007388 */ /* 0x0081e80000000800 */
[----:B----4-:R0:W-:Y:S04]  /*0ad0*/  STS.U8 [R37+0x20], R22 ;  /* 0x0000201625007388 */ /* 0x0101e80000000000 */
[----:B-----5:R0:W-:Y:S04]  /*0ae0*/  @P1 STS [R34+0x100], R25 ;  /* 0x0001001922001388 */ /* 0x0201e80000000800 */
[----:B------:R0:W-:Y:S04]  /*0af0*/  @P1 STS [R33+0x100], R24 ;  /* 0x0001001821001388 */ /* 0x0001e80000000800 */
[----:B------:R0:W-:Y:S02]  /*0b00*/  @P1 STS.U8 [R37+0x40], R26 ;  /* 0x0000401a25001388 */ /* 0x0001e40000000000 */
.L_x_362:
[----:B------:R-:W-:Y:S05]  /*0b10*/  BSYNC.RECONVERGENT B1 ;  /* 0x0000000000017941 */ /* 0x000fea0003800200 */
.L_x_361:
[----:B------:R-:W-:Y:S05]  /*0b20*/  @!P0 BRA `(.L_x_355) ;  /* 0x0000000000948947 */ /* 0x000fea0003800000 */
.L_x_363:
[----:B------:R-:W4:Y:S01]  /*0b30*/  LDC.64 R18, c[0x0][0x390] ;  /* 0x0000e400ff127b82 */ /* 0x000f220000000a00 */
[----:B--2---:R-:W-:-:S05]  /*0b40*/  IMAD R5, R39, R21, R0 ;  /* 0x0000001527057224 */ /* 0x004fca00078e0200 */
[C---:B------:R-:W-:Y:S02]  /*0b50*/  IADD3 R4, P0, PT, R5.reuse, UR10, RZ ;  /* 0x0000000a05047c10 */ /* 0x040fe4000ff1e0ff */
[----:B01----:R-:W0:Y:S01]  /*0b60*/  LDC.64 R2, c[0x0][0x388] ;  /* 0x0000e200ff027b82 */ /* 0x003e220000000a00 */
[----:B----4-:R-:W-:-:S05]  /*0b70*/  IMAD.WIDE R18, R5, 0x4, R18 ;  /* 0x0000000405127825 */ /* 0x010fca00078e0212 */
[----:B---3--:R-:W2:Y:S01]  /*0b80*/  LDG.E R20, desc[UR8][R18.64] ;  /* 0x0000000812147981 */ /* 0x008ea2000c1e1900 */
[C---:B0-----:R-:W-:Y:S01]  /*0b90*/  IMAD.WIDE R2, R5.reuse, 0x4, R2 ;  /* 0x0000000405027825 */ /* 0x041fe200078e0202 */
[----:B------:R-:W-:Y:S02]  /*0ba0*/  LEA.HI.X.SX32 R5, R5, UR11, 0x1, P0 ;  /* 0x0000000b05057c11 */ /* 0x000fe400080f0eff */
[----:B------:R-:W3:Y:S04]  /*0bb0*/  LDG.E R26, desc[UR8][R18.64+0x80] ;  /* 0x00008008121a7981 */ /* 0x000ee8000c1e1900 */
[----:B------:R-:W4:Y:S04]  /*0bc0*/  LDG.E R22, desc[UR8][R2.64] ;  /* 0x0000000802167981 */ /* 0x000f28000c1e1900 */
[----:B------:R-:W5:Y:S04]  /*0bd0*/  LDG.E.U8 R24, desc[UR8][R4.64] ;  /* 0x0000000804187981 */ /* 0x000f68000c1e1100 */
[----:B------:R-:W3:Y:S04]  /*0be0*/  LDG.E R28, desc[UR8][R2.64+0x80] ;  /* 0x00008008021c7981 */ /* 0x000ee8000c1e1900 */
[----:B------:R-:W3:Y:S04]  /*0bf0*/  LDG.E.U8 R30, desc[UR8][R4.64+0x20] ;  /* 0x00002008041e7981 */ /* 0x000ee8000c1e1100 */
[----:B------:R-:W3:Y:S04]  /*0c00*/  LDG.E R38, desc[UR8][R18.64+0x100] ;  /* 0x0001000812267981 */ /* 0x000ee8000c1e1900 */
[----:B------:R-:W3:Y:S04]  /*0c10*/  LDG.E R40, desc[UR8][R2.64+0x100] ;  /* 0x0001000802287981 */ /* 0x000ee8000c1e1900 */
[----:B------:R-:W3:Y:S04]  /*0c20*/  LDG.E.U8 R42, desc[UR8][R4.64+0x40] ;  /* 0x00004008042a7981 */ /* 0x000ee8000c1e1100 */
[----:B------:R-:W3:Y:S04]  /*0c30*/  LDG.E R44, desc[UR8][R18.64+0x180] ;  /* 0x00018008122c7981 */ /* 0x000ee8000c1e1900 */
[----:B------:R-:W3:Y:S04]  /*0c40*/  LDG.E R29, desc[UR8][R2.64+0x180] ;  /* 0x00018008021d7981 */ /* 0x000ee8000c1e1900 */
[----:B------:R-:W3:Y:S01]  /*0c50*/  LDG.E.U8 R31, desc[UR8][R4.64+0x60] ;  /* 0x00006008041f7981 */ /* 0x000ee2000c1e1100 */
[C---:B------:R-:W-:Y:S01]  /*0c60*/  IMAD R23, R0.reuse, 0x4, R9 ;  /* 0x0000000400177824 */ /* 0x040fe200078e0209 */
[----:B------:R-:W-:Y:S01]  /*0c70*/  IADD3 R27, PT, PT, R15, R0, RZ ;  /* 0x000000000f1b7210 */ /* 0x000fe20007ffe0ff */
[----:B------:R-:W-:-:S02]  /*0c80*/  IMAD R25, R0, 0x4, R11 ;  /* 0x0000000400197824 */ /* 0x000fc400078e020b */
[----:B------:R-:W-:-:S05]  /*0c90*/  VIADD R0, R0, 0x80 ;  /* 0x0000008000007836 */ /* 0x000fca0000000000 */
[----:B------:R-:W-:Y:S01]  /*0ca0*/  ISETP.GE.AND P0, PT, R0, R21, PT ;  /* 0x000000150000720c */ /* 0x000fe20003f06270 */
[----:B--2---:R0:W-:Y:S04]  /*0cb0*/  STS [R23], R20 ;  /* 0x0000001417007388 */ /* 0x0041e80000000800 */
[----:B----4-:R0:W-:Y:S04]  /*0cc0*/  STS [R25], R22 ;  /* 0x0000001619007388 */ /* 0x0101e80000000800 */
[----:B-----5:R0:W-:Y:S04]  /*0cd0*/  STS.U8 [R27], R24 ;  /* 0x000000181b007388 */ /* 0x0201e80000000000 */
[----:B---3--:R0:W-:Y:S04]  /*0ce0*/  STS [R23+0x80], R26 ;  /* 0x0000801a17007388 */ /* 0x0081e80000000800 */
[----:B------:R0:W-:Y:S04]  /*0cf0*/  STS [R25+0x80], R28 ;  /* 0x0000801c19007388 */ /* 0x0001e80000000800 */
[----:B------:R0:W-:Y:S04]  /*0d00*/  STS.U8 [R27+0x20], R30 ;  /* 0x0000201e1b007388 */ /* 0x0001e80000000000 */
[----:B------:R0:W-:Y:S04]  /*0d10*/  STS [R23+0x100], R38 ;  /* 0x0001002617007388 */ /* 0x0001e80000000800 */
[----:B------:R0:W-:Y:S04]  /*0d20*/  STS [R25+0x100], R40 ;  /* 0x0001002819007388 */ /* 0x0001e80000000800 */
[----:B------:R0:W-:Y:S04]  /*0d30*/  STS.U8 [R27+0x40], R42 ;  /* 0x0000402a1b007388 */ /* 0x0001e80000000000 */
[----:B------:R0:W-:Y:S04]  /*0d40*/  STS [R23+0x180], R44 ;  /* 0x0001802c17007388 */ /* 0x0001e80000000800 */
[----:B------:R0:W-:Y:S04]  /*0d50*/  STS [R25+0x180], R29 ;  /* 0x0001801d19007388 */ /* 0x0001e80000000800 */
[----:B------:R0:W-:Y:S01]  /*0d60*/  STS.U8 [R27+0x60], R31 ;  /* 0x0000601f1b007388 */ /* 0x0001e20000000000 */
[----:B------:R-:W-:Y:S05]  /*0d70*/  @!P0 BRA `(.L_x_363) ;  /* 0xfffffffc006c8947 */ /* 0x000fea000383ffff */
.L_x_355:
[----:B------:R-:W-:Y:S05]  /*0d80*/  BSYNC.RECONVERGENT B0 ;  /* 0x0000000000007941 */ /* 0x000fea0003800200 */
.L_x_354:
[----:B------:R4:W-:Y:S06]  /*0d90*/  MEMBAR.SC.CTA ;  /* 0x0000000000007992 */ /* 0x0009ec0000000000 */
[----:B----4-:R-:W-:Y:S01]  /*0da0*/  NOP ;  /* 0x0000000000007918 */ /* 0x010fe20000000000 */
[----:B------:R-:W-:Y:S04]  /*0db0*/  BSSY.RECONVERGENT B0, `(.L_x_364) ;  /* 0x0000042000007945 */ /* 0x000fe80003800200 */
[----:B------:R-:W-:Y:S05]  /*0dc0*/  @P2 BRA `(.L_x_365) ;  /* 0x0000000400002947 */ /* 0x000fea0003800000 */
[----:B------:R-:W-:Y:S01]  /*0dd0*/  ISETP.NE.AND P0, PT, R35, RZ, PT ;  /* 0x000000ff2300720c */ /* 0x000fe20003f05270 */
[----:B------:R-:W-:Y:S01]  /*0de0*/  BSSY.RECONVERGENT B1, `(.L_x_366) ;  /* 0x000001d000017945 */ /* 0x000fe20003800200 */
[----:B------:R-:W-:-:S11]  /*0df0*/  IMAD.MOV.U32 R0, RZ, RZ, R8 ;  /* 0x000000ffff007224 */ /* 0x000fd600078e0008 */
[----:B------:R-:W-:Y:S05]  /*0e00*/  @!P0 BRA `(.L_x_367) ;  /* 0x0000000000688947 */ /* 0x000fea0003800000 */
[----:B------:R-:W4:Y:S02]  /*0e10*/  LDS.U8 R0, [R37] ;  /* 0x0000000025007984 */ /* 0x000f240000000000 */
[----:B----4-:R-:W-:-:S13]  /*0e20*/  ISETP.NE.AND P0, PT, R0, RZ, PT ;  /* 0x000000ff0000720c */ /* 0x010fda0003f05270 */
[----:B------:R-:W4:Y:S01]  /*0e30*/  @P0 LDS R0, [R34] ;  /* 0x0000000022000984 */ /* 0x000f220000000800 */
[----:B012---:R-:W4:Y:S02]  /*0e40*/  @P0 LDC R3, c[0x0][0x3a8] ;  /* 0x0000ea00ff030b82 */ /* 0x007f240000000800 */
[----:B----4-:R-:W-:Y:S01]  /*0e50*/  @P0 FMUL R3, R0, R3 ;  /* 0x0000000300030220 */ /* 0x010fe20000400000 */
[----:B------:R-:W-:-:S04]  /*0e60*/  MOV R0, R14 ;  /* 0x0000000e00007202 */ /* 0x000fc80000000f00 */
[----:B------:R4:W-:Y:S01]  /*0e70*/  @P0 STS [R34], R3 ;  /* 0x0000000322000388 */ /* 0x0009e20000000800 */
[----:B------:R-:W-:-:S13]  /*0e80*/  ISETP.NE.AND P0, PT, R35, 0x1, PT ;  /* 0x000000012300780c */ /* 0x000fda0003f05270 */
[----:B----4-:R-:W-:Y:S05]  /*0e90*/  @!P0 BRA `(.L_x_367) ;  /* 0x0000000000448947 */ /* 0x010fea0003800000 */
[----:B------:R-:W0:Y:S02]  /*0ea0*/  LDS.U8 R0, [R37+0x20] ;  /* 0x0000200025007984 */ /* 0x000e240000000000 */
[----:B0-----:R-:W-:-:S13]  /*0eb0*/  ISETP.NE.AND P0, PT, R0, RZ, PT ;  /* 0x000000ff0000720c */ /* 0x001fda0003f05270 */
[----:B------:R-:W0:Y:S01]  /*0ec0*/  @P0 LDS R0, [R34+0x80] ;  /* 0x0000800022000984 */ /* 0x000e220000000800 */
[----:B------:R-:W0:Y:S02]  /*0ed0*/  @P0 LDC R3, c[0x0][0x3a8] ;  /* 0x0000ea00ff030b82 */ /* 0x000e240000000800 */
[----:B0-----:R-:W-:Y:S01]  /*0ee0*/  @P0 FMUL R3, R0, R3 ;  /* 0x0000000300030220 */ /* 0x001fe20000400000 */
[----:B------:R-:W-:-:S04]  /*0ef0*/  IMAD.MOV.U32 R0, RZ, RZ, R16 ;  /* 0x000000ffff007224 */ /* 0x000fc800078e0010 */
[----:B------:R4:W-:Y:S01]  /*0f00*/  @P0 STS [R34+0x80], R3 ;  /* 0x0000800322000388 */ /* 0x0009e20000000800 */
[----:B------:R-:W-:-:S13]  /*0f10*/  ISETP.NE.AND P0, PT, R35, 0x2, PT ;  /* 0x000000022300780c */ /* 0x000fda0003f05270 */
[----:B----4-:R-:W-:Y:S05]  /*0f20*/  @!P0 BRA `(.L_x_367) ;  /* 0x0000000000208947 */ /* 0x010fea0003800000 */
[----:B------:R-:W0:Y:S02]  /*0f30*/  LDS.U8 R0, [R37+0x40] ;  /* 0x0000400025007984 */ /* 0x000e240000000000 */
[----:B0-----:R-:W-:-:S13]  /*0f40*/  ISETP.NE.AND P0, PT, R0, RZ, PT ;  /* 0x000000ff0000720c */ /* 0x001fda0003f05270 */
[----:B------:R-:W0:Y:S01]  /*0f50*/  @P0 LDS R0, [R34+0x100] ;  /* 0x0001000022000984 */ /* 0x000e220000000800 */
[----:B------:R-:W0:Y:S02]  /*0f60*/  @P0 LDC R3, c[0x0][0x3a8] ;  /* 0x0000ea00ff030b82 */ /* 0x000e240000000800 */
[----:B0-----:R-:W-:Y:S01]  /*0f70*/  @P0 FMUL R3, R0, R3 ;  /* 0x0000000300030220 */ /* 0x001fe20000400000 */
[----:B------:R-:W-:Y:S01]  /*0f80*/  IMAD.MOV.U32 R0, RZ, RZ, R17 ;  /* 0x000000ffff007224 */ /* 0x000fe200078e0011 */
[----:B------:R-:W-:-:S03]  /*0f90*/  @P0 MOV R0, R17 ;  /* 0x0000001100000202 */ /* 0x000fc60000000f00 */
[----:B------:R4:W-:Y:S04]  /*0fa0*/  @P0 STS [R34+0x100], R3 ;  /* 0x0001000322000388 */ /* 0x0009e80000000800 */
.L_x_367:
[----:B------:R-:W-:Y:S05]  /*0fb0*/  BSYNC.RECONVERGENT B1 ;  /* 0x0000000000017941 */ /* 0x000fea0003800200 */
.L_x_366:
[----:B------:R-:W-:-:S13]  /*0fc0*/  ISETP.GE.U32.AND P0, PT, R10, 0x60, PT ;  /* 0x000000600a00780c */ /* 0x000fda0003f06070 */
[----:B------:R-:W-:Y:S05]  /*0fd0*/  @!P0 BRA `(.L_x_365) ;  /* 0x00000000007c8947 */ /* 0x000fea0003800000 */
[----:B------:R-:W0:Y:S02]  /*0fe0*/  LDC R18, c[0x0][0x39c] ;  /* 0x0000e700ff127b82 */ /* 0x000e240000000800 */
.L_x_368:
[----:B--2---:R-:W-:Y:S02]  /*0ff0*/  IMAD.IADD R5, R15, 0x1, R0 ;  /* 0x000000010f057824 */ /* 0x004fe400078e0200 */
[C---:B------:R-:W-:Y:S02]  /*1000*/  IMAD R19, R0.reuse, 0x4, R9 ;  /* 0x0000000400137824 */ /* 0x040fe400078e0209 */
[----:B------:R-:W-:Y:S01]  /*1010*/  VIADD R0, R0, 0x80 ;  /* 0x0000008000007836 */ /* 0x000fe20000000000 */
[----:B01----:R-:W0:Y:S02]  /*1020*/  LDS.U8 R2, [R5] ;  /* 0x0000000005027984 */ /* 0x003e240000000000 */
[----:B0-----:R-:W-:-:S13]  /*1030*/  ISETP.NE.AND P0, PT, R2, RZ, PT ;  /* 0x000000ff0200720c */ /* 0x001fda0003f05270 */
[----:B------:R-:W0:Y:S01]  /*1040*/  @P0 LDS R2, [R19] ;  /* 0x0000000013020984 */ /* 0x000e220000000800 */
[----:B----4-:R-:W0:Y:S02]  /*1050*/  @P0 LDC R3, c[0x0][0x3a8] ;  /* 0x0000ea00ff030b82 */ /* 0x010e240000000800 */
[----:B0-----:R-:W-:-:S05]  /*1060*/  @P0 FMUL R2, R2, R3 ;  /* 0x0000000302020220 */ /* 0x001fca0000400000 */
[----:B------:R-:W-:Y:S04]  /*1070*/  @P0 STS [R19], R2 ;  /* 0x0000000213000388 */ /* 0x000fe80000000800 */
[----:B------:R-:W0:Y:S02]  /*1080*/  LDS.U8 R3, [R5+0x20] ;  /* 0x0000200005037984 */ /* 0x000e240000000000 */
[----:B0-----:R-:W-:-:S13]  /*1090*/  ISETP.NE.AND P0, PT, R3, RZ, PT ;  /* 0x000000ff0300720c */ /* 0x001fda0003f05270 */
[----:B------:R-:W0:Y:S01]  /*10a0*/  @P0 LDS R3, [R19+0x80] ;  /* 0x0000800013030984 */ /* 0x000e220000000800 */
[----:B------:R-:W0:Y:S02]  /*10b0*/  @P0 LDC R4, c[0x0][0x3a8] ;  /* 0x0000ea00ff040b82 */ /* 0x000e240000000800 */
[----:B0-----:R-:W-:-:S05]  /*10c0*/  @P0 FMUL R3, R3, R4 ;  /* 0x0000000403030220 */ /* 0x001fca0000400000 */
[----:B------:R-:W-:Y:S04]  /*10d0*/  @P0 STS [R19+0x80], R3 ;  /* 0x0000800313000388 */ /* 0x000fe80000000800 */
        /* <DEDUP_REMOVED lines=10> */
[----:B0-----:R-:W-:Y:S01]  /*1180*/  @P0 FMUL R2, R2, R21 ;  /* 0x0000001502020220 */ /* 0x001fe20000400000 */
[----:B------:R-:W-:-:S04]  /*1190*/  MOV R21, R18 ;  /* 0x0000001200157202 */ /* 0x000fc80000000f00 */
[----:B------:R0:W-:Y:S01]  /*11a0*/  @P0 STS [R19+0x180], R2 ;  /* 0x0001800213000388 */ /* 0x0001e20000000800 */
[----:B------:R-:W-:-:S13]  /*11b0*/  ISETP.GE.AND P0, PT, R0, R21, PT ;  /* 0x000000150000720c */ /* 0x000fda0003f06270 */
[----:B0-----:R-:W-:Y:S05]  /*11c0*/  @!P0 BRA `(.L_x_368) ;  /* 0xfffffffc00888947 */ /* 0x001fea000383ffff */
.L_x_365:
[----:B------:R-:W-:Y:S05]  /*11d0*/  BSYNC.RECONVERGENT B0 ;  /* 0x0000000000007941 */ /* 0x000fea0003800200 */
.L_x_364:
[----:B------:R-:W-:Y:S01]  /*11e0*/  NOP ;  /* 0x0000000000007918 */ /* 0x000fe20000000000 */
[----:B------:R-:W-:Y:S05]  /*11f0*/  BRA.U !UP0, `(.L_x_369) ;  /* 0x0000002508d07547 */ /* 0x000fea000b800000 */
[----:B------:R-:W-:Y:S01]  /*1200*/  BSSY.RECONVERGENT B0, `(.L_x_370) ;  /* 0x0000007000007945 */ /* 0x000fe20003800200 */
[----:B012-4-:R-:W-:-:S03]  /*1210*/  CS2R R2, SRZ ;  /* 0x0000000000027805 */ /* 0x017fc6000001ff00 */
[----:B------:R-:W-:Y:S05]  /*1220*/  @P2 BRA `(.L_x_371) ;  /* 0x0000000000102947 */ /* 0x000fea0003800000 */
[----:B------:R-:W0:Y:S02]  /*1230*/  LDS.U8 R0, [R37] ;  /* 0x0000000025007984 */ /* 0x000e240000000000 */
[----:B0-----:R-:W-:-:S13]  /*1240*/  ISETP.NE.AND P0, PT, R0, RZ, PT ;  /* 0x000000ff0000720c */ /* 0x001fda0003f05270 */
[----:B------:R-:W0:Y:S02]  /*1250*/  @P0 LDS R0, [R33] ;  /* 0x0000000021000984 */ /* 0x000e240000000800 */
[----:B0-----:R0:W1:Y:S02]  /*1260*/  @P0 F2F.F64.F32 R2, R0 ;  /* 0x0000000000020310 */ /* 0x0010640000201800 */
.L_x_371:
[----:B------:R-:W-:Y:S05]  /*1270*/  BSYNC.RECONVERGENT B0 ;  /* 0x0000000000007941 */ /* 0x000fea0003800200 */
.L_x_370:
        /* <DEDUP_REMOVED lines=11> */
[----:B------:R-:W0:Y:S01]  /*1330*/  @P0 LDS R5, [R33+0x80] ;  /* 0x0000800021050984 */ /* 0x000e220000000800 */
[----:B------:R-:W0:Y:S02]  /*1340*/  @P0 F2F.F32.F64 R2, R2 ;  /* 0x0000000200020310 */ /* 0x000e240000301000 */
[----:B0-----:R-:W-:-:S06]  /*1350*/  @P0 FADD R5, R2, R5 ;  /* 0x0000000502050221 */ /* 0x001fcc0000000000 */
        /* <DEDUP_REMOVED lines=10> */
[----:B------:R-:W0:Y:S01]  /*1400*/  LDS R3, [R33+0x100] ;  /* 0x0001000021037984 */ /* 0x000e220000000800 */
[----:B--2---:R-:W0:Y:S02]  /*1410*/  F2F.F32.F64 R0, R4 ;  /* 0x0000000400007310 */ /* 0x004e240000301000 */
[----:B0-----:R-:W-:-:S06]  /*1420*/  FADD R0, R0, R3 ;  /* 0x0000000300007221 */ /* 0x001fcc0000000000 */
[----:B------:R-:W0:Y:S02]  /*1430*/  F2F.F64.F32 R2, R0 ;  /* 0x0000000000027310 */ /* 0x000e240000201800 */
[----:B0-----:R0:W-:Y:S02]  /*1440*/  STL.64 [R1], R2 ;  /* 0x0000000201007387 */ /* 0x0011e40000100a00 */
.L_x_377:
[----:B------:R-:W-:Y:S05]  /*1450*/  BSYNC.RECONVERGENT B2 ;  /* 0x0000000000027941 */ /* 0x000fea0003800200 */
.L_x_376:
[----:B------:R-:W-:Y:S01]  /*1460*/  IMAD.MOV.U32 R0, RZ, RZ, R17 ;  /* 0x000000ffff007224 */ /* 0x000fe200078e0011 */
[----:B------:R-:W-:Y:S06]  /*1470*/  @!P1 BRA `(.L_x_375) ;  /* 0x0000000000289947 */ /* 0x000fec0003800000 */
[----:B------:R-:W1:Y:S02]  /*1480*/  LDS.U8 R0, [R37+0x60] ;  /* 0x0000600025007984 */ /* 0x000e640000000000 */
[----:B-1----:R-:W-:Y:S02]  /*1490*/  ISETP.NE.AND P0, PT, R0, RZ, PT ;  /* 0x000000ff0000720c */ /* 0x002fe40003f05270 */
[----:B------:R-:W-:-:S11]  /*14a0*/  LOP3.LUT R0, R8, 0x80, RZ, 0xfc, !PT ;  /* 0x0000008008007812 */ /* 0x000fd600078efcff */
[----:B------:R-:W-:Y:S05]  /*14b0*/  @!P0 BRA `(.L_x_375) ;  /* 0x0000000000188947 */ /* 0x000fea0003800000 */
[----:B0-----:R-:W2:Y:S04]  /*14c0*/  LDL.64 R2, [R1] ;  /* 0x0000000001027983 */ /* 0x001ea80000100a00 */
[----:B------:R-:W0:Y:S01]  /*14d0*/  LDS R5, [R33+0x180] ;  /* 0x0001800021057984 */ /* 0x000e220000000800 */
[----:B--2---:R-:W0:Y:S02]  /*14e0*/  F2F.F32.F64 R2, R2 ;  /* 0x0000000200027310 */ /* 0x004e240000301000 */
[----:B0-----:R-:W-:-:S06]  /*14f0*/  FADD R5, R2, R5 ;  /* 0x0000000502057221 */ /* 0x001fcc0000000000 */
[----:B------:R-:W0:Y:S02]  /*1500*/  F2F.F64.F32 R4, R5 ;  /* 0x0000000500047310 */ /* 0x000e240000201800 */
[----:B0-----:R1:W-:Y:S02]  /*1510*/  STL.64 [R1], R4 ;  /* 0x0000000401007387 */ /* 0x0013e40000100a00 */
.L_x_375:
[----:B------:R-:W-:Y:S05]  /*1520*/  BSYNC.RECONVERGENT B1 ;  /* 0x0000000000017941 */ /* 0x000fea0003800200 */
.L_x_374:
[----:B------:R-:W-:-:S13]  /*1530*/  ISETP.GE.U32.AND P0, PT, R12, 0x60, PT ;  /* 0x000000600c00780c */ /* 0x000fda0003f06070 */
[----:B------:R-:W-:Y:S05]  /*1540*/  @!P0 BRA `(.L_x_373) ;  /* 0x0000000000a48947 */ /* 0x000fea0003800000 */
[----:B------:R-:W2:Y:S02]  /*1550*/  LDC R21, c[0x0][0x39c] ;  /* 0x0000e700ff157b82 */ /* 0x000ea40000000800 */
.L_x_380:
[----:B------:R-:W-:-:S05]  /*1560*/  IMAD.IADD R26, R15, 0x1, R0 ;  /* 0x000000010f1a7824 */ /* 0x000fca00078e0200 */
[----:B0-----:R-:W0:Y:S01]  /*1570*/  LDS.U8 R2, [R26] ;  /* 0x000000001a027984 */ /* 0x001e220000000000 */
[----:B---3--:R-:W-:-:S03]  /*1580*/  LEA R20, R0, R11, 0x2 ;  /* 0x0000000b00147211 */ /* 0x008fc600078e10ff */
[----:B-1----:R-:W1:Y:S04]  /*1590*/  LDS.U8 R4, [R26+0x20] ;  /* 0x000020001a047984 */ /* 0x002e680000000000 */
[----:B------:R-:W-:Y:S01]  /*15a0*/  LDS.U8 R24, [R26+0x40] ;  /* 0x000040001a187984 */ /* 0x000fe20000000000 */
[----:B0-----:R-:W-:-:S13]  /*15b0*/  ISETP.NE.AND P0, PT, R2, RZ, PT ;  /* 0x000000ff0200720c */ /* 0x001fda0003f05270 */
[----:B------:R-:W3:Y:S01]  /*15c0*/  @P0 LDL.64 R22, [R1] ;  /* 0x0000000001160983 */ /* 0x000ee20000100a00 */
[----:B-1----:R-:W-:-:S03]  /*15d0*/  ISETP.NE.AND P1, PT, R4, RZ, PT ;  /* 0x000000ff0400720c */ /* 0x002fc60003f25270 */
[----:B------:R-:W0:Y:S10]  /*15e0*/  @P0 LDS R3, [R20] ;  /* 0x0000000014030984 */ /* 0x000e340000000800 */
[----:B------:R-:W1:Y:S01]  /*15f0*/  @P1 LDS R19, [R20+0x80] ;  /* 0x0000800014131984 */ /* 0x000e620000000800 */
[----:B---3--:R-:W0:Y:S02]  /*1600*/  @P0 F2F.F32.F64 R2, R22 ;  /* 0x0000001600020310 */ /* 0x008e240000301000 */
[----:B0-----:R-:W-:-:S06]  /*1610*/  @P0 FADD R2, R2, R3 ;  /* 0x0000000302020221 */ /* 0x001fcc0000000000 */
[----:B------:R-:W0:Y:S02]  /*1620*/  @P0 F2F.F64.F32 R2, R2 ;  /* 0x0000000200020310 */ /* 0x000e240000201800 */
[----:B0-----:R-:W-:Y:S04]  /*1630*/  @P0 STL.64 [R1], R2 ;  /* 0x0000000201000387 */ /* 0x001fe80000100a00 */
[----:B------:R-:W3:Y:S01]  /*1640*/  @P1 LDL.64 R4, [R1] ;  /* 0x0000000001041983 */ /* 0x000ee20000100a00 */
[----:B------:R-:W-:-:S03]  /*1650*/  ISETP.NE.AND P0, PT, R24, RZ, PT ;  /* 0x000000ff1800720c */ /* 0x000fc60003f05270 */
[----:B------:R-:W-:Y:S10]  /*1660*/  LDS.U8 R24, [R26+0x60] ;  /* 0x000060001a187984 */ /* 0x000ff40000000000 */
[----:B------:R-:W0:Y:S01]  /*1670*/  @P0 LDS R25, [R20+0x100] ;  /* 0x0001000014190984 */ /* 0x000e220000000800 */
[----:B---3--:R-:W1:Y:S02]  /*1680*/  @P1 F2F.F32.F64 R4, R4 ;  /* 0x0000000400041310 */ /* 0x008e640000301000 */
[----:B-1----:R-:W-:-:S06]  /*1690*/  @P1 FADD R19, R4, R19 ;  /* 0x0000001304131221 */ /* 0x002fcc0000000000 */
[----:B------:R-:W1:Y:S02]  /*16a0*/  @P1 F2F.F64.F32 R18, R19 ;  /* 0x0000001300121310 */ /* 0x000e640000201800 */
[----:B-1----:R1:W-:Y:S04]  /*16b0*/  @P1 STL.64 [R1], R18 ;  /* 0x0000001201001387 */ /* 0x0023e80000100a00 */
[----:B------:R-:W3:Y:S01]  /*16c0*/  @P0 LDL.64 R22, [R1] ;  /* 0x0000000001160983 */ /* 0x000ee20000100a00 */
[----:B------:R-:W-:Y:S01]  /*16d0*/  VIADD R0, R0, 0x80 ;  /* 0x0000008000007836 */ /* 0x000fe20000000000 */
[----:B------:R-:W-:Y:S04]  /*16e0*/  BSSY.RECONVERGENT B1, `(.L_x_378) ;  /* 0x000000e000017945 */ /* 0x000fe80003800200 */
[----:B--2---:R-:W-:Y:S01]  /*16f0*/  ISETP.GE.AND P1, PT, R0, R21, PT ;  /* 0x000000150000720c */ /* 0x004fe20003f26270 */
[----:B---3--:R-:W0:Y:S02]  /*1700*/  @P0 F2F.F32.F64 R22, R22 ;  /* 0x0000001600160310 */ /* 0x008e240000301000 */
[----:B0-----:R-:W-:-:S06]  /*1710*/  @P0 FADD R2, R22, R25 ;  /* 0x0000001916020221 */ /* 0x001fcc0000000000 */
[----:B------:R-:W0:Y:S02]  /*1720*/  @P0 F2F.F64.F32 R2, R2 ;  /* 0x0000000200020310 */ /* 0x000e240000201800 */
[----:B0-----:R1:W-:Y:S01]  /*1730*/  @P0 STL.64 [R1], R2 ;  /* 0x0000000201000387 */ /* 0x0013e20000100a00 */
[----:B------:R-:W-:-:S13]  /*1740*/  ISETP.NE.AND P0, PT, R24, RZ, PT ;  /* 0x000000ff1800720c */ /* 0x000fda0003f05270 */
[----:B-1----:R-:W-:Y:S05]  /*1750*/  @!P0 BRA `(.L_x_379) ;  /* 0x0000000000188947 */ /* 0x002fea0003800000 */
[----:B------:R-:W2:Y:S04]  /*1760*/  LDL.64 R4, [R1] ;  /* 0x0000000001047983 */ /* 0x000ea80000100a00 */
[----:B------:R-:W0:Y:S01]  /*1770*/  LDS R3, [R20+0x180] ;  /* 0x0001800014037984 */ /* 0x000e220000000800 */
[----:B--2---:R-:W0:Y:S02]  /*1780*/  F2F.F32.F64 R4, R4 ;  /* 0x0000000400047310 */ /* 0x004e240000301000 */
[----:B0-----:R-:W-:-:S06]  /*1790*/  FADD R3, R4, R3 ;  /* 0x0000000304037221 */ /* 0x001fcc0000000000 */
[----:B------:R-:W0:Y:S02]  /*17a0*/  F2F.F64.F32 R2, R3 ;  /* 0x0000000300027310 */ /* 0x000e240000201800 */
[----:B0-----:R0:W-:Y:S02]  /*17b0*/  STL.64 [R1], R2 ;  /* 0x0000000201007387 */ /* 0x0011e40000100a00 */
.L_x_379:
[----:B------:R-:W-:Y:S05]  /*17c0*/  BSYNC.RECONVERGENT B1 ;  /* 0x0000000000017941 */ /* 0x000fea0003800200 */
.L_x_378:
[----:B------:R-:W-:Y:S05]  /*17d0*/  @!P1 BRA `(.L_x_380) ;  /* 0xfffffffc00609947 */ /* 0x000fea000383ffff */
.L_x_373:
[----:B------:R-:W-:Y:S05]  /*17e0*/  BSYNC.RECONVERGENT B0 ;  /* 0x0000000000007941 */ /* 0x000fea0003800200 */
.L_x_372:
[----:B------:R-:W1:Y:S04]  /*17f0*/  LDL.64 R26, [R1] ;  /* 0x00000000011a7983 */ /* 0x000e680000100a00 */
[----:B-1----:R-:W-:Y:S01]  /*1800*/  SHFL.BFLY PT, R5, R27, 0x10, 0x1f ;  /* 0x0e001f001b057f89 */ /* 0x002fe200000e0000 */
[----:B0-----:R-:W-:Y:S03]  /*1810*/  F2F.F32.F64 R0, R26 ;  /* 0x0000001a00007310 */ /* 0x001fe60000301000 */
[----:B------:R-:W0:Y:S05]  /*1820*/  SHFL.BFLY PT, R4, R26, 0x10, 0x1f ;  /* 0x0e001f001a047f89 */ /* 0x000e2a00000e0000 */
[----:B0-----:R-:W0:Y:S02]  /*1830*/  F2F.F32.F64 R5, R4 ;  /* 0x0000000400057310 */ /* 0x001e240000301000 */
[----:B0-----:R-:W-:-:S06]  /*1840*/  FADD R0, R0, R5 ;  /* 0x0000000500007221 */ /* 0x001fcc0000000000 */
[----:B------:R-:W0:Y:S02]  /*1850*/  F2F.F64.F32 R18, R0 ;  /* 0x0000000000127310 */ /* 0x000e240000201800 */
[----:B0-----:R-:W-:Y:S06]  /*1860*/  SHFL.BFLY PT, R3, R19, 0x8, 0x1f ;  /* 0x0d001f0013037f89 */ /* 0x001fec00000e0000 */
[----:B---3--:R-:W-:Y:S01]  /*1870*/  F2F.F32.F64 R20, R18 ;  /* 0x0000001200147310 */ /* 0x008fe20000301000 */
[----:B------:R-:W0:Y:S07]  /*1880*/  SHFL.BFLY PT, R2, R18, 0x8, 0x1f ;  /* 0x0d001f0012027f89 */ /* 0x000e2e00000e0000 */
[----:B0-----:R-:W0:Y:S02]  /*1890*/  F2F.F32.F64 R3, R2 ;  /* 0x0000000200037310 */ /* 0x001e240000301000 */
[----:B0-----:R-:W-:-:S06]  /*18a0*/  FADD R20, R20, R3 ;  /* 0x0000000314147221 */ /* 0x001fcc0000000000 */
[----:B------:R-:W0:Y:S02]  /*18b0*/  F2F.F64.F32 R24, R20 ;  /* 0x0000001400187310 */ /* 0x000e240000201800 */
[----:B0-----:R-:W-:Y:S06]  /*18c0*/  SHFL.BFLY PT, R23, R25, 0x4, 0x1f ;  /* 0x0c801f0019177f89 */ /* 0x001fec00000e0000 */
[----:B------:R-:W-:Y:S01]  /*18d0*/  F2F.F32.F64 R4, R24 ;  /* 0x0000001800047310 */ /* 0x000fe20000301000 */
        /* <DEDUP_REMOVED lines=16> */
[----:B0-----:R0:W-:Y:S01]  /*19e0*/  STL.64 [R1], R2 ;  /* 0x0000000201007387 */ /* 0x0011e20000100a00 */
[----:B------:R-:W-:-:S03]  /*19f0*/  NOP ;  /* 0x0000000000007918 */ /* 0x000fc60000000000 */
[----:B------:R-:W2:Y:S01]  /*1a00*/  LDL.64 R4, [R1] ;  /* 0x0000000001047983 */ /* 0x000ea20000100a00 */
[----:B------:R-:W-:Y:S01]  /*1a10*/  ISETP.GE.AND P0, PT, R8, R21, PT ;  /* 0x000000150800720c */ /* 0x000fe20003f06270 */
[----:B------:R-:W-:Y:S01]  /*1a20*/  BSSY.RECONVERGENT B0, `(.L_x_381) ;  /* 0x000004a000007945 */ /* 0x000fe20003800200 */
[----:B--2---:R0:W1:Y:S11]  /*1a30*/  F2F.F32.F64 R0, R4 ;  /* 0x0000000400007310 */ /* 0x0040760000301000 */
[----:B------:R-:W-:Y:S05]  /*1a40*/  @P0 BRA `(.L_x_382) ;  /* 0x00000004001c0947 */ /* 0x000fea0003800000 */
[----:B------:R-:W-:Y:S01]  /*1a50*/  ISETP.NE.AND P1, PT, R35, RZ, PT ;  /* 0x000000ff2300720c */ /* 0x000fe20003f25270 */
[----:B------:R-:W-:Y:S01]  /*1a60*/  BSSY.RECONVERGENT B1, `(.L_x_383) ;  /* 0x000001f000017945 */ /* 0x000fe20003800200 */
[----:B0-----:R-:W-:-:S11]  /*1a70*/  IMAD.MOV.U32 R2, RZ, RZ, R8 ;  /* 0x000000ffff027224 */ /* 0x001fd600078e0008 */
[----:B------:R-:W-:Y:S05]  /*1a80*/  @!P1 BRA `(.L_x_384) ;  /* 0x0000000000709947 */ /* 0x000fea0003800000 */
[----:B------:R-:W0:Y:S01]  /*1a90*/  LDS.U8 R2, [R37] ;  /* 0x0000000025027984 */ /* 0x000e220000000000 */
[----:B------:R-:W-:Y:S01]  /*1aa0*/  HFMA2 R3, -RZ, RZ, 0, 0 ;  /* 0x00000000ff037431 */ /* 0x000fe200000001ff */
[----:B0-----:R-:W-:-:S13]  /*1ab0*/  ISETP.NE.AND P1, PT, R2, RZ, PT ;  /* 0x000000ff0200720c */ /* 0x001fda0003f25270 */
[----:B------:R-:W-:Y:S04]  /*1ac0*/  @P1 LDS R2, [R34] ;  /* 0x0000000022021984 */ /* 0x000fe80000000800 */
[----:B------:R-:W0:Y:S02]  /*1ad0*/  @P1 LDS R5, [R33] ;  /* 0x0000000021051984 */ /* 0x000e240000000800 */
[----:B0-----:R-:W-:Y:S01]  /*1ae0*/  @P1 FMUL R3, R2, R5 ;  /* 0x0000000502031220 */ /* 0x001fe20000400000 */
[----:B------:R-:W-:Y:S01]  /*1af0*/  ISETP.NE.AND P1, PT, R35, 0x1, PT ;  /* 0x000000012300780c */ /* 0x000fe20003f25270 */
[----:B------:R-:W-:-:S03]  /*1b00*/  IMAD.MOV.U32 R2, RZ, RZ, R14 ;  /* 0x000000ffff027224 */ /* 0x000fc600078e000e */
[----:B------:R0:W-:Y:S09]  /*1b10*/  STS [R36], R3 ;  /* 0x0000000324007388 */ /* 0x0001f20000000800 */
[----:B------:R-:W-:Y:S05]  /*1b20*/  @!P1 BRA `(.L_x_384) ;  /* 0x0000000000489947 */ /* 0x000fea0003800000 */
[----:B------:R-:W2:Y:S01]  /*1b30*/  LDS.U8 R2, [R37+0x20] ;  /* 0x0000200025027984 */ /* 0x000ea20000000000 */
[----:B0-----:R-:W-:Y:S01]  /*1b40*/  IMAD.MOV.U32 R3, RZ, RZ, RZ ;  /* 0x000000ffff037224 */ /* 0x001fe200078e00ff */
[----:B--2---:R-:W-:-:S13]  /*1b50*/  ISETP.NE.AND P1, PT, R2, RZ, PT ;  /* 0x000000ff0200720c */ /* 0x004fda0003f25270 */
[----:B------:R-:W-:Y:S04]  /*1b60*/  @P1 LDS R2, [R34+0x80] ;  /* 0x0000800022021984 */ /* 0x000fe80000000800 */
[----:B------:R-:W0:Y:S02]  /*1b70*/  @P1 LDS R5, [R33+0x80] ;  /* 0x0000800021051984 */ /* 0x000e240000000800 */
[----:B0-----:R-:W-:Y:S01]  /*1b80*/  @P1 FMUL R3, R2, R5 ;  /* 0x0000000502031220 */ /* 0x001fe20000400000 */
[----:B------:R-:W-:Y:S02]  /*1b90*/  ISETP.NE.AND P1, PT, R35, 0x2, PT ;  /* 0x000000022300780c */ /* 0x000fe40003f25270 */
[----:B------:R-:W-:Y:S02]  /*1ba0*/  MOV R2, R16 ;  /* 0x0000001000027202 */ /* 0x000fe40000000f00 */
[----:B------:R2:W-:Y:S09]  /*1bb0*/  STS [R36+0x80], R3 ;  /* 0x0000800324007388 */ /* 0x0005f20000000800 */
[----:B------:R-:W-:Y:S05]  /*1bc0*/  @!P1 BRA `(.L_x_384) ;  /* 0x0000000000209947 */ /* 0x000fea0003800000 */
[----:B------:R-:W0:Y:S01]  /*1bd0*/  LDS.U8 R2, [R37+0x40] ;  /* 0x0000400025027984 */ /* 0x000e220000000000 */
[----:B--2---:R-:W-:Y:S01]  /*1be0*/  IMAD.MOV.U32 R3, RZ, RZ, RZ ;  /* 0x000000ffff037224 */ /* 0x004fe200078e00ff */
[----:B0-----:R-:W-:-:S13]  /*1bf0*/  ISETP.NE.AND P1, PT, R2, RZ, PT ;  /* 0x000000ff0200720c */ /* 0x001fda0003f25270 */
[----:B------:R-:W-:Y:S04]  /*1c00*/  @P1 LDS R2, [R34+0x100] ;  /* 0x0001000022021984 */ /* 0x000fe80000000800 */
[----:B------:R-:W0:Y:S02]  /*1c10*/  @P1 LDS R5, [R33+0x100] ;  /* 0x0001000021051984 */ /* 0x000e240000000800 */
[----:B0-----:R-:W-:Y:S01]  /*1c20*/  @P1 FMUL R3, R2, R5 ;  /* 0x0000000502031220 */ /* 0x001fe20000400000 */
[----:B------:R-:W-:-:S04]  /*1c30*/  IMAD.MOV.U32 R2, RZ, RZ, R17 ;  /* 0x000000ffff027224 */ /* 0x000fc800078e0011 */
[----:B------:R3:W-:Y:S03]  /*1c40*/  STS [R36+0x100], R3 ;  /* 0x0001000324007388 */ /* 0x0007e60000000800 */
.L_x_384:
[----:B------:R-:W-:Y:S05]  /*1c50*/  BSYNC.RECONVERGENT B1 ;  /* 0x0000000000017941 */ /* 0x000fea0003800200 */
.L_x_383:
[----:B------:R-:W-:-:S13]  /*1c60*/  ISETP.GE.U32.AND P1, PT, R10, 0x60, PT ;  /* 0x000000600a00780c */ /* 0x000fda0003f26070 */
[----:B------:R-:W-:Y:S05]  /*1c70*/  @!P1 BRA `(.L_x_382) ;  /* 0x0000000000909947 */ /* 0x000fea0003800000 */
[----:B------:R-:W4:Y:S02]  /*1c80*/  LDC R21, c[0x0][0x39c] ;  /* 0x0000e700ff157b82 */ /* 0x000f240000000800 */
.L_x_385:
[----:B------:R-:W-:Y:S01]  /*1c90*/  IADD3 R19, PT, PT, R15, R2, RZ ;  /* 0x000000020f137210 */ /* 0x000fe20007ffe0ff */
[C---:B------:R-:W-:Y:S02]  /*1ca0*/  IMAD R20, R2.reuse, 0x4, R9 ;  /* 0x0000000402147824 */ /* 0x040fe400078e0209 */
[C---:B------:R-:W-:Y:S02]  /*1cb0*/  IMAD R22, R2.reuse, 0x4, R11 ;  /* 0x0000000402167824 */ /* 0x040fe400078e020b */
[----:B0-23--:R-:W0:Y:S01]  /*1cc0*/  LDS.U8 R3, [R19] ;  /* 0x0000000013037984 */ /* 0x00de220000000000 */
[C---:B------:R-:W-:Y:S02]  /*1cd0*/  IMAD R23, R2.reuse, 0x4, R13 ;  /* 0x0000000402177824 */ /* 0x040fe400078e020d */
[----:B------:R-:W-:Y:S01]  /*1ce0*/  VIADD R2, R2, 0x80 ;  /* 0x0000008002027836 */ /* 0x000fe20000000000 */
[----:B0-----:R-:W-:Y:S02]  /*1cf0*/  ISETP.NE.AND P1, PT, R3, RZ, PT ;  /* 0x000000ff0300720c */ /* 0x001fe40003f25270 */
[----:B------:R-:W-:-:S11]  /*1d00*/  MOV R3, RZ ;  /* 0x000000ff00037202 */ /* 0x000fd60000000f00 */
[----:B------:R-:W-:Y:S04]  /*1d10*/  @P1 LDS R4, [R20] ;  /* 0x0000000014041984 */ /* 0x000fe80000000800 */
[----:B------:R-:W0:Y:S02]  /*1d20*/  @P1 LDS R5, [R22] ;  /* 0x0000000016051984 */ /* 0x000e240000000800 */
[----:B0-----:R-:W-:-:S05]  /*1d30*/  @P1 FMUL R3, R4, R5 ;  /* 0x0000000504031220 */ /* 0x001fca0000400000 */
[----:B------:R0:W-:Y:S04]  /*1d40*/  STS [R23], R3 ;  /* 0x0000000317007388 */ /* 0x0001e80000000800 */
[----:B------:R-:W2:Y:S01]  /*1d50*/  LDS.U8 R4, [R19+0x20] ;  /* 0x0000200013047984 */ /* 0x000ea20000000000 */
[----:B0-----:R-:W-:Y:S01]  /*1d60*/  HFMA2 R3, -RZ, RZ, 0, 0 ;  /* 0x00000000ff037431 */ /* 0x001fe200000001ff */
[----:B--2---:R-:W-:Y:S01]  /*1d70*/  ISETP.NE.AND P1, PT, R4, RZ, PT ;  /* 0x000000ff0400720c */ /* 0x004fe20003f25270 */
[----:B------:R-:W-:-:S12]  /*1d80*/  IMAD.MOV.U32 R4, RZ, RZ, RZ ;  /* 0x000000ffff047224 */ /* 0x000fd800078e00ff */
[----:B------:R-:W-:Y:S04]  /*1d90*/  @P1 LDS R5, [R20+0x80] ;  /* 0x0000800014051984 */ /* 0x000fe80000000800 */
[----:B------:R-:W0:Y:S02]  /*1da0*/  @P1 LDS R18, [R22+0x80] ;  /* 0x0000800016121984 */ /* 0x000e240000000800 */
[----:B0-----:R-:W-:-:S05]  /*1db0*/  @P1 FMUL R4, R5, R18 ;  /* 0x0000001205041220 */ /* 0x001fca0000400000 */
[----:B------:R0:W-:Y:S04]  /*1dc0*/  STS [R23+0x80], R4 ;  /* 0x0000800417007388 */ /* 0x0001e80000000800 */
[----:B------:R-:W2:Y:S01]  /*1dd0*/  LDS.U8 R5, [R19+0x40] ;  /* 0x0000400013057984 */ /* 0x000ea20000000000 */
[----:B0-----:R-:W-:Y:S01]  /*1de0*/  IMAD.MOV.U32 R4, RZ, RZ, RZ ;  /* 0x000000ffff047224 */ /* 0x001fe200078e00ff */
[----:B--2---:R-:W-:-:S13]  /*1df0*/  ISETP.NE.AND P1, PT, R5, RZ, PT ;  /* 0x000000ff0500720c */ /* 0x004fda0003f25270 */
[----:B------:R-:W-:Y:S04]  /*1e00*/  @P1 LDS R5, [R20+0x100] ;  /* 0x0001000014051984 */ /* 0x000fe80000000800 */
[----:B------:R-:W0:Y:S02]  /*1e10*/  @P1 LDS R18, [R22+0x100] ;  /* 0x0001000016121984 */ /* 0x000e240000000800 */
[----:B0-----:R-:W-:-:S05]  /*1e20*/  @P1 FMUL R3, R5, R18 ;  /* 0x0000001205031220 */ /* 0x001fca0000400000 */
[----:B------:R-:W-:Y:S04]  /*1e30*/  STS [R23+0x100], R3 ;  /* 0x0001000317007388 */ /* 0x000fe80000000800 */
[----:B------:R-:W0:Y:S02]  /*1e40*/  LDS.U8 R5, [R19+0x60] ;  /* 0x0000600013057984 */ /* 0x000e240000000000 */
[----:B0-----:R-:W-:-:S13]  /*1e50*/  ISETP.NE.AND P1, PT, R5, RZ, PT ;  /* 0x000000ff0500720c */ /* 0x001fda0003f25270 */
[----:B------:R-:W-:Y:S04]  /*1e60*/  @P1 LDS R5, [R20+0x180] ;  /* 0x0001800014051984 */ /* 0x000fe80000000800 */
[----:B------:R-:W0:Y:S02]  /*1e70*/  @P1 LDS R18, [R22+0x180] ;  /* 0x0001800016121984 */ /* 0x000e240000000800 */
[----:B0-----:R-:W-:Y:S01]  /*1e80*/  @P1 FMUL R4, R5, R18 ;  /* 0x0000001205041220 */ /* 0x001fe20000400000 */
[----:B----4-:R-:W-:-:S04]  /*1e90*/  ISETP.GE.AND P1, PT, R2, R21, PT ;  /* 0x000000150200720c */ /* 0x010fc80003f26270 */
[----:B------:R0:W-:Y:S09]  /*1ea0*/  STS [R23+0x180], R4 ;  /* 0x0001800417007388 */ /* 0x0001f20000000800 */
[----:B------:R-:W-:Y:S05]  /*1eb0*/  @!P1 BRA `(.L_x_385) ;  /* 0xfffffffc00749947 */ /* 0x000fea000383ffff */
.L_x_382:
[----:B------:R-:W-:Y:S05]  /*1ec0*/  BSYNC.RECONVERGENT B0 ;  /* 0x0000000000007941 */ /* 0x000fea0003800200 */
.L_x_381:
[----:B------:R-:W-:Y:S01]  /*1ed0*/  NOP ;  /* 0x0000000000007918 */ /* 0x000fe20000000000 */
[----:B------:R-:W-:Y:S01]  /*1ee0*/  BSSY.RECONVERGENT B0, `(.L_x_386) ;  /* 0x0000007000007945 */ /* 0x000fe20003800200 */
[----:B0-23--:R-:W-:-:S03]  /*1ef0*/  CS2R R2, SRZ ;  /* 0x0000000000027805 */ /* 0x00dfc6000001ff00 */
[----:B------:R-:W-:Y:S05]  /*1f00*/  @P0 BRA `(.L_x_387) ;  /* 0x0000000000100947 */ /* 0x000fea0003800000 */
[----:B------:R-:W0:Y:S02]  /*1f10*/  LDS.U8 R4, [R37] ;  /* 0x0000000025047984 */ /* 0x000e240000000000 */
[----:B0-----:R-:W-:-:S13]  /*1f20*/  ISETP.NE.AND P0, PT, R4, RZ, PT ;  /* 0x000000ff0400720c */ /* 0x001fda0003f05270 */
[----:B------:R-:W0:Y:S02]  /*1f30*/  @P0 LDS R4, [R36] ;  /* 0x0000000024040984 */ /* 0x000e240000000800 */
[----:B0-----:R0:W2:Y:S02]  /*1f40*/  @P0 F2F.F64.F32 R2, R4 ;  /* 0x0000000400020310 */ /* 0x0010a40000201800 */
.L_x_387:
[----:B------:R-:W-:Y:S05]  /*1f50*/  BSYNC.RECONVERGENT B0 ;  /* 0x0000000000007941 */ /* 0x000fea0003800200 */
.L_x_386:
[----:B--2---:R2:W-:Y:S01]  /*1f60*/  STL.64 [R1], R2 ;  /* 0x0000000201007387 */ /* 0x0045e20000100a00 */
[----:B------:R-:W-:Y:S01]  /*1f70*/  ISETP.GE.AND P0, PT, R14, R21, PT ;  /* 0x000000150e00720c */ /* 0x000fe20003f06270 */
[----:B------:R-:W-:-:S12]  /*1f80*/  BSSY.RECONVERGENT B0, `(.L_x_388) ;  /* 0x0000054000007945 */ /* 0x000fd80003800200 */
[----:B--2---:R-:W-:Y:S05]  /*1f90*/  @P0 BRA `(.L_x_389) ;  /* 0x0000000400480947 */ /* 0x004fea0003800000 */
[----:B------:R-:W-:Y:S01]  /*1fa0*/  ISETP.NE.AND P0, PT, R32, RZ, PT ;  /* 0x000000ff2000720c */ /* 0x000fe20003f05270 */
[----:B------:R-:W-:Y:S01]  /*1fb0*/  BSSY.RECONVERGENT B1, `(.L_x_390) ;  /* 0x0000025000017945 */ /* 0x000fe20003800200 */
[----:B------:R-:W-:-:S11]  /*1fc0*/  MOV R20, R14 ;  /* 0x0000000e00147202 */ /* 0x000fd60000000f00 */
[----:B------:R-:W-:Y:S05]  /*1fd0*/  @!P0 BRA `(.L_x_391) ;  /* 0x0000000000888947 */ /* 0x000fea0003800000 */
[----:B0-----:R-:W0:Y:S01]  /*1fe0*/  LDS.U8 R4, [R37+0x20] ;  /* 0x0000200025047984 */ /* 0x001e220000000000 */
[----:B------:R-:W-:Y:S01]  /*1ff0*/  IMAD.MOV.U32 R20, RZ, RZ, R16 ;  /* 0x000000ffff147224 */ /* 0x000fe200078e0010 */
[----:B0-----:R-:W-:-:S13]  /*2000*/  ISETP.NE.AND P0, PT, R4, RZ, PT ;  /* 0x000000ff0400720c */ /* 0x001fda0003f05270 */
[----:B------:R-:W0:Y:S01]  /*2010*/  @P0 LDS R5, [R36+0x80] ;  /* 0x0000800024050984 */ /* 0x000e220000000800 */
[----:B------:R-:W0:Y:S02]  /*2020*/  @P0 F2F.F32.F64 R2, R2 ;  /* 0x0000000200020310 */ /* 0x000e240000301000 */
[----:B0-----:R-:W-:-:S06]  /*2030*/  @P0 FADD R5, R2, R5 ;  /* 0x0000000502050221 */ /* 0x001fcc0000000000 */
[----:B------:R-:W0:Y:S02]  /*2040*/  @P0 F2F.F64.F32 R4, R5 ;  /* 0x0000000500040310 */ /* 0x000e240000201800 */
[----:B0-----:R2:W-:Y:S01]  /*2050*/  @P0 STL.64 [R1], R4 ;  /* 0x0000000401000387 */ /* 0x0015e20000100a00 */
[----:B------:R-:W-:-:S13]  /*2060*/  ISETP.NE.AND P0, PT, R32, 0x1, PT ;  /* 0x000000012000780c */ /* 0x000fda0003f05270 */
[----:B--2---:R-:W-:Y:S05]  /*2070*/  @!P0 BRA `(.L_x_391) ;  /* 0x0000000000608947 */ /* 0x004fea0003800000 */
        /* <DEDUP_REMOVED lines=11> */
.L_x_393:
[----:B------:R-:W-:Y:S05]  /*2130*/  BSYNC.RECONVERGENT B2 ;  /* 0x0000000000027941 */ /* 0x000fea0003800200 */
.L_x_392:
[----:B------:R-:W-:Y:S01]  /*2140*/  IMAD.MOV.U32 R20, RZ, RZ, R17 ;  /* 0x000000ffff147224 */ /* 0x000fe200078e0011 */
[----:B------:R-:W-:Y:S06]  /*2150*/  @!P1 BRA `(.L_x_391) ;  /* 0x0000000000289947 */ /* 0x000fec0003800000 */
[----:B------:R-:W2:Y:S01]  /*2160*/  LDS.U8 R2, [R37+0x60] ;  /* 0x0000600025027984 */ /* 0x000ea20000000000 */
[----:B------:R-:W-:Y:S02]  /*2170*/  LOP3.LUT R20, R8, 0x80, RZ, 0xfc, !PT ;  /* 0x0000008008147812 */ /* 0x000fe400078efcff */
[----:B--2---:R-:W-:-:S13]  /*2180*/  ISETP.NE.AND P0, PT, R2, RZ, PT ;  /* 0x000000ff0200720c */ /* 0x004fda0003f05270 */
[----:B------:R-:W-:Y:S05]  /*2190*/  @!P0 BRA `(.L_x_391) ;  /* 0x0000000000188947 */ /* 0x000fea0003800000 */
[----:B0-----:R-:W2:Y:S04]  /*21a0*/  LDL.64 R4, [R1] ;  /* 0x0000000001047983 */ /* 0x001ea80000100a00 */
[----:B------:R-:W0:Y:S01]  /*21b0*/  LDS R3, [R36+0x180] ;  /* 0x0001800024037984 */ /* 0x000e220000000800 */
[----:B--2---:R-:W0:Y:S02]  /*21c0*/  F2F.F32.F64 R4, R4 ;  /* 0x0000000400047310 */ /* 0x004e240000301000 */
[----:B0-----:R-:W-:-:S06]  /*21d0*/  FADD R3, R4, R3 ;  /* 0x0000000304037221 */ /* 0x001fcc0000000000 */
[----:B------:R-:W0:Y:S02]  /*21e0*/  F2F.F64.F32 R2, R3 ;  /* 0x0000000300027310 */ /* 0x000e240000201800 */
[----:B0-----:R2:W-:Y:S02]  /*21f0*/  STL.64 [R1], R2 ;  /* 0x0000000201007387 */ /* 0x0015e40000100a00 */
.L_x_391:
[----:B------:R-:W-:Y:S05]  /*2200*/  BSYNC.RECONVERGENT B1 ;  /* 0x0000000000017941 */ /* 0x000fea0003800200 */
.L_x_390:
[----:B------:R-:W-:-:S13]  /*2210*/  ISETP.GE.U32.AND P0, PT, R12, 0x60, PT ;  /* 0x000000600c00780c */ /* 0x000fda0003f06070 */
[----:B------:R-:W-:Y:S05]  /*2220*/  @!P0 BRA `(.L_x_389) ;  /* 0x0000000000a48947 */ /* 0x000fea0003800000 */
[----:B------:R-:W3:Y:S02]  /*2230*/  LDC R21, c[0x0][0x39c] ;  /* 0x0000e700ff157b82 */ /* 0x000ee40000000800 */
.L_x_396:
[----:B------:R-:W-:-:S05]  /*2240*/  IADD3 R27, PT, PT, R15, R20, RZ ;  /* 0x000000140f1b7210 */ /* 0x000fca0007ffe0ff */
[----:B0-2---:R-:W2:Y:S01]  /*2250*/  LDS.U8 R2, [R27] ;  /* 0x000000001b027984 */ /* 0x005ea20000000000 */
[----:B------:R-:W-:-:S03]  /*2260*/  IMAD R24, R20, 0x4, R13 ;  /* 0x0000000414187824 */ /* 0x000fc600078e020d */
[----:B0-----:R-:W0:Y:S04]  /*2270*/  LDS.U8 R4, [R27+0x20] ;  /* 0x000020001b047984 */ /* 0x001e280000000000 */
[----:B------:R-:W-:Y:S04]  /*2280*/  LDS.U8 R25, [R27+0x40] ;  /* 0x000040001b197984 */ /* 0x000fe80000000000 */
[----:B------:R-:W-:Y:S01]  /*2290*/  LDS.U8 R26, [R27+0x60] ;  /* 0x000060001b1a7984 */ /* 0x000fe20000000000 */
[----:B--2---:R-:W-:-:S13]  /*22a0*/  ISETP.NE.AND P0, PT, R2, RZ, PT ;  /* 0x000000ff0200720c */ /* 0x004fda0003f05270 */
[----:B------:R-:W2:Y:S01]  /*22b0*/  @P0 LDL.64 R22, [R1] ;  /* 0x0000000001160983 */ /* 0x000ea20000100a00 */
[----:B0-----:R-:W-:-:S03]  /*22c0*/  ISETP.NE.AND P1, PT, R4, RZ, PT ;  /* 0x000000ff0400720c */ /* 0x001fc60003f25270 */
[----:B------:R-:W0:Y:S10]  /*22d0*/  @P0 LDS R3, [R24] ;  /* 0x0000000018030984 */ /* 0x000e340000000800 */
[----:B------:R-:W4:Y:S01]  /*22e0*/  @P1 LDS R19, [R24+0x80] ;  /* 0x0000800018131984 */ /* 0x000f220000000800 */
[----:B--2---:R-:W0:Y:S02]  /*22f0*/  @P0 F2F.F32.F64 R22, R22 ;  /* 0x0000001600160310 */ /* 0x004e240000301000 */
[----:B0-----:R-:W-:-:S06]  /*2300*/  @P0 FADD R3, R22, R3 ;  /* 0x0000000316030221 */ /* 0x001fcc0000000000 */
[----:B------:R-:W0:Y:S02]  /*2310*/  @P0 F2F.F64.F32 R2, R3 ;  /* 0x0000000300020310 */ /* 0x000e240000201800 */
[----:B0-----:R-:W-:Y:S04]  /*2320*/  @P0 STL.64 [R1], R2 ;  /* 0x0000000201000387 */ /* 0x001fe80000100a00 */
[----:B------:R-:W2:Y:S01]  /*2330*/  @P1 LDL.64 R4, [R1] ;  /* 0x0000000001041983 */ /* 0x000ea20000100a00 */
[----:B------:R-:W-:-:S13]  /*2340*/  ISETP.NE.AND P0, PT, R25, RZ, PT ;  /* 0x000000ff1900720c */ /* 0x000fda0003f05270 */
[----:B------:R-:W0:Y:S01]  /*2350*/  @P0 LDS R25, [R24+0x100] ;  /* 0x0001000018190984 */ /* 0x000e220000000800 */
[----:B--2---:R-:W4:Y:S02]  /*2360*/  @P1 F2F.F32.F64 R4, R4 ;  /* 0x0000000400041310 */ /* 0x004f240000301000 */
[----:B----4-:R-:W-:-:S06]  /*2370*/  @P1 FADD R19, R4, R19 ;  /* 0x0000001304131221 */ /* 0x010fcc0000000000 */
[----:B------:R-:W2:Y:S02]  /*2380*/  @P1 F2F.F64.F32 R18, R19 ;  /* 0x0000001300121310 */ /* 0x000ea40000201800 */
[----:B--2---:R2:W-:Y:S04]  /*2390*/  @P1 STL.64 [R1], R18 ;  /* 0x0000001201001387 */ /* 0x0045e80000100a00 */
[----:B------:R-:W4:Y:S01]  /*23a0*/  @P0 LDL.64 R22, [R1] ;  /* 0x0000000001160983 */ /* 0x000f220000100a00 */
[----:B------:R-:W-:Y:S01]  /*23b0*/  VIADD R20, R20, 0x80 ;  /* 0x0000008014147836 */ /* 0x000fe20000000000 */
[----:B------:R-:W-:Y:S04]  /*23c0*/  BSSY.RECONVERGENT B1, `(.L_x_394) ;  /* 0x000000e000017945 */ /* 0x000fe80003800200 */
[----:B---3--:R-:W-:Y:S01]  /*23d0*/  ISETP.GE.AND P1, PT, R20, R21, PT ;  /* 0x000000151400720c */ /* 0x008fe20003f26270 */
[----:B----4-:R-:W0:Y:S02]  /*23e0*/  @P0 F2F.F32.F64 R22, R22 ;  /* 0x0000001600160310 */ /* 0x010e240000301000 */
[----:B0-----:R-:W-:-:S06]  /*23f0*/  @P0 FADD R2, R22, R25 ;  /* 0x0000001916020221 */ /* 0x001fcc0000000000 */
[----:B------:R-:W0:Y:S02]  /*2400*/  @P0 F2F.F64.F32 R2, R2 ;  /* 0x0000000200020310 */ /* 0x000e240000201800 */
[----:B0-----:R2:W-:Y:S01]  /*2410*/  @P0 STL.64 [R1], R2 ;  /* 0x0000000201000387 */ /* 0x0015e20000100a00 */
[----:B------:R-:W-:-:S13]  /*2420*/  ISETP.NE.AND P0, PT, R26, RZ, PT ;  /* 0x000000ff1a00720c */ /* 0x000fda0003f05270 */
[----:B--2---:R-:W-:Y:S05]  /*2430*/  @!P0 BRA `(.L_x_395) ;  /* 0x0000000000188947 */ /* 0x004fea0003800000 */
[----:B------:R-:W2:Y:S04]  /*2440*/  LDL.64 R4, [R1] ;  /* 0x0000000001047983 */ /* 0x000ea80000100a00 */
[----:B------:R-:W0:Y:S01]  /*2450*/  LDS R3, [R24+0x180] ;  /* 0x0001800018037984 */ /* 0x000e220000000800 */
[----:B--2---:R-:W0:Y:S02]  /*2460*/  F2F.F32.F64 R4, R4 ;  /* 0x0000000400047310 */ /* 0x004e240000301000 */
[----:B0-----:R-:W-:-:S06]  /*2470*/  FADD R3, R4, R3 ;  /* 0x0000000304037221 */ /* 0x001fcc0000000000 */
[----:B------:R-:W0:Y:S02]  /*2480*/  F2F.F64.F32 R2, R3 ;  /* 0x0000000300027310 */ /* 0x000e240000201800 */
[----:B0-----:R0:W-:Y:S02]  /*2490*/  STL.64 [R1], R2 ;  /* 0x0000000201007387 */ /* 0x0011e40000100a00 */
.L_x_395:
[----:B------:R-:W-:Y:S05]  /*24a0*/  BSYNC.RECONVERGENT B1 ;  /* 0x0000000000017941 */ /* 0x000fea0003800200 */
.L_x_394:
[----:B------:R-:W-:Y:S05]  /*24b0*/  @!P1 BRA `(.L_x_396) ;  /* 0xfffffffc00609947 */ /* 0x000fea000383ffff */
.L_x_389:
[----:B------:R-:W-:Y:S05]  /*24c0*/  BSYNC.RECONVERGENT B0 ;  /* 0x0000000000007941 */ /* 0x000fea0003800200 */
.L_x_388:
[----:B------:R-:W0:Y:S01]  /*24d0*/  LDL.64 R22, [R1] ;  /* 0x0000000001167983 */ /* 0x000e220000100a00 */
[----:B------:R-:W-:Y:S01]  /*24e0*/  ISETP.GE.AND P0, PT, R8, R21, PT ;  /* 0x000000150800720c */ /* 0x000fe20003f06270 */
[----:B------:R-:W3:Y:S01]  /*24f0*/  LDCU UR4, c[0x0][0x39c] ;  /* 0x00007380ff0477ac */ /* 0x000ee20008000800 */
[----:B------:R-:W-:Y:S01]  /*2500*/  BSSY.RECONVERGENT B0, `(.L_x_369) ;  /* 0x0000143000007945 */ /* 0x000fe20003800200 */
[----:B0-2---:R-:W-:Y:S01]  /*2510*/  SHFL.BFLY PT, R3, R23, 0x10, 0x1f ;  /* 0x0e001f0017037f89 */ /* 0x005fe200000e0000 */
[----:B------:R-:W-:Y:S03]  /*2520*/  F2F.F32.F64 R4, R22 ;  /* 0x0000001600047310 */ /* 0x000fe60000301000 */
[----:B------:R-:W0:Y:S05]  /*2530*/  SHFL.BFLY PT, R2, R22, 0x10, 0x1f ;  /* 0x0e001f0016027f89 */ /* 0x000e2a00000e0000 */
        /* <DEDUP_REMOVED lines=28> */
[----:B------:R-:W-:Y:S01]  /*2700*/  NOP ;  /* 0x0000000000007918 */ /* 0x000fe20000000000 */
[----:B---3--:R-:W-:Y:S05]  /*2710*/  @P0 BRA `(.L_x_397) ;  /* 0x0000001000840947 */ /* 0x008fea0003800000 */
[----:B------:R-:W2:Y:S01]  /*2720*/  LDL.64 R26, [R1] ;  /* 0x00000000011a7983 */ /* 0x000ea20000100a00 */
[----:B-1----:R-:W1:Y:S01]  /*2730*/  F2F.F64.F32 R2, R0 ;  /* 0x0000000000027310 */ /* 0x002e620000201800 */
[----:B------:R-:W-:Y:S01]  /*2740*/  MOV R20, 0x1 ;  /* 0x0000000100147802 */ /* 0x000fe20000000f00 */
[----:B------:R-:W-:Y:S01]  /*2750*/  BSSY.RECONVERGENT B2, `(.L_x_398) ;  /* 0x0000019000027945 */ /* 0x000fe20003800200 */
[----:B------:R-:W-:Y:S01]  /*2760*/  ISETP.NE.AND P1, PT, R35, RZ, PT ;  /* 0x000000ff2300720c */ /* 0x000fe20003f25270 */
[----:B-1----:R-:W-:-:S08]  /*2770*/  DADD R2, R2, 9.999999682655225389e-21 ;  /* 0x3bc79ca102027429 */ /* 0x002fd00000000000 */
[----:B------:R-:W-:-:S06]  /*2780*/  DMUL R18, R2, R2 ;  /* 0x0000000202127228 */ /* 0x000fcc0000000000 */
[----:B------:R-:W1:Y:S02]  /*2790*/  MUFU.RCP64H R21, R19 ;  /* 0x0000001300157308 */ /* 0x000e640000001800 */
[----:B-1----:R-:W-:-:S08]  /*27a0*/  DFMA R4, -R18, R20, 1 ;  /* 0x3ff000001204742b */ /* 0x002fd00000000114 */
[----:B------:R-:W-:-:S08]  /*27b0*/  DFMA R4, R4, R4, R4 ;  /* 0x000000040404722b */ /* 0x000fd00000000004 */
[----:B------:R-:W-:-:S08]  /*27c0*/  DFMA R4, R20, R4, R20 ;  /* 0x000000041404722b */ /* 0x000fd00000000014 */
[----:B0-----:R-:W-:-:S08]  /*27d0*/  DFMA R24, -R18, R4, 1 ;  /* 0x3ff000001218742b */ /* 0x001fd00000000104 */
[----:B------:R-:W-:Y:S01]  /*27e0*/  DFMA R24, R4, R24, R4 ;  /* 0x000000180418722b */ /* 0x000fe20000000004 */
[----:B--2---:R-:W0:Y:S08]  /*27f0*/  F2F.F32.F64 R26, R26 ;  /* 0x0000001a001a7310 */ /* 0x004e300000301000 */
[----:B0-----:R-:W0:Y:S02]  /*2800*/  F2F.F64.F32 R20, R26 ;  /* 0x0000001a00147310 */ /* 0x001e240000201800 */
        /* <DEDUP_REMOVED lines=10> */
[----:B------:R-:W-:Y:S05]  /*28b0*/  CALL.REL.NOINC `($__internal_2_$__cuda_sm20_div_rn_f64_full) ;  /* 0x0000005400647944 */ /* 0x000fea0003c00000 */
[----:B------:R-:W-:Y:S01]  /*28c0*/  MOV R4, R26 ;  /* 0x0000001a00047202 */ /* 0x000fe20000000f00 */
[----:B------:R-:W-:-:S07]  /*28d0*/  IMAD.MOV.U32 R5, RZ, RZ, R27 ;  /* 0x000000ffff057224 */ /* 0x000fce00078e001b */
.L_x_399:
[----:B------:R-:W-:Y:S05]  /*28e0*/  BSYNC.RECONVERGENT B2 ;  /* 0x0000000000027941 */ /* 0x000fea0003800200 */
.L_x_398:
[----:B------:R-:W-:Y:S01]  /*28f0*/  BSSY.RECONVERGENT B2, `(.L_x_400) ;  /* 0x0000074000027945 */ /* 0x000fe20003800200 */
[----:B------:R-:W-:-:S03]  /*2900*/  IMAD.MOV.U32 R38, RZ, RZ, R8 ;  /* 0x000000ffff267224 */ /* 0x000fc600078e0008 */
[----:B------:R-:W-:Y:S05]  /*2910*/  @!P1 BRA `(.L_x_401) ;  /* 0x0000000400c49947 */ /* 0x000fea0003800000 */
[----:B------:R-:W0:Y:S01]  /*2920*/  LDS.U8 R0, [R37] ;  /* 0x0000000025007984 */ /* 0x000e220000000000 */
[----:B------:R-:W-:Y:S01]  /*2930*/  BSSY.RECONVERGENT B3, `(.L_x_402) ;  /* 0x0000020000037945 */ /* 0x000fe20003800200 */
[----:B------:R-:W-:Y:S01]  /*2940*/  HFMA2 R19, -RZ, RZ, 0, 0 ;  /* 0x00000000ff137431 */ /* 0x000fe200000001ff */
[----:B0-----:R-:W-:-:S13]  /*2950*/  ISETP.NE.AND P0, PT, R0, RZ, PT ;  /* 0x000000ff0000720c */ /* 0x001fda0003f05270 */
[----:B------:R-:W-:Y:S05]  /*2960*/  @!P0 BRA `(.L_x_403) ;  /* 0x0000000000708947 */ /* 0x000fea0003800000 */
[----:B------:R-:W0:Y:S01]  /*2970*/  MUFU.RCP64H R21, R3 ;  /* 0x0000000300157308 */ /* 0x000e220000001800 */
[----:B------:R-:W1:Y:S01]  /*2980*/  LDS R24, [R34] ;  /* 0x0000000022187984 */ /* 0x000e620000000800 */
[----:B------:R-:W-:Y:S01]  /*2990*/  IMAD.MOV.U32 R20, RZ, RZ, 0x1 ;  /* 0x00000001ff147424 */ /* 0x000fe200078e00ff */
[----:B------:R-:W-:Y:S05]  /*29a0*/  BSSY.RECONVERGENT B4, `(.L_x_404) ;  /* 0x0000016000047945 */ /* 0x000fea0003800200 */
[----:B0-----:R-:W-:-:S08]  /*29b0*/  DFMA R18, -R2, R20, 1 ;  /* 0x3ff000000212742b */ /* 0x001fd00000000114 */
[----:B------:R-:W-:-:S08]  /*29c0*/  DFMA R18, R18, R18, R18 ;  /* 0x000000121212722b */ /* 0x000fd00000000012 */
[----:B------:R-:W-:-:S08]  /*29d0*/  DFMA R18, R20, R18, R20 ;  /* 0x000000121412722b */ /* 0x000fd00000000014 */
[----:B------:R-:W-:Y:S01]  /*29e0*/  DFMA R22, -R2, R18, 1 ;  /* 0x3ff000000216742b */ /* 0x000fe20000000112 */
[----:B-1----:R-:W0:Y:S07]  /*29f0*/  F2F.F64.F32 R24, R24 ;  /* 0x0000001800187310 */ /* 0x002e2e0000201800 */
        /* <DEDUP_REMOVED lines=13> */
[----:B------:R-:W-:Y:S05]  /*2ad0*/  CALL.REL.NOINC `($__internal_2_$__cuda_sm20_div_rn_f64_full) ;  /* 0x0000005000dc7944 */ /* 0x000fea0003c00000 */
[----:B------:R-:W-:Y:S01]  /*2ae0*/  MOV R18, R26 ;  /* 0x0000001a00127202 */ /* 0x000fe20000000f00 */
[----:B------:R-:W-:-:S07]  /*2af0*/  IMAD.MOV.U32 R19, RZ, RZ, R27 ;  /* 0x000000ffff137224 */ /* 0x000fce00078e001b */
.L_x_405:
[----:B------:R-:W-:Y:S05]  /*2b00*/  BSYNC.RECONVERGENT B4 ;  /* 0x0000000000047941 */ /* 0x000fea0003800200 */
.L_x_404:
[----:B------:R-:W-:-:S10]  /*2b10*/  DADD R18, R18, -R4 ;  /* 0x0000000012127229 */ /* 0x000fd40000000804 */
[----:B------:R0:W1:Y:S02]  /*2b20*/  F2F.F32.F64 R19, R18 ;  /* 0x0000001200137310 */ /* 0x0000640000301000 */
.L_x_403:
[----:B------:R-:W-:Y:S05]  /*2b30*/  BSYNC.RECONVERGENT B3 ;  /* 0x0000000000037941 */ /* 0x000fea0003800200 */
.L_x_402:
[----:B-1----:R1:W-:Y:S01]  /*2b40*/  STS [R34], R19 ;  /* 0x0000001322007388 */ /* 0x0023e20000000800 */
[----:B------:R-:W-:Y:S01]  /*2b50*/  ISETP.NE.AND P0, PT, R35, 0x1, PT ;  /* 0x000000012300780c */ /* 0x000fe20003f05270 */
[----:B------:R-:W-:-:S12]  /*2b60*/  IMAD.MOV.U32 R38, RZ, RZ, R14 ;  /* 0x000000ffff267224 */ /* 0x000fd800078e000e */
[----:B-1----:R-:W-:Y:S05]  /*2b70*/  @!P0 BRA `(.L_x_401) ;  /* 0x00000004002c8947 */ /* 0x002fea0003800000 */
[----:B------:R-:W1:Y:S01]  /*2b80*/  LDS.U8 R0, [R37+0x20] ;  /* 0x0000200025007984 */ /* 0x000e620000000000 */
[----:B------:R-:W-:Y:S01]  /*2b90*/  BSSY.RECONVERGENT B3, `(.L_x_406) ;  /* 0x0000022000037945 */ /* 0x000fe20003800200 */
[----:B-1----:R-:W-:-:S13]  /*2ba0*/  ISETP.NE.AND P0, PT, R0, RZ, PT ;  /* 0x000000ff0000720c */ /* 0x002fda0003f05270 */
[----:B------:R-:W-:Y:S05]  /*2bb0*/  @!P0 BRA `(.L_x_407) ;  /* 0x0000000000788947 */ /* 0x000fea0003800000 */
[----:B------:R-:W1:Y:S01]  /*2bc0*/  MUFU.RCP64H R19, R3 ;  /* 0x0000000300137308 */ /* 0x000e620000001800 */
[----:B------:R-:W2:Y:S01]  /*2bd0*/  LDS R24, [R34+0x80] ;  /* 0x0000800022187984 */ /* 0x000ea20000000800 */
[----:B0-----:R-:W-:Y:S01]  /*2be0*/  MOV R18, 0x1 ;  /* 0x0000000100127802 */ /* 0x001fe20000000f00 */
[----:B------:R-:W-:Y:S05]  /*2bf0*/  BSSY.RECONVERGENT B4, `(.L_x_408) ;  /* 0x0000016000047945 */ /* 0x000fea0003800200 */
[----:B-1----:R-:W-:-:S08]  /*2c00*/  DFMA R20, -R2, R18, 1 ;  /* 0x3ff000000214742b */ /* 0x002fd00000000112 */
[----:B------:R-:W-:-:S08]  /*2c10*/  DFMA R20, R20, R20, R20 ;  /* 0x000000141414722b */ /* 0x000fd00000000014 */
[----:B------:R-:W-:-:S08]  /*2c20*/  DFMA R20, R18, R20, R18 ;  /* 0x000000141214722b */ /* 0x000fd00000000012 */
[----:B------:R-:W-:Y:S01]  /*2c30*/  DFMA R18, -R2, R20, 1 ;  /* 0x3ff000000212742b */ /* 0x000fe20000000114 */
[----:B--2---:R-:W0:Y:S07]  /*2c40*/  F2F.F64.F32 R24, R24 ;  /* 0x0000001800187310 */ /* 0x004e2e0000201800 */
        /* <DEDUP_REMOVED lines=14> */
[----:B------:R-:W-:Y:S01]  /*2d30*/  IMAD.MOV.U32 R18, RZ, RZ, R26 ;  /* 0x000000ffff127224 */ /* 0x000fe200078e001a */
[----:B------:R-:W-:-:S07]  /*2d40*/  MOV R19, R27 ;  /* 0x0000001b00137202 */ /* 0x000fce0000000f00 */
.L_x_409:
[----:B------:R-:W-:Y:S05]  /*2d50*/  BSYNC.RECONVERGENT B4 ;  /* 0x0000000000047941 */ /* 0x000fea0003800200 */
.L_x_408:
[----:B------:R-:W-:-:S10]  /*2d60*/  DADD R18, R18, -R4 ;  /* 0x0000000012127229 */ /* 0x000fd40000000804 */
[----:B------:R-:W0:Y:S02]  /*2d70*/  F2F.F32.F64 R19, R18 ;  /* 0x0000001200137310 */ /* 0x000e240000301000 */
[----:B0-----:R0:W-:Y:S01]  /*2d80*/  STS [R34+0x80], R19 ;  /* 0x0000801322007388 */ /* 0x0011e20000000800 */
[----:B------:R-:W-:Y:S05]  /*2d90*/  BRA `(.L_x_410) ;  /* 0x0000000000047947 */ /* 0x000fea0003800000 */
.L_x_407:
[----:B------:R1:W-:Y:S02]  /*2da0*/  STS [R34+0x80], RZ ;  /* 0x000080ff22007388 */ /* 0x0003e40000000800 */
.L_x_410:
[----:B------:R-:W-:Y:S05]  /*2db0*/  BSYNC.RECONVERGENT B3 ;  /* 0x0000000000037941 */ /* 0x000fea0003800200 */
.L_x_406:
[----:B------:R-:W-:Y:S01]  /*2dc0*/  ISETP.NE.AND P0, PT, R35, 0x2, PT ;  /* 0x000000022300780c */ /* 0x000fe20003f05270 */
[----:B------:R-:W-:-:S12]  /*2dd0*/  IMAD.MOV.U32 R38, RZ, RZ, R16 ;  /* 0x000000ffff267224 */ /* 0x000fd800078e0010 */
[----:B------:R-:W-:Y:S05]  /*2de0*/  @!P0 BRA `(.L_x_401) ;  /* 0x0000000000908947 */ /* 0x000fea0003800000 */
[----:B------:R-:W2:Y:S02]  /*2df0*/  LDS.U8 R0, [R37+0x40] ;  /* 0x0000400025007984 */ /* 0x000ea40000000000 */
[----:B--2---:R-:W-:-:S13]  /*2e00*/  ISETP.NE.AND P0, PT, R0, RZ, PT ;  /* 0x000000ff0000720c */ /* 0x004fda0003f05270 */
[----:B------:R-:W-:Y:S05]  /*2e10*/  @!P0 BRA `(.L_x_411) ;  /* 0x00000000007c8947 */ /* 0x000fea0003800000 */
[----:B0-----:R-:W0:Y:S01]  /*2e20*/  MUFU.RCP64H R19, R3 ;  /* 0x0000000300137308 */ /* 0x001e220000001800 */
[----:B------:R-:W2:Y:S01]  /*2e30*/  LDS R24, [R34+0x100] ;  /* 0x0001000022187984 */ /* 0x000ea20000000800 */
[----:B------:R-:W-:Y:S01]  /*2e40*/  IMAD.MOV.U32 R18, RZ, RZ, 0x1 ;  /* 0x00000001ff127424 */ /* 0x000fe200078e00ff */
[----:B------:R-:W-:Y:S05]  /*2e50*/  BSSY.RECONVERGENT B3, `(.L_x_412) ;  /* 0x0000016000037945 */ /* 0x000fea0003800200 */
[----:B0-----:R-:W-:-:S08]  /*2e60*/  DFMA R20, -R2, R18, 1 ;  /* 0x3ff000000214742b */ /* 0x001fd00000000112 */
        /* <DEDUP_REMOVED lines=17> */
[----:B-1----:R-:W-:Y:S05]  /*2f80*/  CALL.REL.NOINC `($__internal_2_$__cuda_sm20_div_rn_f64_full) ;  /* 0x0000004c00b07944 */ /* 0x002fea0003c00000 */
[----:B------:R-:W-:Y:S02]  /*2f90*/  IMAD.MOV.U32 R18, RZ, RZ, R26 ;  /* 0x000000ffff127224 */ /* 0x000fe400078e001a */
[----:B------:R-:W-:-:S07]  /*2fa0*/  IMAD.MOV.U32 R19, RZ, RZ, R27 ;  /* 0x000000ffff137224 */ /* 0x000fce00078e001b */
.L_x_413:
[----:B------:R-:W-:Y:S05]  /*2fb0*/  BSYNC.RECONVERGENT B3 ;  /* 0x0000000000037941 */ /* 0x000fea0003800200 */
.L_x_412:
[----:B------:R-:W-:Y:S01]  /*2fc0*/  DADD R18, R18, -R4 ;  /* 0x0000000012127229 */ /* 0x000fe20000000804 */
[----:B------:R-:W-:-:S09]  /*2fd0*/  MOV R38, R17 ;  /* 0x0000001100267202 */ /* 0x000fd20000000f00 */
[----:B------:R-:W0:Y:S02]  /*2fe0*/  F2F.F32.F64 R19, R18 ;  /* 0x0000001200137310 */ /* 0x000e240000301000 */
[----:B0-----:R2:W-:Y:S01]  /*2ff0*/  STS [R34+0x100], R19 ;  /* 0x0001001322007388 */ /* 0x0015e20000000800 */
[----:B------:R-:W-:Y:S05]  /*3000*/  BRA `(.L_x_401) ;  /* 0x0000000000087947 */ /* 0x000fea0003800000 */
.L_x_411:
[----:B------:R3:W-:Y:S01]  /*3010*/  STS [R34+0x100], RZ ;  /* 0x000100ff22007388 */ /* 0x0007e20000000800 */
[----:B------:R-:W-:-:S07]  /*3020*/  IMAD.MOV.U32 R38, RZ, RZ, R17 ;  /* 0x000000ffff267224 */ /* 0x000fce00078e0011 */
.L_x_401:
[----:B------:R-:W-:Y:S05]  /*3030*/  BSYNC.RECONVERGENT B2 ;  /* 0x0000000000027941 */ /* 0x000fea0003800200 */
.L_x_400:
[----:B------:R-:W-:-:S13]  /*3040*/  ISETP.GE.U32.AND P0, PT, R10, 0x60, PT ;  /* 0x000000600a00780c */ /* 0x000fda0003f06070 */
[----:B------:R-:W-:Y:S05]  /*3050*/  @!P0 BRA `(.L_x_397) ;  /* 0x0000000800348947 */ /* 0x000fea0003800000 */
.L_x_434:
[----:B------:R-:W-:Y:S01]  /*3060*/  IMAD.IADD R40, R15, 0x1, R38 ;  /* 0x000000010f287824 */ /* 0x000fe200078e0226 */
[C---:B0---4-:R-:W-:Y:S01]  /*3070*/  LEA R41, R38.reuse, R9, 0x2 ;  /* 0x0000000926297211 */ /* 0x051fe200078e10ff */
[----:B------:R-:W-:Y:S01]  /*3080*/  VIADD R38, R38, 0x80 ;  /* 0x0000008026267836 */ /* 0x000fe20000000000 */
[----:B------:R-:W-:Y:S02]  /*3090*/  BSSY.RECONVERGENT B2, `(.L_x_414) ;  /* 0x0000022000027945 */ /* 0x000fe40003800200 */
[----:B------:R-:W4:Y:S02]  /*30a0*/  LDS.U8 R0, [R40] ;  /* 0x0000000028007984 */ /* 0x000f240000000000 */
[----:B------:R-:W-:Y:S02]  /*30b0*/  ISETP.GE.AND P1, PT, R38, UR4, PT ;  /* 0x0000000426007c0c */ /* 0x000fe4000bf26270 */
[----:B----4-:R-:W-:-:S13]  /*30c0*/  ISETP.NE.AND P0, PT, R0, RZ, PT ;  /* 0x000000ff0000720c */ /* 0x010fda0003f05270 */
[----:B------:R-:W-:Y:S05]  /*30d0*/  @!P0 BRA `(.L_x_415) ;  /* 0x0000000000708947 */ /* 0x000fea0003800000 */
[----:B0-2---:R-:W0:Y:S01]  /*30e0*/  MUFU.RCP64H R19, R3 ;  /* 0x0000000300137308 */ /* 0x005e220000001800 */
[----:B------:R-:W2:Y:S01]  /*30f0*/  LDS R20, [R41] ;  /* 0x0000000029147984 */ /* 0x000ea20000000800 */
        /* <DEDUP_REMOVED lines=18> */
[----:B-1-3--:R-:W-:Y:S05]  /*3220*/  CALL.REL.NOINC `($__internal_2_$__cuda_sm20_div_rn_f64_full) ;  /* 0x0000004c00087944 */ /* 0x00afea0003c00000 */
[----:B------:R-:W-:Y:S01]  /*3230*/  IMAD.MOV.U32 R18, RZ, RZ, R26 ;  /* 0x000000ffff127224 */ /* 0x000fe200078e001a */
[----:B------:R-:W-:-:S07]  /*3240*/  MOV R19, R27 ;  /* 0x0000001b00137202 */ /* 0x000fce0000000f00 */
.L_x_417:
[----:B------:R-:W-:Y:S05]  /*3250*/  BSYNC.RECONVERGENT B3 ;  /* 0x0000000000037941 */ /* 0x000fea0003800200 */
.L_x_416:
[----:B------:R-:W-:-:S10]  /*3260*/  DADD R18, R18, -R4 ;  /* 0x0000000012127229 */ /* 0x000fd40000000804 */
[----:B------:R-:W0:Y:S02]  /*3270*/  F2F.F32.F64 R18, R18 ;  /* 0x0000001200127310 */ /* 0x000e240000301000 */
[----:B0-----:R0:W-:Y:S01]  /*3280*/  STS [R41], R18 ;  /* 0x0000001229007388 */ /* 0x0011e20000000800 */
[----:B------:R-:W-:Y:S05]  /*3290*/  BRA `(.L_x_418) ;  /* 0x0000000000047947 */ /* 0x000fea0003800000 */
.L_x_415:
[----:B------:R4:W-:Y:S02]  /*32a0*/  STS [R41], RZ ;  /* 0x000000ff29007388 */ /* 0x0009e40000000800 */
.L_x_418:
[----:B------:R-:W-:Y:S05]  /*32b0*/  BSYNC.RECONVERGENT B2 ;  /* 0x0000000000027941 */ /* 0x000fea0003800200 */
.L_x_414:
[----:B------:R-:W5:Y:S01]  /*32c0*/  LDS.U8 R0, [R40+0x20] ;  /* 0x0000200028007984 */ /* 0x000f620000000000 */
[----:B------:R-:W-:Y:S01]  /*32d0*/  BSSY.RECONVERGENT B2, `(.L_x_419) ;  /* 0x0000020000027945 */ /* 0x000fe20003800200 */
[----:B-----5:R-:W-:-:S13]  /*32e0*/  ISETP.NE.AND P0, PT, R0, RZ, PT ;  /* 0x000000ff0000720c */ /* 0x020fda0003f05270 */
[----:B------:R-:W-:Y:S05]  /*32f0*/  @!P0 BRA `(.L_x_420) ;  /* 0x0000000000708947 */ /* 0x000fea0003800000 */
[----:B0-2---:R-:W0:Y:S01]  /*3300*/  MUFU.RCP64H R19, R3 ;  /* 0x0000000300137308 */ /* 0x005e220000001800 */
        /* <DEDUP_REMOVED lines=19> */
[----:B-1-34-:R-:W-:Y:S05]  /*3440*/  CALL.REL.NOINC `($__internal_2_$__cuda_sm20_div_rn_f64_full) ;  /* 0x0000004800807944 */ /* 0x01afea0003c00000 */
[----:B------:R-:W-:Y:S02]  /*3450*/  IMAD.MOV.U32 R18, RZ, RZ, R26 ;  /* 0x000000ffff127224 */ /* 0x000fe400078e001a */
[----:B------:R-:W-:-:S07]  /*3460*/  IMAD.MOV.U32 R19, RZ, RZ, R27 ;  /* 0x000000ffff137224 */ /* 0x000fce00078e001b */
.L_x_422:
[----:B------:R-:W-:Y:S05]  /*3470*/  BSYNC.RECONVERGENT B3 ;  /* 0x0000000000037941 */ /* 0x000fea0003800200 */
.L_x_421:
[----:B------:R-:W-:-:S10]  /*3480*/  DADD R18, R18, -R4 ;  /* 0x0000000012127229 */ /* 0x000fd40000000804 */
[----:B------:R-:W0:Y:S02]  /*3490*/  F2F.F32.F64 R18, R18 ;  /* 0x0000001200127310 */ /* 0x000e240000301000 */
[----:B0-----:R0:W-:Y:S01]  /*34a0*/  STS [R41+0x80], R18 ;  /* 0x0000801229007388 */ /* 0x0011e20000000800 */
[----:B------:R-:W-:Y:S05]  /*34b0*/  BRA `(.L_x_423) ;  /* 0x0000000000047947 */ /* 0x000fea0003800000 */
.L_x_420:
[----:B------:R0:W-:Y:S02]  /*34c0*/  STS [R41+0x80], RZ ;  /* 0x000080ff29007388 */ /* 0x0001e40000000800 */
.L_x_423:
[----:B------:R-:W-:Y:S05]  /*34d0*/  BSYNC.RECONVERGENT B2 ;  /* 0x0000000000027941 */ /* 0x000fea0003800200 */
.L_x_419:
[----:B------:R-:W5:Y:S01]  /*34e0*/  LDS.U8 R0, [R40+0x40] ;  /* 0x0000400028007984 */ /* 0x000f620000000000 */
[----:B------:R-:W-:Y:S01]  /*34f0*/  BSSY.RECONVERGENT B2, `(.L_x_424) ;  /* 0x0000020000027945 */ /* 0x000fe20003800200 */
[----:B-----5:R-:W-:-:S13]  /*3500*/  ISETP.NE.AND P0, PT, R0, RZ, PT ;  /* 0x000000ff0000720c */ /* 0x020fda0003f05270 */
[----:B------:R-:W-:Y:S05]  /*3510*/  @!P0 BRA `(.L_x_425) ;  /* 0x0000000000708947 */ /* 0x000fea0003800000 */
[----:B0-2---:R-:W0:Y:S01]  /*3520*/  MUFU.RCP64H R19, R3 ;  /* 0x0000000300137308 */ /* 0x005e220000001800 */
[----:B------:R-:W2:Y:S01]  /*3530*/  LDS R20, [R41+0x100] ;  /* 0x0001000029147984 */ /* 0x000ea20000000800 */
[----:B------:R-:W-:Y:S01]  /*3540*/  MOV R18, 0x1 ;  /* 0x0000000100127802 */ /* 0x000fe20000000f00 */
        /* <DEDUP_REMOVED lines=17> */
[----:B-1-34-:R-:W-:Y:S05]  /*3660*/  CALL.REL.NOINC `($__internal_2_$__cuda_sm20_div_rn_f64_full) ;  /* 0x0000004400f87944 */ /* 0x01afea0003c00000 */
[----:B------:R-:W-:Y:S01]  /*3670*/  MOV R18, R26 ;  /* 0x0000001a00127202 */ /* 0x000fe20000000f00 */
[----:B------:R-:W-:-:S07]  /*3680*/  IMAD.MOV.U32 R19, RZ, RZ, R27 ;  /* 0x000000ffff137224 */ /* 0x000fce00078e001b */
.L_x_427:
[----:B------:R-:W-:Y:S05]  /*3690*/  BSYNC.RECONVERGENT B3 ;  /* 0x0000000000037941 */ /* 0x000fea0003800200 */
.L_x_426:
[----:B------:R-:W-:-:S10]  /*36a0*/  DADD R18, R18, -R4 ;  /* 0x0000000012127229 */ /* 0x000fd40000000804 */
[----:B------:R-:W0:Y:S02]  /*36b0*/  F2F.F32.F64 R18, R18 ;  /* 0x0000001200127310 */ /* 0x000e240000301000 */
[----:B0-----:R0:W-:Y:S01]  /*36c0*/  STS [R41+0x100], R18 ;  /* 0x0001001229007388 */ /* 0x0011e20000000800 */
[----:B------:R-:W-:Y:S05]  /*36d0*/  BRA `(.L_x_428) ;  /* 0x0000000000047947 */ /* 0x000fea0003800000 */
.L_x_425:
[----:B------:R0:W-:Y:S02]  /*36e0*/  STS [R41+0x100], RZ ;  /* 0x000100ff29007388 */ /* 0x0001e40000000800 */
.L_x_428:
[----:B------:R-:W-:Y:S05]  /*36f0*/  BSYNC.RECONVERGENT B2 ;  /* 0x0000000000027941 */ /* 0x000fea0003800200 */
.L_x_424:
        /* <DEDUP_REMOVED lines=24> */
[----:B-1-34-:R-:W-:Y:S05]  /*3880*/  CALL.REL.NOINC `($__internal_2_$__cuda_sm20_div_rn_f64_full) ;  /* 0x0000004400707944 */ /* 0x01afea0003c00000 */
[----:B------:R-:W-:Y:S01]  /*3890*/  IMAD.MOV.U32 R18, RZ, RZ, R26 ;  /* 0x000000ffff127224 */ /* 0x000fe200078e001a */
[----:B------:R-:W-:-:S07]  /*38a0*/  MOV R19, R27 ;  /* 0x0000001b00137202 */ /* 0x000fce0000000f00 */
.L_x_432:
[----:B------:R-:W-:Y:S05]  /*38b0*/  BSYNC.RECONVERGENT B3 ;  /* 0x0000000000037941 */ /* 0x000fea0003800200 */
.L_x_431:
[----:B------:R-:W-:-:S10]  /*38c0*/  DADD R18, R18, -R4 ;  /* 0x0000000012127229 */ /* 0x000fd40000000804 */
[----:B------:R-:W0:Y:S02]  /*38d0*/  F2F.F32.F64 R18, R18 ;  /* 0x0000001200127310 */ /* 0x000e240000301000 */
[----:B0-----:R0:W-:Y:S01]  /*38e0*/  STS [R41+0x180], R18 ;  /* 0x0001801229007388 */ /* 0x0011e20000000800 */
[----:B------:R-:W-:Y:S05]  /*38f0*/  BRA `(.L_x_433) ;  /* 0x0000000000047947 */ /* 0x000fea0003800000 */
.L_x_430:
[----:B------:R0:W-:Y:S02]  /*3900*/  STS [R41+0x180], RZ ;  /* 0x000180ff29007388 */ /* 0x0001e40000000800 */
.L_x_433:
[----:B------:R-:W-:Y:S05]  /*3910*/  BSYNC.RECONVERGENT B2 ;  /* 0x0000000000027941 */ /* 0x000fea0003800200 */
.L_x_429:
[----:B------:R-:W-:Y:S05]  /*3920*/  @!P1 BRA `(.L_x_434) ;  /* 0xfffffff400cc9947 */ /* 0x000fea000383ffff */
.L_x_397:
[----:B------:R-:W-:Y:S05]  /*3930*/  BSYNC.RECONVERGENT B0 ;  /* 0x0000000000007941 */ /* 0x000fea0003800200 */
.L_x_369:
[----:B------:R-:W-:Y:S01]  /*3940*/  NOP ;  /* 0x0000000000007918 */ /* 0x000fe20000000000 */
[----:B------:R-:W-:Y:S05]  /*3950*/  BRA.U !UP2, `(.L_x_435) ;  /* 0x0000001d0ae07547 */ /* 0x000fea000b800000 */
[----:B------:R-:W0:Y:S01]  /*3960*/  LDCU UR4, c[0x0][0x39c] ;  /* 0x00007380ff0477ac */ /* 0x000e220008000800 */
[----:B------:R-:W-:Y:S01]  /*3970*/  BSSY.RECONVERGENT B0, `(.L_x_436) ;  /* 0x0000087000007945 */ /* 0x000fe20003800200 */
[----:B0---4-:R-:W-:-:S05]  /*3980*/  IMAD.U32 R41, RZ, RZ, UR4 ;  /* 0x00000004ff297e24 */ /* 0x011fca000f8e00ff */
[----:B------:R-:W-:-:S13]  /*3990*/  ISETP.GE.AND P0, PT, R8, R41, PT ;  /* 0x000000290800720c */ /* 0x000fda0003f06270 */
[----:B------:R-:W-:Y:S05]  /*39a0*/  @P0 BRA `(.L_x_437) ;  /* 0x00000008000c0947 */ /* 0x000fea0003800000 */
[----:B------:R-:W0:Y:S01]  /*39b0*/  S2UR UR5, SR_CgaCtaId ;  /* 0x00000000000579c3 */ /* 0x000e220000008800 */
[----:B------:R-:W-:-:S07]  /*39c0*/  UMOV UR4, 0x400 ;  /* 0x0000040000047882 */ /* 0x000fce0000000000 */
[----:B------:R-:W4:Y:S01]  /*39d0*/  S2UR UR7, SR_SWINHI ;  /* 0x00000000000779c3 */ /* 0x000f220000002f00 */
[----:B0-----:R-:W-:-:S07]  /*39e0*/  ULEA UR4, UR5, UR4, 0x18 ;  /* 0x0000000405047291 */ /* 0x001fce000f8ec0ff */
[----:B------:R-:W-:Y:S01]  /*39f0*/  UMOV UR4, UR4 ;  /* 0x0000000400047c82 */ /* 0x000fe20008000000 */
[----:B----4-:R-:W-:Y:S01]  /*3a00*/  UMOV UR5, UR7 ;  /* 0x0000000700057c82 */ /* 0x010fe20008000000 */
[----:B------:R-:W-:-:S04]  /*3a10*/  UISETP.NE.U32.AND UP3, UPT, UR4, URZ, UPT ;  /* 0x000000ff0400728c */ /* 0x000fc8000bf65070 */
[----:B------:R-:W-:-:S09]  /*3a20*/  UISETP.NE.AND.EX UP3, UPT, UR5, URZ, UPT, UP3 ;  /* 0x000000ff0500728c */ /* 0x000fd2000bf65330 */
[----:B------:R-:W-:Y:S05]  /*3a30*/  BRA.U UP3, `(.L_x_438) ;  /* 0x0000000103c87547 */ /* 0x000fea000b800000 */
[----:B------:R-:W-:Y:S01]  /*3a40*/  ISETP.NE.AND P1, PT, R35, RZ, PT ;  /* 0x000000ff2300720c */ /* 0x000fe20003f25270 */
[----:B------:R-:W-:Y:S01]  /*3a50*/  BSSY.RECONVERGENT B1, `(.L_x_439) ;  /* 0x0000016000017945 */ /* 0x000fe20003800200 */
[----:B------:R-:W-:Y:S01]  /*3a60*/  ISETP.GE.U32.AND P2, PT, R10, 0x60, PT ;  /* 0x000000600a00780c */ /* 0x000fe20003f46070 */
[----:B-1----:R-:W-:-:S10]  /*3a70*/  IMAD.MOV.U32 R0, RZ, RZ, R8 ;  /* 0x000000ffff007224 */ /* 0x002fd400078e0008 */
[----:B------:R-:W-:Y:S05]  /*3a80*/  @!P1 BRA `(.L_x_440) ;  /* 0x0000000000489947 */ /* 0x000fea0003800000 */
[----:B------:R-:W-:Y:S01]  /*3a90*/  LDS R0, [R34] ;  /* 0x0000000022007984 */ /* 0x000fe20000000800 */
[----:B------:R-:W-:-:S03]  /*3aa0*/  ISETP.NE.AND P1, PT, R35, 0x1, PT ;  /* 0x000000012300780c */ /* 0x000fc60003f25270 */
[----:B--2---:R-:W0:Y:S02]  /*3ab0*/  LDS R3, [R33] ;  /* 0x0000000021037984 */ /* 0x004e240000000800 */
[----:B0-----:R-:W-:Y:S01]  /*3ac0*/  FMUL R3, R0, R3 ;  /* 0x0000000300037220 */ /* 0x001fe20000400000 */
[----:B------:R-:W-:-:S04]  /*3ad0*/  MOV R0, R14 ;  /* 0x0000000e00007202 */ /* 0x000fc80000000f00 */
[----:B------:R0:W-:Y:S03]  /*3ae0*/  STS [R36], R3 ;  /* 0x0000000324007388 */ /* 0x0001e60000000800 */
[----:B------:R-:W-:Y:S05]  /*3af0*/  @!P1 BRA `(.L_x_440) ;  /* 0x00000000002c9947 */ /* 0x000fea0003800000 */
[----:B------:R-:W-:Y:S01]  /*3b00*/  LDS R0, [R34+0x80] ;  /* 0x0000800022007984 */ /* 0x000fe20000000800 */
[----:B------:R-:W-:-:S03]  /*3b10*/  ISETP.NE.AND P1, PT, R35, 0x2, PT ;  /* 0x000000022300780c */ /* 0x000fc60003f25270 */
[----:B0-----:R-:W0:Y:S02]  /*3b20*/  LDS R3, [R33+0x80] ;  /* 0x0000800021037984 */ /* 0x001e240000000800 */
[----:B0-----:R-:W-:-:S05]  /*3b30*/  FMUL R3, R0, R3 ;  /* 0x0000000300037220 */ /* 0x001fca0000400000 */
[----:B------:R-:W-:Y:S04]  /*3b40*/  STS [R36+0x80], R3 ;  /* 0x0000800324007388 */ /* 0x000fe80000000800 */
[----:B------:R-:W-:Y:S04]  /*3b50*/  @P1 LDS R0, [R34+0x100] ;  /* 0x0001000022001984 */ /* 0x000fe80000000800 */
[----:B------:R-:W0:Y:S02]  /*3b60*/  @P1 LDS R5, [R33+0x100] ;  /* 0x0001000021051984 */ /* 0x000e240000000800 */
[----:B0-----:R-:W-:Y:S01]  /*3b70*/  @P1 FMUL R5, R0, R5 ;  /* 0x0000000500051220 */ /* 0x001fe20000400000 */
[----:B------:R-:W-:-:S02]  /*3b80*/  IMAD.MOV.U32 R0, RZ, RZ, R16 ;  /* 0x000000ffff007224 */ /* 0x000fc400078e0010 */
[----:B------:R-:W-:Y:S02]  /*3b90*/  @P1 IMAD.MOV.U32 R0, RZ, RZ, R17 ;  /* 0x000000ffff001224 */ /* 0x000fe400078e0011 */
[----:B------:R1:W-:Y:S05]  /*3ba0*/  @P1 STS [R36+0x100], R5 ;  /* 0x0001000524001388 */ /* 0x0003ea0000000800 */
.L_x_440:
[----:B------:R-:W-:Y:S05]  /*3bb0*/  BSYNC.RECONVERGENT B1 ;  /* 0x0000000000017941 */ /* 0x000fea0003800200 */
.L_x_439:
[----:B------:R-:W-:Y:S04]  /*3bc0*/  BSSY.RECONVERGENT B1, `(.L_x_441) ;  /* 0x0000018000017945 */ /* 0x000fe80003800200 */
[----:B------:R-:W-:Y:S05]  /*3bd0*/  @!P2 BRA `(.L_x_442) ;  /* 0x000000000058a947 */ /* 0x000fea0003800000 */
.L_x_443:
[C---:B--2---:R-:W-:Y:S01]  /*3be0*/  LEA R2, R0.reuse, R9, 0x2 ;  /* 0x0000000900027211 */ /* 0x044fe200078e10ff */
[C---:B------:R-:W-:Y:S02]  /*3bf0*/  IMAD R4, R0.reuse, 0x4, R11 ;  /* 0x0000000400047824 */ /* 0x040fe400078e020b */
[C---:B---34-:R-:W-:Y:S01]  /*3c00*/  IMAD R20, R0.reuse, 0x4, R13 ;  /* 0x0000000400147824 */ /* 0x058fe200078e020d */
[----:B------:R-:W-:Y:S01]  /*3c10*/  IADD3 R0, PT, PT, R0, 0x80, RZ ;  /* 0x0000008000007810 */ /* 0x000fe20007ffe0ff */
[----:B0-----:R-:W-:Y:S03]  /*3c20*/  LDS R3, [R2] ;  /* 0x0000000002037984 */ /* 0x001fe60000000800 */
[----:B------:R-:W-:Y:S01]  /*3c30*/  ISETP.GE.AND P1, PT, R0, R41, PT ;  /* 0x000000290000720c */ /* 0x000fe20003f26270 */
[----:B------:R-:W0:Y:S02]  /*3c40*/  LDS R18, [R4] ;  /* 0x0000000004127984 */ /* 0x000e240000000800 */
[----:B0-----:R-:W-:-:S05]  /*3c50*/  FMUL R3, R3, R18 ;  /* 0x0000001203037220 */ /* 0x001fca0000400000 */
[----:B------:R-:W-:Y:S04]  /*3c60*/  STS [R20], R3 ;  /* 0x0000000314007388 */ /* 0x000fe80000000800 */
[----:B-1----:R-:W-:Y:S04]  /*3c70*/  LDS R5, [R2+0x80] ;  /* 0x0000800002057984 */ /* 0x002fe80000000800 */
[----:B------:R-:W0:Y:S02]  /*3c80*/  LDS R18, [R4+0x80] ;  /* 0x0000800004127984 */ /* 0x000e240000000800 */
[----:B0-----:R-:W-:-:S05]  /*3c90*/  FMUL R5, R5, R18 ;  /* 0x0000001205057220 */ /* 0x001fca0000400000 */
[----:B------:R-:W-:Y:S04]  /*3ca0*/  STS [R20+0x80], R5 ;  /* 0x0000800514007388 */ /* 0x000fe80000000800 */
[----:B------:R-:W-:Y:S04]  /*3cb0*/  LDS R18, [R2+0x100] ;  /* 0x0001000002127984 */ /* 0x000fe80000000800 */
[----:B------:R-:W0:Y:S02]  /*3cc0*/  LDS R19, [R4+0x100] ;  /* 0x0001000004137984 */ /* 0x000e240000000800 */
[----:B0-----:R-:W-:-:S05]  /*3cd0*/  FMUL R19, R18, R19 ;  /* 0x0000001312137220 */ /* 0x001fca0000400000 */
[----:B------:R-:W-:Y:S04]  /*3ce0*/  STS [R20+0x100], R19 ;  /* 0x0001001314007388 */ /* 0x000fe80000000800 */
[----:B------:R-:W-:Y:S04]  /*3cf0*/  LDS R18, [R2+0x180] ;  /* 0x0001800002127984 */ /* 0x000fe80000000800 */
[----:B------:R-:W0:Y:S02]  /*3d00*/  LDS R21, [R4+0x180] ;  /* 0x0001800004157984 */ /* 0x000e240000000800 */
[----:B0-----:R-:W-:-:S05]  /*3d10*/  FMUL R21, R18, R21 ;  /* 0x0000001512157220 */ /* 0x001fca0000400000 */
[----:B------:R4:W-:Y:S01]  /*3d20*/  STS [R20+0x180], R21 ;  /* 0x0001801514007388 */ /* 0x0009e20000000800 */
[----:B------:R-:W-:Y:S05]  /*3d30*/  @!P1 BRA `(.L_x_443) ;  /* 0xfffffffc00a89947 */ /* 0x000fea000383ffff */
.L_x_442:
[----:B------:R-:W-:Y:S05]  /*3d40*/  BSYNC.RECONVERGENT B1 ;  /* 0x0000000000017941 */ /* 0x000fea0003800200 */
.L_x_441:
[----:B------:R-:W-:Y:S05]  /*3d50*/  BRA `(.L_x_437) ;  /* 0x0000000400207947 */ /* 0x000fea0003800000 */
.L_x_438:
[----:B------:R-:W-:Y:S01]  /*3d60*/  ISETP.NE.AND P1, PT, R35, RZ, PT ;  /* 0x000000ff2300720c */ /* 0x000fe20003f25270 */
[----:B------:R-:W-:Y:S01]  /*3d70*/  BSSY.RECONVERGENT B1, `(.L_x_444) ;  /* 0x0000020000017945 */ /* 0x000fe20003800200 */
[----:B-1----:R-:W-:-:S11]  /*3d80*/  IMAD.MOV.U32 R0, RZ, RZ, R8 ;  /* 0x000000ffff007224 */ /* 0x002fd600078e0008 */
[----:B------:R-:W-:Y:S05]  /*3d90*/  @!P1 BRA `(.L_x_445) ;  /* 0x0000000000749947 */ /* 0x000fea0003800000 */
[----:B------:R-:W0:Y:S01]  /*3da0*/  LDS.U8 R0, [R37] ;  /* 0x0000000025007984 */ /* 0x000e220000000000 */
[----:B--2---:R-:W-:Y:S01]  /*3db0*/  IMAD.MOV.U32 R3, RZ, RZ, RZ ;  /* 0x000000ffff037224 */ /* 0x004fe200078e00ff */
[----:B0-----:R-:W-:-:S13]  /*3dc0*/  ISETP.NE.AND P1, PT, R0, RZ, PT ;  /* 0x000000ff0000720c */ /* 0x001fda0003f25270 */
[----:B------:R-:W-:Y:S04]  /*3dd0*/  @P1 LDS R0, [R34] ;  /* 0x0000000022001984 */ /* 0x000fe80000000800 */
[----:B------:R-:W0:Y:S02]  /*3de0*/  @P1 LDS R5, [R33] ;  /* 0x0000000021051984 */ /* 0x000e240000000800 */
[----:B0-----:R-:W-:Y:S01]  /*3df0*/  @P1 FMUL R3, R0, R5 ;  /* 0x0000000500031220 */ /* 0x001fe20000400000 */
[----:B------:R-:W-:Y:S02]  /*3e00*/  ISETP.NE.AND P1, PT, R35, 0x1, PT ;  /* 0x000000012300780c */ /* 0x000fe40003f25270 */
[----:B------:R-:W-:Y:S02]  /*3e10*/  MOV R0, R14 ;  /* 0x0000000e00007202 */ /* 0x000fe40000000f00 */
[----:B------:R0:W-:Y:S09]  /*3e20*/  STS [R36], R3 ;  /* 0x0000000324007388 */ /* 0x0001f20000000800 */
[----:B------:R-:W-:Y:S05]  /*3e30*/  @!P1 BRA `(.L_x_445) ;  /* 0x00000000004c9947 */ /* 0x000fea0003800000 */
[----:B------:R-:W1:Y:S02]  /*3e40*/  LDS.U8 R0, [R37+0x20] ;  /* 0x0000200025007984 */ /* 0x000e640000000000 */
[----:B-1----:R-:W-:-:S13]  /*3e50*/  ISETP.NE.AND P1, PT, R0, RZ, PT ;  /* 0x000000ff0000720c */ /* 0x002fda0003f25270 */
[----:B------:R-:W-:Y:S04]  /*3e60*/  @P1 LDS R0, [R34+0x80] ;  /* 0x0000800022001984 */ /* 0x000fe80000000800 */
[----:B0-----:R-:W0:Y:S02]  /*3e70*/  @P1 LDS R3, [R33+0x80] ;  /* 0x0000800021031984 */ /* 0x001e240000000800 */
[----:B0-----:R-:W-:Y:S01]  /*3e80*/  @P1 FMUL R3, R0, R3 ;  /* 0x0000000300031220 */ /* 0x001fe20000400000 */
[----:B------:R-:W-:-:S04]  /*3e90*/  IMAD.MOV.U32 R0, RZ, RZ, R16 ;  /* 0x000000ffff007224 */ /* 0x000fc800078e0010 */
[----:B------:R1:W-:Y:S04]  /*3ea0*/  @P1 STS [R36+0x80], R3 ;  /* 0x0000800324001388 */ /* 0x0003e80000000800 */
[----:B------:R1:W-:Y:S01]  /*3eb0*/  @!P1 STS [R36+0x80], RZ ;  /* 0x000080ff24009388 */ /* 0x0003e20000000800 */
[----:B------:R-:W-:-:S13]  /*3ec0*/  ISETP.NE.AND P1, PT, R35, 0x2, PT ;  /* 0x000000022300780c */ /* 0x000fda0003f25270 */
[----:B-1----:R-:W-:Y:S05]  /*3ed0*/  @!P1 BRA `(.L_x_445) ;  /* 0x0000000000249947 */ /* 0x002fea0003800000 */
[----:B------:R-:W0:Y:S02]  /*3ee0*/  LDS.U8 R0, [R37+0x40] ;  /* 0x0000400025007984 */ /* 0x000e240000000000 */
[----:B0-----:R-:W-:-:S13]  /*3ef0*/  ISETP.NE.AND P1, PT, R0, RZ, PT ;  /* 0x000000ff0000720c */ /* 0x001fda0003f25270 */
[----:B------:R-:W-:Y:S04]  /*3f00*/  @P1 LDS R0, [R34+0x100] ;  /* 0x0001000022001984 */ /* 0x000fe80000000800 */
[----:B------:R-:W0:Y:S02]  /*3f10*/  @P1 LDS R3, [R33+0x100] ;  /* 0x0001000021031984 */ /* 0x000e240000000800 */
[----:B0-----:R-:W-:Y:S01]  /*3f20*/  @P1 FMUL R3, R0, R3 ;  /* 0x0000000300031220 */ /* 0x001fe20000400000 */
[----:B------:R-:W-:Y:S01]  /*3f30*/  @P1 IMAD.MOV.U32 R0, RZ, RZ, R17 ;  /* 0x000000ffff001224 */ /* 0x000fe200078e0011 */
[----:B------:R-:W-:-:S03]  /*3f40*/  @!P1 MOV R0, R17 ;  /* 0x0000001100009202 */ /* 0x000fc60000000f00 */
[----:B------:R1:W-:Y:S04]  /*3f50*/  @P1 STS [R36+0x100], R3 ;  /* 0x0001000324001388 */ /* 0x0003e80000000800 */
[----:B------:R1:W-:Y:S02]  /*3f60*/  @!P1 STS [R36+0x100], RZ ;  /* 0x000100ff24009388 */ /* 0x0003e40000000800 */
.L_x_445:
[----:B------:R-:W-:Y:S05]  /*3f70*/  BSYNC.RECONVERGENT B1 ;  /* 0x0000000000017941 */ /* 0x000fea0003800200 */
.L_x_444:
[----:B------:R-:W-:-:S13]  /*3f80*/  ISETP.GE.U32.AND P1, PT, R10, 0x60, PT ;  /* 0x000000600a00780c */ /* 0x000fda0003f26070 */
[----:B------:R-:W-:Y:S05]  /*3f90*/  @!P1 BRA `(.L_x_437) ;  /* 0x0000000000909947 */ /* 0x000fea0003800000 */
[----:B------:R-:W4:Y:S02]  /*3fa0*/  LDC R41, c[0x0][0x39c] ;  /* 0x0000e700ff297b82 */ /* 0x000f240000000800 */
.L_x_446:
[----:B------:R-:W-:Y:S01]  /*3fb0*/  IMAD.IADD R18, R15, 0x1, R0 ;  /* 0x000000010f127824 */ /* 0x000fe200078e0200 */
[C---:B---3--:R-:W-:Y:S01]  /*3fc0*/  LEA R20, R0.reuse, R11, 0x2 ;  /* 0x0000000b00147211 */ /* 0x048fe200078e10ff */
[C---:B--2---:R-:W-:Y:S02]  /*3fd0*/  IMAD R19, R0.reuse, 0x4, R9 ;  /* 0x0000000400137824 */ /* 0x044fe400078e0209 */
[C---:B------:R-:W-:Y:S01]  /*3fe0*/  IMAD R21, R0.reuse, 0x4, R13 ;  /* 0x0000000400157824 */ /* 0x040fe200078e020d */
[----:B------:R-:W2:Y:S01]  /*3ff0*/  LDS.U8 R2, [R18] ;  /* 0x0000000012027984 */ /* 0x000ea20000000000 */
[----:B------:R-:W-:Y:S01]  /*4000*/  VIADD R0, R0, 0x80 ;  /* 0x0000008000007836 */ /* 0x000fe20000000000 */
[----:B--2---:R-:W-:-:S13]  /*4010*/  ISETP.NE.AND P1, PT, R2, RZ, PT ;  /* 0x000000ff0200720c */ /* 0x004fda0003f25270 */
[----:B------:R-:W-:Y:S04]  /*4020*/  @P1 LDS R2, [R19] ;  /* 0x0000000013021984 */ /* 0x000fe80000000800 */
[----:B01----:R-:W0:Y:S02]  /*4030*/  @P1 LDS R3, [R20] ;  /* 0x0000000014031984 */ /* 0x003e240000000800 */
[----:B0-----:R-:W-:-:S05]  /*4040*/  @P1 FMUL R2, R2, R3 ;  /* 0x0000000302021220 */ /* 0x001fca0000400000 */
[----:B------:R-:W-:Y:S04]  /*4050*/  @P1 STS [R21], R2 ;  /* 0x0000000215001388 */ /* 0x000fe80000000800 */
[----:B------:R-:W-:Y:S04]  /*4060*/  @!P1 STS [R21], RZ ;  /* 0x000000ff15009388 */ /* 0x000fe80000000800 */
[----:B------:R-:W0:Y:S02]  /*4070*/  LDS.U8 R3, [R18+0x20] ;  /* 0x0000200012037984 */ /* 0x000e240000000000 */
[----:B0-----:R-:W-:-:S13]  /*4080*/  ISETP.NE.AND P1, PT, R3, RZ, PT ;  /* 0x000000ff0300720c */ /* 0x001fda0003f25270 */
[----:B------:R-:W-:Y:S04]  /*4090*/  @P1 LDS R3, [R19+0x80] ;  /* 0x0000800013031984 */ /* 0x000fe80000000800 */
[----:B------:R-:W0:Y:S02]  /*40a0*/  @P1 LDS R4, [R20+0x80] ;  /* 0x0000800014041984 */ /* 0x000e240000000800 */
[----:B0-----:R-:W-:-:S05]  /*40b0*/  @P1 FMUL R3, R3, R4 ;  /* 0x0000000403031220 */ /* 0x001fca0000400000 */
[----:B------:R-:W-:Y:S04]  /*40c0*/  @P1 STS [R21+0x80], R3 ;  /* 0x0000800315001388 */ /* 0x000fe80000000800 */
[----:B------:R-:W-:Y:S04]  /*40d0*/  @!P1 STS [R21+0x80], RZ ;  /* 0x000080ff15009388 */ /* 0x000fe80000000800 */
        /* <DEDUP_REMOVED lines=12> */
[----:B------:R0:W-:Y:S04]  /*41a0*/  @P1 STS [R21+0x180], R3 ;  /* 0x0001800315001388 */ /* 0x0001e80000000800 */
[----:B------:R0:W-:Y:S01]  /*41b0*/  @!P1 STS [R21+0x180], RZ ;  /* 0x000180ff15009388 */ /* 0x0001e20000000800 */
[----:B----4-:R-:W-:-:S13]  /*41c0*/  ISETP.GE.AND P1, PT, R0, R41, PT ;  /* 0x000000290000720c */ /* 0x010fda0003f26270 */
[----:B0-----:R-:W-:Y:S05]  /*41d0*/  @!P1 BRA `(.L_x_446) ;  /* 0xfffffffc00749947 */ /* 0x001fea000383ffff */
.L_x_437:
[----:B------:R-:W-:Y:S05]  /*41e0*/  BSYNC.RECONVERGENT B0 ;  /* 0x0000000000007941 */ /* 0x000fea0003800200 */
.L_x_436:
[----:B------:R-:W-:Y:S01]  /*41f0*/  NOP ;  /* 0x0000000000007918 */ /* 0x000fe20000000000 */
[----:B-1----:R-:W1:Y:S01]  /*4200*/  @!P0 LDS R0, [R36] ;  /* 0x0000000024008984 */ /* 0x002e620000000800 */
[----:B0-2---:R-:W-:Y:S01]  /*4210*/  CS2R R2, SRZ ;  /* 0x0000000000027805 */ /* 0x005fe2000001ff00 */
[----:B------:R-:W-:Y:S05]  /*4220*/  BSSY.RECONVERGENT B0, `(.L_x_447) ;  /* 0x00000b4000007945 */ /* 0x000fea0003800200 */
[----:B-1----:R-:W0:Y:S01]  /*4230*/  @!P0 F2F.F64.F32 R2, R0 ;  /* 0x0000000000028310 */ /* 0x002e220000201800 */
[----:B------:R-:W-:Y:S01]  /*4240*/  ISETP.GE.AND P0, PT, R14, R41, PT ;  /* 0x000000290e00720c */ /* 0x000fe20003f06270 */
[----:B0-----:R0:W-:-:S12]  /*4250*/  STL.64 [R1], R2 ;  /* 0x0000000201007387 */ /* 0x0011d80000100a00 */
[----:B------:R-:W-:Y:S05]  /*4260*/  @P0 BRA `(.L_x_448) ;  /* 0x0000000800bc0947 */ /* 0x000fea0003800000 */
[----:B------:R-:W-:Y:S01]  /*4270*/  ISETP.NE.AND P0, PT, R32, RZ, PT ;  /* 0x000000ff2000720c */ /* 0x000fe20003f05270 */
[----:B------:R-:W-:Y:S01]  /*4280*/  BSSY.RECONVERGENT B1, `(.L_x_449) ;  /* 0x0000019000017945 */ /* 0x000fe20003800200 */
[----:B------:R-:W-:Y:S02]  /*4290*/  ISETP.GE.U32.AND P1, PT, R12, 0x60, PT ;  /* 0x000000600c00780c */ /* 0x000fe40003f26070 */
[----:B------:R-:W-:-:S09]  /*42a0*/  MOV R0, R14 ;  /* 0x0000000e00007202 */ /* 0x000fd20000000f00 */
[----:B------:R-:W-:Y:S05]  /*42b0*/  @!P0 BRA `(.L_x_450) ;  /* 0x0000000000548947 */ /* 0x000fea0003800000 */
[----:B------:R-:W1:Y:S01]  /*42c0*/  LDS R5, [R36+0x80] ;  /* 0x0000800024057984 */ /* 0x000e620000000800 */
[----:B0-----:R-:W1:Y:S01]  /*42d0*/  F2F.F32.F64 R2, R2 ;  /* 0x0000000200027310 */ /* 0x001e620000301000 */
[----:B------:R-:W-:Y:S01]  /*42e0*/  ISETP.NE.AND P0, PT, R32, 0x1, PT ;  /* 0x000000012000780c */ /* 0x000fe20003f05270 */
[----:B------:R-:W-:Y:S02]  /*42f0*/  IMAD.MOV.U32 R0, RZ, RZ, R16 ;  /* 0x000000ffff007224 */ /* 0x000fe400078e0010 */
[----:B-1----:R-:W-:-:S06]  /*4300*/  FADD R5, R2, R5 ;  /* 0x0000000502057221 */ /* 0x002fcc0000000000 */
[----:B------:R-:W0:Y:S02]  /*4310*/  F2F.F64.F32 R4, R5 ;  /* 0x0000000500047310 */ /* 0x000e240000201800 */
[----:B0-----:R1:W-:Y:S02]  /*4320*/  STL.64 [R1], R4 ;  /* 0x0000000401007387 */ /* 0x0013e40000100a00 */
[----:B------:R-:W-:Y:S05]  /*4330*/  @!P0 BRA `(.L_x_450) ;  /* 0x0000000000348947 */ /* 0x000fea0003800000 */
[----:B------:R-:W0:Y:S01]  /*4340*/  LDS R3, [R36+0x100] ;  /* 0x0001000024037984 */ /* 0x000e220000000800 */
[----:B------:R-:W-:Y:S01]  /*4350*/  ISETP.NE.AND P0, PT, R32, 0x2, PT ;  /* 0x000000022000780c */ /* 0x000fe20003f05270 */
[----:B-1----:R-:W0:-:S12]  /*4360*/  F2F.F32.F64 R4, R4 ;  /* 0x0000000400047310 */ /* 0x002e180000301000 */
[----:B------:R-:W1:Y:S01]  /*4370*/  @P0 LDS R19, [R36+0x180] ;  /* 0x0001800024130984 */ /* 0x000e620000000800 */
[----:B0-----:R-:W-:-:S06]  /*4380*/  FADD R3, R4, R3 ;  /* 0x0000000304037221 */ /* 0x001fcc0000000000 */
[----:B------:R-:W0:Y:S08]  /*4390*/  F2F.F64.F32 R2, R3 ;  /* 0x0000000300027310 */ /* 0x000e300000201800 */
[----:B0-----:R-:W1:Y:S01]  /*43a0*/  @P0 F2F.F32.F64 R0, R2 ;  /* 0x0000000200000310 */ /* 0x001e620000301000 */
[----:B------:R2:W-:Y:S01]  /*43b0*/  STL.64 [R1], R2 ;  /* 0x0000000201007387 */ /* 0x0005e20000100a00 */
[----:B-1----:R-:W-:Y:S01]  /*43c0*/  @P0 FADD R19, R0, R19 ;  /* 0x0000001300130221 */ /* 0x002fe20000000000 */
[----:B------:R-:W-:Y:S01]  /*43d0*/  IMAD.MOV.U32 R0, RZ, RZ, R17 ;  /* 0x000000ffff007224 */ /* 0x000fe200078e0011 */
[----:B------:R-:W-:-:S04]  /*43e0*/  @P0 LOP3.LUT R0, R8, 0x80, RZ, 0xfc, !PT ;  /* 0x0000008008000812 */ /* 0x000fc800078efcff */
[----:B------:R-:W0:Y:S02]  /*43f0*/  @P0 F2F.F64.F32 R18, R19 ;  /* 0x0000001300120310 */ /* 0x000e240000201800 */
[----:B0-----:R2:W-:Y:S02]  /*4400*/  @P0 STL.64 [R1], R18 ;  /* 0x0000001201000387 */ /* 0x0015e40000100a00 */
.L_x_450:
[----:B------:R-:W-:Y:S05]  /*4410*/  BSYNC.RECONVERGENT B1 ;  /* 0x0000000000017941 */ /* 0x000fea0003800200 */
.L_x_449:
[----:B------:R-:W-:Y:S05]  /*4420*/  @!P1 BRA `(.L_x_448) ;  /* 0x00000008004c9947 */ /* 0x000fea0003800000 */
[----:B0-2---:R-:W-:Y:S01]  /*4430*/  IADD3 R2, PT, PT, -R0, R41, RZ ;  /* 0x0000002900027210 */ /* 0x005fe20007ffe1ff */
[----:B------:R-:W-:Y:S01]  /*4440*/  BSSY.RECONVERGENT B1, `(.L_x_451) ;  /* 0x0000052000017945 */ /* 0x000fe20003800200 */
[----:B------:R-:W-:Y:S02]  /*4450*/  PLOP3.LUT P0, PT, PT, PT, PT, 0x80, 0x8 ;  /* 0x000000000008781c */ /* 0x000fe40003f0f070 */
[----:B------:R-:W-:-:S13]  /*4460*/  ISETP.GT.AND P1, PT, R2, 0x180, PT ;  /* 0x000001800200780c */ /* 0x000fda0003f24270 */
[----:B------:R-:W-:Y:S05]  /*4470*/  @!P1 BRA `(.L_x_452) ;  /* 0x0000000400389947 */ /* 0x000fea0003800000 */
[----:B------:R-:W-:Y:S01]  /*4480*/  PLOP3.LUT P0, PT, PT, PT, PT, 0x8, 0x80 ;  /* 0x000000000080781c */ /* 0x000fe20003f0e170 */
[----:B------:R-:W-:-:S12]  /*4490*/  VIADD R43, R41, 0xfffffe80 ;  /* 0xfffffe80292b7836 */ /* 0x000fd80000000000 */
.L_x_453:
[----:B------:R-:W2:Y:S01]  /*44a0*/  LDL.64 R2, [R1] ;  /* 0x0000000001027983 */ /* 0x000ea20000100a00 */
[C---:B------:R-:W-:Y:S01]  /*44b0*/  IMAD R38, R0.reuse, 0x4, R13 ;  /* 0x0000000400267824 */ /* 0x040fe200078e020d */
[----:B------:R-:W-:-:S04]  /*44c0*/  IADD3 R0, PT, PT, R0, 0x200, RZ ;  /* 0x0000020000007810 */ /* 0x000fc80007ffe0ff */
[----:B01----:R-:W0:Y:S01]  /*44d0*/  LDS R5, [R38] ;  /* 0x0000000026057984 */ /* 0x003e220000000800 */
[----:B------:R-:W-:-:S03]  /*44e0*/  ISETP.GE.AND P1, PT, R0, R43, PT ;  /* 0x0000002b0000720c */ /* 0x000fc60003f26270 */
[----:B------:R-:W1:Y:S04]  /*44f0*/  LDS R19, [R38+0x80] ;  /* 0x0000800026137984 */ /* 0x000e680000000800 */
[----:B------:R-:W5:Y:S04]  /*4500*/  LDS R18, [R38+0x100] ;  /* 0x0001000026127984 */ /* 0x000f680000000800 */
[----:B----4-:R-:W4:Y:S04]  /*4510*/  LDS R21, [R38+0x180] ;  /* 0x0001800026157984 */ /* 0x010f280000000800 */
[----:B------:R-:W-:Y:S04]  /*4520*/  LDS R30, [R38+0x380] ;  /* 0x00038000261e7984 */ /* 0x000fe80000000800 */
[----:B------:R-:W-:Y:S04]  /*4530*/  LDS R40, [R38+0x400] ;  /* 0x0004000026287984 */ /* 0x000fe80000000800 */
[----:B------:R-:W-:Y:S04]  /*4540*/  LDS R42, [R38+0x480] ;  /* 0x00048000262a7984 */ /* 0x000fe80000000800 */
[----:B------:R-:W-:Y:S04]  /*4550*/  LDS R45, [R38+0x500] ;  /* 0x00050000262d7984 */ /* 0x000fe80000000800 */
[----:B------:R-:W-:Y:S01]  /*4560*/  LDS R44, [R38+0x600] ;  /* 0x00060000262c7984 */ /* 0x000fe20000000800 */
[----:B--2---:R2:W0:Y:S03]  /*4570*/  F2F.F32.F64 R2, R2 ;  /* 0x0000000200027310 */ /* 0x0044260000301000 */
[----:B--2---:R-:W2:Y:S01]  /*4580*/  LDS R3, [R38+0x200] ;  /* 0x0002000026037984 */ /* 0x004ea20000000800 */
[----:B0-----:R-:W-:-:S04]  /*4590*/  FADD R5, R2, R5 ;  /* 0x0000000502057221 */ /* 0x001fc80000000000 */
[----:B------:R0:W3:Y:S02]  /*45a0*/  F2F.F64.F32 R26, R5 ;  /* 0x00000005001a7310 */ /* 0x0000e40000201800 */
[----:B0-----:R-:W0:Y:S06]  /*45b0*/  LDS R5, [R38+0x280] ;  /* 0x0002800026057984 */ /* 0x001e2c0000000800 */
[----:B---3--:R-:W1:Y:S01]  /*45c0*/  F2F.F32.F64 R4, R26 ;  /* 0x0000001a00047310 */ /* 0x008e620000301000 */
[----:B------:R-:W-:Y:S01]  /*45d0*/  STL.64 [R1], R26 ;  /* 0x0000001a01007387 */ /* 0x000fe20000100a00 */
[----:B-1----:R-:W-:-:S06]  /*45e0*/  FADD R4, R4, R19 ;  /* 0x0000001304047221 */ /* 0x002fcc0000000000 */
[----:B------:R-:W1:Y:S08]  /*45f0*/  F2F.F64.F32 R24, R4 ;  /* 0x0000000400187310 */ /* 0x000e700000201800 */
[----:B-1----:R-:W5:Y:S01]  /*4600*/  F2F.F32.F64 R19, R24 ;  /* 0x0000001800137310 */ /* 0x002f620000301000 */
[----:B------:R-:W-:Y:S01]  /*4610*/  STL.64 [R1], R24 ;  /* 0x0000001801007387 */ /* 0x000fe20000100a00 */
[----:B-----5:R-:W-:-:S03]  /*4620*/  FADD R18, R19, R18 ;  /* 0x0000001213127221 */ /* 0x020fc60000000000 */
[----:B------:R-:W1:Y:S03]  /*4630*/  LDS R19, [R38+0x300] ;  /* 0x0003000026137984 */ /* 0x000e660000000800 */
[----:B------:R-:W3:Y:S08]  /*4640*/  F2F.F64.F32 R22, R18 ;  /* 0x0000001200167310 */ /* 0x000ef00000201800 */
[----:B---3--:R-:W4:Y:S01]  /*4650*/  F2F.F32.F64 R2, R22 ;  /* 0x0000001600027310 */ /* 0x008f220000301000 */
[----:B------:R-:W-:Y:S01]  /*4660*/  STL.64 [R1], R22 ;  /* 0x0000001601007387 */ /* 0x000fe20000100a00 */
[----:B----4-:R-:W-:-:S06]  /*4670*/  FADD R21, R2, R21 ;  /* 0x0000001502157221 */ /* 0x010fcc0000000000 */
[----:B------:R-:W3:Y:S08]  /*4680*/  F2F.F64.F32 R20, R21 ;  /* 0x0000001500147310 */ /* 0x000ef00000201800 */
[----:B---3--:R-:W2:Y:S01]  /*4690*/  F2F.F32.F64 R2, R20 ;  /* 0x0000001400027310 */ /* 0x008ea20000301000 */
[----:B------:R-:W-:Y:S01]  /*46a0*/  STL.64 [R1], R20 ;  /* 0x0000001401007387 */ /* 0x000fe20000100a00 */
[----:B--2---:R-:W-:-:S06]  /*46b0*/  FADD R2, R2, R3 ;  /* 0x0000000302027221 */ /* 0x004fcc0000000000 */
[----:B------:R-:W2:Y:S08]  /*46c0*/  F2F.F64.F32 R2, R2 ;  /* 0x0000000200027310 */ /* 0x000eb00000201800 */
[----:B--2---:R-:W0:Y:S01]  /*46d0*/  F2F.F32.F64 R4, R2 ;  /* 0x0000000200047310 */ /* 0x004e220000301000 */
[----:B------:R-:W-:Y:S01]  /*46e0*/  STL.64 [R1], R2 ;  /* 0x0000000201007387 */ /* 0x000fe20000100a00 */
[----:B0-----:R-:W-:-:S06]  /*46f0*/  FADD R4, R4, R5 ;  /* 0x0000000504047221 */ /* 0x001fcc0000000000 */
[----:B------:R-:W0:Y:S08]  /*4700*/  F2F.F64.F32 R4, R4 ;  /* 0x0000000400047310 */ /* 0x000e300000201800 */
[----:B0-----:R-:W1:Y:S01]  /*4710*/  F2F.F32.F64 R18, R4 ;  /* 0x0000000400127310 */ /* 0x001e620000301000 */
[----:B------:R-:W-:Y:S01]  /*4720*/  STL.64 [R1], R4 ;  /* 0x0000000401007387 */ /* 0x000fe20000100a00 */
[----:B-1----:R-:W-:-:S06]  /*4730*/  FADD R28, R18, R19 ;  /* 0x00000013121c7221 */ /* 0x002fcc0000000000 */
[----:B------:R-:W0:Y:S08]  /*4740*/  F2F.F64.F32 R28, R28 ;  /* 0x0000001c001c7310 */ /* 0x000e300000201800 */
[----:B0-----:R-:W0:Y:S02]  /*4750*/  F2F.F32.F64 R29, R28 ;  /* 0x0000001c001d7310 */ /* 0x001e240000301000 */
[----:B0-----:R-:W-:-:S06]  /*4760*/  FADD R18, R29, R30 ;  /* 0x0000001e1d127221 */ /* 0x001fcc0000000000 */
[----:B------:R-:W0:Y:S08]  /*4770*/  F2F.F64.F32 R18, R18 ;  /* 0x0000001200127310 */ /* 0x000e300000201800 */
[----:B0-----:R-:W0:Y:S02]  /*4780*/  F2F.F32.F64 R19, R18 ;  /* 0x0000001200137310 */ /* 0x001e240000301000 */
[----:B0-----:R-:W-:-:S02]  /*4790*/  FADD R30, R19, R40 ;  /* 0x00000028131e7221 */ /* 0x001fc40000000000 */
[----:B------:R-:W0:Y:S04]  /*47a0*/  LDS R40, [R38+0x580] ;  /* 0x0005800026287984 */ /* 0x000e280000000800 */
[----:B------:R-:W1:Y:S08]  /*47b0*/  F2F.F64.F32 R30, R30 ;  /* 0x0000001e001e7310 */ /* 0x000e700000201800 */
[----:B-1----:R-:W1:Y:S02]  /*47c0*/  F2F.F32.F64 R31, R30 ;  /* 0x0000001e001f7310 */ /* 0x002e640000301000 */
[----:B-1----:R-:W-:-:S06]  /*47d0*/  FADD R42, R31, R42 ;  /* 0x0000002a1f2a7221 */ /* 0x002fcc0000000000 */
[----:B------:R-:W1:Y:S08]  /*47e0*/  F2F.F64.F32 R28, R42 ;  /* 0x0000002a001c7310 */ /* 0x000e700000201800 */
[----:B-1----:R-:W1:Y:S02]  /*47f0*/  F2F.F32.F64 R28, R28 ;  /* 0x0000001c001c7310 */ /* 0x002e640000301000 */
[----:B-1----:R-:W-:-:S06]  /*4800*/  FADD R45, R28, R45 ;  /* 0x0000002d1c2d7221 */ /* 0x002fcc0000000000 */
[----:B------:R-:W1:Y:S08]  /*4810*/  F2F.F64.F32 R18, R45 ;  /* 0x0000002d00127310 */ /* 0x000e700000201800 */
[----:B-1----:R1:W0:Y:S02]  /*4820*/  F2F.F32.F64 R18, R18 ;  /* 0x0000001200127310 */ /* 0x0022240000301000 */
[----:B-1----:R-:W1:Y:S01]  /*4830*/  LDS R19, [R38+0x680] ;  /* 0x0006800026137984 */ /* 0x002e620000000800 */
[----:B0-----:R-:W-:-:S05]  /*4840*/  FADD R40, R18, R40 ;  /* 0x0000002812287221 */ /* 0x001fca0000000000 */
[----:B------:R-:W0:Y:S08]  /*4850*/  F2F.F64.F32 R30, R40 ;  /* 0x00000028001e7310 */ /* 0x000e300000201800 */
[----:B0-----:R-:W0:Y:S02]  /*4860*/  F2F.F32.F64 R30, R30 ;  /* 0x0000001e001e7310 */ /* 0x001e240000301000 */
[----:B0-----:R-:W-:-:S02]  /*4870*/  FADD R42, R30, R44 ;  /* 0x0000002c1e2a7221 */ /* 0x001fc40000000000 */
[----:B------:R-:W0:Y:S04]  /*4880*/  LDS R44, [R38+0x700] ;  /* 0x00070000262c7984 */ /* 0x000e280000000800 */
[----:B------:R-:W2:Y:S08]  /*4890*/  F2F.F64.F32 R28, R42 ;  /* 0x0000002a001c7310 */ /* 0x000eb00000201800 */
[----:B--2---:R-:W1:Y:S02]  /*48a0*/  F2F.F32.F64 R28, R28 ;  /* 0x0000001c001c7310 */ /* 0x004e640000301000 */
[----:B-1----:R-:W-:-:S02]  /*48b0*/  FADD R19, R28, R19 ;  /* 0x000000131c137221 */ /* 0x002fc40000000000 */
[----:B------:R-:W1:Y:S04]  /*48c0*/  LDS R28, [R38+0x780] ;  /* 0x00078000261c7984 */ /* 0x000e680000000800 */
[----:B------:R-:W2:Y:S08]  /*48d0*/  F2F.F64.F32 R18, R19 ;  /* 0x0000001300127310 */ /* 0x000eb00000201800 */
[----:B--2---:R-:W0:Y:S02]  /*48e0*/  F2F.F32.F64 R18, R18 ;  /* 0x0000001200127310 */ /* 0x004e240000301000 */
[----:B0-----:R-:W-:-:S06]  /*48f0*/  FADD R44, R18, R44 ;  /* 0x0000002c122c7221 */ /* 0x001fcc0000000000 */
[----:B------:R-:W0:Y:S08]  /*4900*/  F2F.F64.F32 R44, R44 ;  /* 0x0000002c002c7310 */ /* 0x000e300000201800 */
[----:B0-----:R-:W1:Y:S02]  /*4910*/  F2F.F32.F64 R45, R44 ;  /* 0x0000002c002d7310 */ /* 0x001e640000301000 */
[----:B-1----:R-:W-:-:S06]  /*4920*/  FADD R30, R45, R28 ;  /* 0x0000001c2d1e7221 */ /* 0x002fcc0000000000 */
[----:B------:R-:W0:Y:S02]  /*4930*/  F2F.F64.F32 R30, R30 ;  /* 0x0000001e001e7310 */ /* 0x000e240000201800 */
[----:B0-----:R0:W-:Y:S01]  /*4940*/  STL.64 [R1], R30 ;  /* 0x0000001e01007387 */ /* 0x0011e20000100a00 */
[----:B------:R-:W-:Y:S05]  /*4950*/  @!P1 BRA `(.L_x_453) ;  /* 0xfffffff800d09947 */ /* 0x000fea000383ffff */
.L_x_452:
[----:B------:R-:W-:Y:S05]  /*4960*/  BSYNC.RECONVERGENT B1 ;  /* 0x0000000000017941 */ /* 0x000fea0003800200 */
.L_x_451:
[----:B------:R-:W-:Y:S01]  /*4970*/  IMAD.IADD R2, R41, 0x1, -R0 ;  /* 0x0000000129027824 */ /* 0x000fe200078e0a00 */
[----:B------:R-:W-:Y:S04]  /*4980*/  BSSY.RECONVERGENT B1, `(.L_x_454) ;  /* 0x0000028000017945 */ /* 0x000fe80003800200 */
[----:B------:R-:W-:-:S13]  /*4990*/  ISETP.GT.AND P1, PT, R2, 0x80, PT ;  /* 0x000000800200780c */ /* 0x000fda0003f24270 */
[----:B------:R-:W-:Y:S05]  /*49a0*/  @!P1 BRA `(.L_x_455) ;  /* 0x0000000000949947 */ /* 0x000fea0003800000 */
[----:B------:R-:W2:Y:S01]  /*49b0*/  LDL.64 R18, [R1] ;  /* 0x0000000001127983 */ /* 0x000ea20000100a00 */
[C---:B---34-:R-:W-:Y:S01]  /*49c0*/  IMAD R20, R0.reuse, 0x4, R13 ;  /* 0x0000000400147824 */ /* 0x058fe200078e020d */
[----:B------:R-:W-:Y:S02]  /*49d0*/  PLOP3.LUT P0, PT, PT, PT, PT, 0x8, 0x80 ;  /* 0x000000000080781c */ /* 0x000fe40003f0e170 */
[----:B------:R-:W-:Y:S02]  /*49e0*/  IADD3 R0, PT, PT, R0, 0x100, RZ ;  /* 0x0000010000007810 */ /* 0x000fe40007ffe0ff */
[----:B------:R-:W3:Y:S04]  /*49f0*/  LDS R3, [R20] ;  /* 0x0000000014037984 */ /* 0x000ee80000000800 */
[----:B-1----:R-:W1:Y:S04]  /*4a00*/  LDS R5, [R20+0x80] ;  /* 0x0000800014057984 */ /* 0x002e680000000800 */
[----:B------:R-:W4:Y:S04]  /*4a10*/  LDS R21, [R20+0x100] ;  /* 0x0001000014157984 */ /* 0x000f280000000800 */
[----:B------:R-:W5:Y:S04]  /*4a20*/  LDS R23, [R20+0x180] ;  /* 0x0001800014177984 */ /* 0x000f680000000800 */
[----:B------:R-:W0:Y:S04]  /*4a30*/  LDS R25, [R20+0x200] ;  /* 0x0002000014197984 */ /* 0x000e280000000800 */
[----:B------:R-:W0:Y:S04]  /*4a40*/  LDS R27, [R20+0x280] ;  /* 0x00028000141b7984 */ /* 0x000e280000000800 */
[----:B------:R-:W0:Y:S04]  /*4a50*/  LDS R29, [R20+0x300] ;  /* 0x00030000141d7984 */ /* 0x000e280000000800 */
[----:B------:R-:W0:Y:S01]  /*4a60*/  LDS R24, [R20+0x380] ;  /* 0x0003800014187984 */ /* 0x000e220000000800 */
[----:B--2---:R-:W3:Y:S02]  /*4a70*/  F2F.F32.F64 R18, R18 ;  /* 0x0000001200127310 */ /* 0x004ee40000301000 */
[----:B---3--:R-:W-:-:S06]  /*4a80*/  FADD R3, R18, R3 ;  /* 0x0000000312037221 */ /* 0x008fcc0000000000 */
[----:B------:R-:W2:Y:S08]  /*4a90*/  F2F.F64.F32 R2, R3 ;  /* 0x0000000300027310 */ /* 0x000eb00000201800 */
[----:B--2---:R-:W1:Y:S02]  /*4aa0*/  F2F.F32.F64 R2, R2 ;  /* 0x0000000200027310 */ /* 0x004e640000301000 */
[----:B-1----:R-:W-:-:S06]  /*4ab0*/  FADD R5, R2, R5 ;  /* 0x0000000502057221 */ /* 0x002fcc0000000000 */
[----:B------:R-:W1:Y:S08]  /*4ac0*/  F2F.F64.F32 R4, R5 ;  /* 0x0000000500047310 */ /* 0x000e700000201800 */
[----:B-1----:R-:W4:Y:S02]  /*4ad0*/  F2F.F32.F64 R4, R4 ;  /* 0x0000000400047310 */ /* 0x002f240000301000 */
[----:B----4-:R-:W-:-:S06]  /*4ae0*/  FADD R21, R4, R21 ;  /* 0x0000001504157221 */ /* 0x010fcc0000000000 */
[----:B------:R-:W1:Y:S08]  /*4af0*/  F2F.F64.F32 R18, R21 ;  /* 0x0000001500127310 */ /* 0x000e700000201800 */
[----:B-1----:R-:W5:Y:S02]  /*4b00*/  F2F.F32.F64 R18, R18 ;  /* 0x0000001200127310 */ /* 0x002f640000301000 */
[----:B-----5:R-:W-:-:S06]  /*4b10*/  FADD R23, R18, R23 ;  /* 0x0000001712177221 */ /* 0x020fcc0000000000 */
[----:B------:R-:W1:Y:S08]  /*4b20*/  F2F.F64.F32 R2, R23 ;  /* 0x0000001700027310 */ /* 0x000e700000201800 */
[----:B-1----:R-:W0:Y:S02]  /*4b30*/  F2F.F32.F64 R2, R2 ;  /* 0x0000000200027310 */ /* 0x002e240000301000 */
[----:B0-----:R-:W-:-:S06]  /*4b40*/  FADD R25, R2, R25 ;  /* 0x0000001902197221 */ /* 0x001fcc0000000000 */
[----:B------:R-:W0:Y:S08]  /*4b50*/  F2F.F64.F32 R4, R25 ;  /* 0x0000001900047310 */ /* 0x000e300000201800 */
[----:B0-----:R-:W0:Y:S02]  /*4b60*/  F2F.F32.F64 R4, R4 ;  /* 0x0000000400047310 */ /* 0x001e240000301000 */
[----:B0-----:R-:W-:-:S06]  /*4b70*/  FADD R27, R4, R27 ;  /* 0x0000001b041b7221 */ /* 0x001fcc0000000000 */
[----:B------:R-:W0:Y:S08]  /*4b80*/  F2F.F64.F32 R18, R27 ;  /* 0x0000001b00127310 */ /* 0x000e300000201800 */
[----:B0-----:R-:W0:Y:S02]  /*4b90*/  F2F.F32.F64 R18, R18 ;  /* 0x0000001200127310 */ /* 0x001e240000301000 */
[----:B0-----:R-:W-:-:S06]  /*4ba0*/  FADD R22, R18, R29 ;  /* 0x0000001d12167221 */ /* 0x001fcc0000000000 */
[----:B------:R-:W0:Y:S08]  /*4bb0*/  F2F.F64.F32 R22, R22 ;  /* 0x0000001600167310 */ /* 0x000e300000201800 */
[----:B0-----:R-:W0:Y:S02]  /*4bc0*/  F2F.F32.F64 R23, R22 ;  /* 0x0000001600177310 */ /* 0x001e240000301000 */
[----:B0-----:R-:W-:-:S06]  /*4bd0*/  FADD R2, R23, R24 ;  /* 0x0000001817027221 */ /* 0x001fcc0000000000 */
[----:B------:R-:W0:Y:S02]  /*4be0*/  F2F.F64.F32 R2, R2 ;  /* 0x0000000200027310 */ /* 0x000e240000201800 */
[----:B0-----:R2:W-:Y:S02]  /*4bf0*/  STL.64 [R1], R2 ;  /* 0x0000000201007387 */ /* 0x0015e40000100a00 */
.L_x_455:
[----:B------:R-:W-:Y:S05]  /*4c00*/  BSYNC.RECONVERGENT B1 ;  /* 0x0000000000017941 */ /* 0x000fea0003800200 */
.L_x_454:
[----:B------:R-:W-:-:S13]  /*4c10*/  ISETP.LT.OR P0, PT, R0, R41, P0 ;  /* 0x000000290000720c */ /* 0x000fda0000701670 */
[----:B------:R-:W-:Y:S05]  /*4c20*/  @!P0 BRA `(.L_x_448) ;  /* 0x00000000004c8947 */ /* 0x000fea0003800000 */
[----:B------:R-:W5:Y:S01]  /*4c30*/  LDL.64 R18, [R1] ;  /* 0x0000000001127983 */ /* 0x000f620000100a00 */
[----:B---34-:R-:W-:-:S05]  /*4c40*/  IMAD R20, R0, 0x4, R13 ;  /* 0x0000000400147824 */ /* 0x018fca00078e020d */
[----:B--2---:R-:W2:Y:S04]  /*4c50*/  LDS R3, [R20] ;  /* 0x0000000014037984 */ /* 0x004ea80000000800 */
[----:B-1----:R-:W1:Y:S04]  /*4c60*/  LDS R5, [R20+0x80] ;  /* 0x0000800014057984 */ /* 0x002e680000000800 */
[----:B------:R-:W-:Y:S01]  /*4c70*/  LDS R25, [R20+0x180] ;  /* 0x0001800014197984 */ /* 0x000fe20000000800 */
[----:B-----5:R-:W2:Y:S02]  /*4c80*/  F2F.F32.F64 R0, R18 ;  /* 0x0000001200007310 */ /* 0x020ea40000301000 */
[----:B--2---:R-:W-:-:S02]  /*4c90*/  FADD R3, R0, R3 ;  /* 0x0000000300037221 */ /* 0x004fc40000000000 */
[----:B------:R-:W2:Y:S04]  /*4ca0*/  LDS R0, [R20+0x100] ;  /* 0x0001000014007984 */ /* 0x000ea80000000800 */
[----:B------:R-:W3:Y:S08]  /*4cb0*/  F2F.F64.F32 R2, R3 ;  /* 0x0000000300027310 */ /* 0x000ef00000201800 */
[----:B---3--:R-:W1:Y:S02]  /*4cc0*/  F2F.F32.F64 R2, R2 ;  /* 0x0000000200027310 */ /* 0x008e640000301000 */
[----:B-1----:R-:W-:-:S06]  /*4cd0*/  FADD R5, R2, R5 ;  /* 0x0000000502057221 */ /* 0x002fcc0000000000 */
[----:B------:R-:W1:Y:S08]  /*4ce0*/  F2F.F64.F32 R4, R5 ;  /* 0x0000000500047310 */ /* 0x000e700000201800 */
[----:B-1----:R-:W2:Y:S02]  /*4cf0*/  F2F.F32.F64 R21, R4 ;  /* 0x0000000400157310 */ /* 0x002ea40000301000 */
[----:B--2---:R-:W-:-:S06]  /*4d00*/  FADD R0, R21, R0 ;  /* 0x0000000015007221 */ /* 0x004fcc0000000000 */
[----:B------:R-:W1:Y:S08]  /*4d10*/  F2F.F64.F32 R22, R0 ;  /* 0x0000000000167310 */ /* 0x000e700000201800 */
[----:B-1----:R-:W1:Y:S02]  /*4d20*/  F2F.F32.F64 R22, R22 ;  /* 0x0000001600167310 */ /* 0x002e640000301000 */
[----:B-1----:R-:W-:-:S06]  /*4d30*/  FADD R18, R22, R25 ;  /* 0x0000001916127221 */ /* 0x002fcc0000000000 */
[----:B------:R-:W1:Y:S02]  /*4d40*/  F2F.F64.F32 R18, R18 ;  /* 0x0000001200127310 */ /* 0x000e640000201800 */
[----:B-1----:R1:W-:Y:S02]  /*4d50*/  STL.64 [R1], R18 ;  /* 0x0000001201007387 */ /* 0x0023e40000100a00 */
.L_x_448:
[----:B------:R-:W-:Y:S05]  /*4d60*/  BSYNC.RECONVERGENT B0 ;  /* 0x0000000000007941 */ /* 0x000fea0003800200 */
.L_x_447:
[----:B------:R-:W1:Y:S01]  /*4d70*/  LDL.64 R24, [R1] ;  /* 0x0000000001187983 */ /* 0x000e620000100a00 */
[----:B------:R-:W-:Y:S01]  /*4d80*/  ISETP.GE.AND P0, PT, R8, R41, PT ;  /* 0x000000290800720c */ /* 0x000fe20003f06270 */
[----:B------:R-:W0:Y:S01]  /*4d90*/  LDCU UR10, c[0x0][0x39c] ;  /* 0x00007380ff0a77ac */ /* 0x000e220008000800 */
[----:B------:R-:W-:Y:S01]  /*4da0*/  BSSY.RECONVERGENT B0, `(.L_x_456) ;  /* 0x00000b2000007945 */ /* 0x000fe20003800200 */
[----:B-1----:R-:W-:Y:S01]  /*4db0*/  SHFL.BFLY PT, R5, R25, 0x10, 0x1f ;  /* 0x0e001f0019057f89 */ /* 0x002fe200000e0000 */
[----:B------:R-:W-:Y:S03]  /*4dc0*/  F2F.F32.F64 R0, R24 ;  /* 0x0000001800007310 */ /* 0x000fe60000301000 */
[----:B------:R-:W1:Y:S05]  /*4dd0*/  SHFL.BFLY PT, R4, R24, 0x10, 0x1f ;  /* 0x0e001f0018047f89 */ /* 0x000e6a00000e0000 */
[----:B-1----:R-:W1:Y:S02]  /*4de0*/  F2F.F32.F64 R5, R4 ;  /* 0x0000000400057310 */ /* 0x002e640000301000 */
[----:B-1----:R-:W-:-:S06]  /*4df0*/  FADD R0, R0, R5 ;  /* 0x0000000500007221 */ /* 0x002fcc0000000000 */
[----:B--2---:R-:W0:Y:S02]  /*4e00*/  F2F.F64.F32 R18, R0 ;  /* 0x0000000000127310 */ /* 0x004e240000201800 */
[----:B0-----:R-:W-:Y:S06]  /*4e10*/  SHFL.BFLY PT, R3, R19, 0x8, 0x1f ;  /* 0x0d001f0013037f89 */ /* 0x001fec00000e0000 */
[----:B---34-:R-:W-:Y:S01]  /*4e20*/  F2F.F32.F64 R20, R18 ;  /* 0x0000001200147310 */ /* 0x018fe20000301000 */
        /* <DEDUP_REMOVED lines=24> */
[----:B------:R-:W-:Y:S05]  /*4fb0*/  @P0 BRA `(.L_x_457) ;  /* 0x0000000800400947 */ /* 0x000fea0003800000 */
[----:B0-----:R-:W2:Y:S01]  /*4fc0*/  LDL.64 R2, [R1] ;  /* 0x0000000001027983 */ /* 0x001ea20000100a00 */
[----:B------:R-:W0:Y:S01]  /*4fd0*/  S2UR UR5, SR_CgaCtaId ;  /* 0x00000000000579c3 */ /* 0x000e220000008800 */
[----:B------:R-:W-:-:S07]  /*4fe0*/  UMOV UR4, 0x400 ;  /* 0x0000040000047882 */ /* 0x000fce0000000000 */
[----:B------:R-:W1:Y:S01]  /*4ff0*/  S2UR UR7, SR_SWINHI ;  /* 0x00000000000779c3 */ /* 0x000e620000002f00 */
[----:B0-----:R-:W-:-:S07]  /*5000*/  ULEA UR4, UR5, UR4, 0x18 ;  /* 0x0000000405047291 */ /* 0x001fce000f8ec0ff */
[----:B------:R-:W-:Y:S01]  /*5010*/  UMOV UR4, UR4 ;  /* 0x0000000400047c82 */ /* 0x000fe20008000000 */
[----:B-1----:R-:W-:Y:S01]  /*5020*/  UMOV UR5, UR7 ;  /* 0x0000000700057c82 */ /* 0x002fe20008000000 */
[----:B------:R-:W-:-:S04]  /*5030*/  UISETP.NE.U32.AND UP3, UPT, UR4, URZ, UPT ;  /* 0x000000ff0400728c */ /* 0x000fc8000bf65070 */
[----:B------:R-:W-:Y:S01]  /*5040*/  UISETP.NE.AND.EX UP3, UPT, UR5, URZ, UPT, UP3 ;  /* 0x000000ff0500728c */ /* 0x000fe2000bf65330 */
[----:B--2---:R0:W1:Y:S08]  /*5050*/  F2F.F32.F64 R0, R2 ;  /* 0x0000000200007310 */ /* 0x0040700000301000 */
[----:B------:R-:W-:Y:S05]  /*5060*/  BRA.U UP3, `(.L_x_458) ;  /* 0x0000000103e07547 */ /* 0x000fea000b800000 */
[----:B------:R-:W-:Y:S01]  /*5070*/  ISETP.NE.AND P0, PT, R35, RZ, PT ;  /* 0x000000ff2300720c */ /* 0x000fe20003f05270 */
[----:B------:R-:W-:Y:S01]  /*5080*/  BSSY.RECONVERGENT B1, `(.L_x_459) ;  /* 0x0000019000017945 */ /* 0x000fe20003800200 */
[----:B------:R-:W-:Y:S01]  /*5090*/  ISETP.GE.U32.AND P1, PT, R10, 0x60, PT ;  /* 0x000000600a00780c */ /* 0x000fe20003f26070 */
[----:B0-----:R-:W-:-:S10]  /*50a0*/  IMAD.MOV.U32 R2, RZ, RZ, R8 ;  /* 0x000000ffff027224 */ /* 0x001fd400078e0008 */
[----:B------:R-:W-:Y:S05]  /*50b0*/  @!P0 BRA `(.L_x_460) ;  /* 0x0000000000548947 */ /* 0x000fea0003800000 */
[----:B------:R-:W1:Y:S01]  /*50c0*/  LDS R3, [R34] ;  /* 0x0000000022037984 */ /* 0x000e620000000800 */
[----:B------:R-:W-:-:S03]  /*50d0*/  ISETP.NE.AND P0, PT, R35, 0x1, PT ;  /* 0x000000012300780c */ /* 0x000fc60003f05270 */
[----:B------:R-:W0:Y:S01]  /*50e0*/  LDS R2, [R33] ;  /* 0x0000000021027984 */ /* 0x000e220000000800 */
[----:B-1----:R-:W-:-:S04]  /*50f0*/  FADD R3, -R0, R3 ;  /* 0x0000000300037221 */ /* 0x002fc80000000100 */
[----:B0-----:R-:W-:Y:S01]  /*5100*/  FMUL R3, R2, R3 ;  /* 0x0000000302037220 */ /* 0x001fe20000400000 */
[----:B------:R-:W-:-:S04]  /*5110*/  MOV R2, R14 ;  /* 0x0000000e00027202 */ /* 0x000fc80000000f00 */
[----:B------:R0:W-:Y:S01]  /*5120*/  STS [R34], R3 ;  /* 0x0000000322007388 */ /* 0x0001e20000000800 */
[----:B------:R-:W-:Y:S05]  /*5130*/  @!P0 BRA `(.L_x_460) ;  /* 0x0000000000348947 */ /* 0x000fea0003800000 */
[----:B0-----:R-:W0:Y:S01]  /*5140*/  LDS R3, [R34+0x80] ;  /* 0x0000800022037984 */ /* 0x001e220000000800 */
[----:B------:R-:W-:-:S03]  /*5150*/  ISETP.NE.AND P0, PT, R35, 0x2, PT ;  /* 0x000000022300780c */ /* 0x000fc60003f05270 */
[----:B------:R-:W1:Y:S10]  /*5160*/  LDS R2, [R33+0x80] ;  /* 0x0000800021027984 */ /* 0x000e740000000800 */
[----:B------:R-:W2:Y:S01]  /*5170*/  @P0 LDS R5, [R34+0x100] ;  /* 0x0001000022050984 */ /* 0x000ea20000000800 */
[----:B0-----:R-:W-:-:S04]  /*5180*/  FADD R3, -R0, R3 ;  /* 0x0000000300037221 */ /* 0x001fc80000000100 */
[----:B-1----:R-:W-:-:S05]  /*5190*/  FMUL R3, R2, R3 ;  /* 0x0000000302037220 */ /* 0x002fca0000400000 */
[----:B------:R-:W-:Y:S04]  /*51a0*/  STS [R34+0x80], R3 ;  /* 0x0000800322007388 */ /* 0x000fe80000000800 */
[----:B------:R-:W0:Y:S01]  /*51b0*/  @P0 LDS R2, [R33+0x100] ;  /* 0x0001000021020984 */ /* 0x000e220000000800 */
[----:B--2---:R-:W-:-:S04]  /*51c0*/  @P0 FADD R5, -R0, R5 ;  /* 0x0000000500050221 */ /* 0x004fc80000000100 */
[----:B0-----:R-:W-:Y:S01]  /*51d0*/  @P0 FMUL R5, R2, R5 ;  /* 0x0000000502050220 */ /* 0x001fe20000400000 */
[----:B------:R-:W-:Y:S02]  /*51e0*/  IMAD.MOV.U32 R2, RZ, RZ, R16 ;  /* 0x000000ffff027224 */ /* 0x000fe400078e0010 */
[----:B------:R-:W-:Y:S02]  /*51f0*/  @P0 IMAD.MOV.U32 R2, RZ, RZ, R17 ;  /* 0x000000ffff020224 */ /* 0x000fe400078e0011 */
[----:B------:R2:W-:Y:S05]  /*5200*/  @P0 STS [R34+0x100], R5 ;  /* 0x0001000522000388 */ /* 0x0005ea0000000800 */
.L_x_460:
[----:B------:R-:W-:Y:S05]  /*5210*/  BSYNC.RECONVERGENT B1 ;  /* 0x0000000000017941 */ /* 0x000fea0003800200 */
.L_x_459:
[----:B------:R-:W-:Y:S05]  /*5220*/  @!P1 BRA `(.L_x_457) ;  /* 0x0000000400a49947 */ /* 0x000fea0003800000 */
[----:B------:R-:W-:Y:S01]  /*5230*/  BSSY.RECONVERGENT B1, `(.L_x_461) ;  /* 0x000001a000017945 */ /* 0x000fe20003800200 */
.L_x_462:
[C---:B--23--:R-:W-:Y:S01]  /*5240*/  LEA R5, R2.reuse, R9, 0x2 ;  /* 0x0000000902057211 */ /* 0x04cfe200078e10ff */
[C---:B0-----:R-:W-:Y:S02]  /*5250*/  IMAD R3, R2.reuse, 0x4, R11 ;  /* 0x0000000402037824 */ /* 0x041fe400078e020b */
[----:B------:R-:W-:Y:S02]  /*5260*/  VIADD R2, R2, 0x80 ;  /* 0x0000008002027836 */ /* 0x000fe40000000000 */
[----:B------:R-:W1:Y:S03]  /*5270*/  LDS R19, [R5] ;  /* 0x0000000005137984 */ /* 0x000e660000000800 */
[----:B------:R-:W-:Y:S01]  /*5280*/  ISETP.GE.AND P0, PT, R2, R41, PT ;  /* 0x000000290200720c */ /* 0x000fe20003f06270 */
[----:B------:R-:W0:Y:S04]  /*5290*/  LDS R4, [R3] ;  /* 0x0000000003047984 */ /* 0x000e280000000800 */
[----:B------:R-:W2:Y:S01]  /*52a0*/  LDS R21, [R5+0x100] ;  /* 0x0001000005157984 */ /* 0x000ea20000000800 */
[----:B-1----:R-:W-:-:S04]  /*52b0*/  FADD R19, -R0, R19 ;  /* 0x0000001300137221 */ /* 0x002fc80000000100 */
[----:B0-----:R-:W-:Y:S02]  /*52c0*/  FMUL R4, R4, R19 ;  /* 0x0000001304047220 */ /* 0x001fe40000400000 */
[----:B------:R-:W0:Y:S01]  /*52d0*/  LDS R19, [R5+0x80] ;  /* 0x0000800005137984 */ /* 0x000e220000000800 */
[----:B--2---:R-:W-:-:S03]  /*52e0*/  FADD R20, -R0, R21 ;  /* 0x0000001500147221 */ /* 0x004fc60000000100 */
[----:B------:R-:W-:Y:S04]  /*52f0*/  STS [R5], R4 ;  /* 0x0000000405007388 */ /* 0x000fe80000000800 */
[----:B------:R-:W1:Y:S01]  /*5300*/  LDS R18, [R3+0x80] ;  /* 0x0000800003127984 */ /* 0x000e620000000800 */
[----:B0-----:R-:W-:-:S04]  /*5310*/  FADD R19, -R0, R19 ;  /* 0x0000001300137221 */ /* 0x001fc80000000100 */
[----:B-1----:R-:W-:-:S05]  /*5320*/  FMUL R18, R18, R19 ;  /* 0x0000001312127220 */ /* 0x002fca0000400000 */
[----:B------:R-:W-:Y:S04]  /*5330*/  STS [R5+0x80], R18 ;  /* 0x0000801205007388 */ /* 0x000fe80000000800 */
[----:B------:R-:W0:Y:S02]  /*5340*/  LDS R19, [R3+0x100] ;  /* 0x0001000003137984 */ /* 0x000e240000000800 */
[----:B0-----:R-:W-:Y:S02]  /*5350*/  FMUL R20, R19, R20 ;  /* 0x0000001413147220 */ /* 0x001fe40000400000 */
[----:B------:R-:W0:Y:S04]  /*5360*/  LDS R19, [R5+0x180] ;  /* 0x0001800005137984 */ /* 0x000e280000000800 */
[----:B------:R-:W-:Y:S04]  /*5370*/  STS [R5+0x100], R20 ;  /* 0x0001001405007388 */ /* 0x000fe80000000800 */
[----:B------:R-:W1:Y:S01]  /*5380*/  LDS R4, [R3+0x180] ;  /* 0x0001800003047984 */ /* 0x000e620000000800 */
[----:B0-----:R-:W-:-:S04]  /*5390*/  FADD R19, -R0, R19 ;  /* 0x0000001300137221 */ /* 0x001fc80000000100 */
[----:B-1----:R-:W-:-:S05]  /*53a0*/  FMUL R4, R4, R19 ;  /* 0x0000001304047220 */ /* 0x002fca0000400000 */
[----:B------:R3:W-:Y:S01]  /*53b0*/  STS [R5+0x180], R4 ;  /* 0x0001800405007388 */ /* 0x0007e20000000800 */
[----:B------:R-:W-:Y:S05]  /*53c0*/  @!P0 BRA `(.L_x_462) ;  /* 0xfffffffc009c8947 */ /* 0x000fea000383ffff */
[----:B------:R-:W-:Y:S05]  /*53d0*/  BSYNC.RECONVERGENT B1 ;  /* 0x0000000000017941 */ /* 0x000fea0003800200 */
.L_x_461:
[----:B------:R-:W-:Y:S05]  /*53e0*/  BRA `(.L_x_457) ;  /* 0x0000000400347947 */ /* 0x000fea0003800000 */
.L_x_458:
[----:B------:R-:W-:Y:S01]  /*53f0*/  ISETP.NE.AND P0, PT, R35, RZ, PT ;  /* 0x000000ff2300720c */ /* 0x000fe20003f05270 */
[----:B------:R-:W-:Y:S01]  /*5400*/  BSSY.RECONVERGENT B1, `(.L_x_463) ;  /* 0x0000023000017945 */ /* 0x000fe20003800200 */
[----:B0-----:R-:W-:-:S11]  /*5410*/  MOV R2, R8 ;  /* 0x0000000800027202 */ /* 0x001fd60000000f00 */
[----:B------:R-:W-:Y:S05]  /*5420*/  @!P0 BRA `(.L_x_464) ;  /* 0x0000000000808947 */ /* 0x000fea0003800000 */
[----:B------:R-:W0:Y:S01]  /*5430*/  LDS.U8 R2, [R37] ;  /* 0x0000000025027984 */ /* 0x000e220000000000 */
[----:B------:R-:W-:Y:S01]  /*5440*/  IMAD.MOV.U32 R3, RZ, RZ, RZ ;  /* 0x000000ffff037224 */ /* 0x000fe200078e00ff */
[----:B0-----:R-:W-:-:S13]  /*5450*/  ISETP.NE.AND P0, PT, R2, RZ, PT ;  /* 0x000000ff0200720c */ /* 0x001fda0003f05270 */
[----:B------:R-:W1:Y:S04]  /*5460*/  @P0 LDS R5, [R34] ;  /* 0x0000000022050984 */ /* 0x000e680000000800 */
[----:B------:R-:W0:Y:S01]  /*5470*/  @P0 LDS R2, [R33] ;  /* 0x0000000021020984 */ /* 0x000e220000000800 */
[----:B-1----:R-:W-:-:S04]  /*5480*/  @P0 FADD R5, -R0, R5 ;  /* 0x0000000500050221 */ /* 0x002fc80000000100 */
[----:B0-----:R-:W-:Y:S01]  /*5490*/  @P0 FMUL R3, R2, R5 ;  /* 0x0000000502030220 */ /* 0x001fe20000400000 */
[----:B------:R-:W-:Y:S01]  /*54a0*/  ISETP.NE.AND P0, PT, R35, 0x1, PT ;  /* 0x000000012300780c */ /* 0x000fe20003f05270 */
[----:B------:R-:W-:-:S03]  /*54b0*/  IMAD.MOV.U32 R2, RZ, RZ, R14 ;  /* 0x000000ffff027224 */ /* 0x000fc600078e000e */
[----:B------:R0:W-:Y:S09]  /*54c0*/  STS [R34], R3 ;  /* 0x0000000322007388 */ /* 0x0001f20000000800 */
[----:B------:R-:W-:Y:S05]  /*54d0*/  @!P0 BRA `(.L_x_464) ;  /* 0x0000000000548947 */ /* 0x000fea0003800000 */
[----:B------:R-:W1:Y:S02]  /*54e0*/  LDS.U8 R2, [R37+0x20] ;  /* 0x0000200025027984 */ /* 0x000e640000000000 */
[----:B-1----:R-:W-:-:S13]  /*54f0*/  ISETP.NE.AND P0, PT, R2, RZ, PT ;  /* 0x000000ff0200720c */ /* 0x002fda0003f05270 */
[----:B0-----:R-:W0:Y:S04]  /*5500*/  @P0 LDS R3, [R34+0x80] ;  /* 0x0000800022030984 */ /* 0x001e280000000800 */
[----:B------:R-:W1:Y:S01]  /*5510*/  @P0 LDS R2, [R33+0x80] ;  /* 0x0000800021020984 */ /* 0x000e620000000800 */
[----:B0-----:R-:W-:-:S04]  /*5520*/  @P0 FADD R3, -R0, R3 ;  /* 0x0000000300030221 */ /* 0x001fc80000000100 */
[----:B-1----:R-:W-:Y:S01]  /*5530*/  @P0 FMUL R3, R2, R3 ;  /* 0x0000000302030220 */ /* 0x002fe20000400000 */
[----:B------:R-:W-:-:S04]  /*5540*/  MOV R2, R16 ;  /* 0x0000001000027202 */ /* 0x000fc80000000f00 */
[----:B------:R2:W-:Y:S04]  /*5550*/  @P0 STS [R34+0x80], R3 ;  /* 0x0000800322000388 */ /* 0x0005e80000000800 */
[----:B------:R2:W-:Y:S01]  /*5560*/  @!P0 STS [R34+0x80], RZ ;  /* 0x000080ff22008388 */ /* 0x0005e20000000800 */
[----:B------:R-:W-:-:S13]  /*5570*/  ISETP.NE.AND P0, PT, R35, 0x2, PT ;  /* 0x000000022300780c */ /* 0x000fda0003f05270 */
[----:B--2---:R-:W-:Y:S05]  /*5580*/  @!P0 BRA `(.L_x_464) ;  /* 0x0000000000288947 */ /* 0x004fea0003800000 */
[----:B------:R-:W0:Y:S02]  /*5590*/  LDS.U8 R2, [R37+0x40] ;  /* 0x0000400025027984 */ /* 0x000e240000000000 */
[----:B0-----:R-:W-:-:S13]  /*55a0*/  ISETP.NE.AND P0, PT, R2, RZ, PT ;  /* 0x000000ff0200720c */ /* 0x001fda0003f05270 */
[----:B------:R-:W0:Y:S04]  /*55b0*/  @P0 LDS R3, [R34+0x100] ;  /* 0x0001000022030984 */ /* 0x000e280000000800 */
[----:B------:R-:W1:Y:S01]  /*55c0*/  @P0 LDS R2, [R33+0x100] ;  /* 0x0001000021020984 */ /* 0x000e620000000800 */
[----:B0-----:R-:W-:-:S04]  /*55d0*/  @P0 FADD R3, -R0, R3 ;  /* 0x0000000300030221 */ /* 0x001fc80000000100 */
[----:B-1----:R-:W-:Y:S01]  /*55e0*/  @P0 FMUL R3, R2, R3 ;  /* 0x0000000302030220 */ /* 0x002fe20000400000 */
[--C-:B------:R-:W-:Y:S02]  /*55f0*/  @P0 IMAD.MOV.U32 R2, RZ, RZ, R17.reuse ;  /* 0x000000ffff020224 */ /* 0x100fe400078e0011 */
[----:B------:R-:W-:Y:S02]  /*5600*/  @!P0 IMAD.MOV.U32 R2, RZ, RZ, R17 ;  /* 0x000000ffff028224 */ /* 0x000fe400078e0011 */
[----:B------:R2:W-:Y:S04]  /*5610*/  @P0 STS [R34+0x100], R3 ;  /* 0x0001000322000388 */ /* 0x0005e80000000800 */
[----:B------:R2:W-:Y:S02]  /*5620*/  @!P0 STS [R34+0x100], RZ ;  /* 0x000100ff22008388 */ /* 0x0005e40000000800 */
.L_x_464:
[----:B------:R-:W-:Y:S05]  /*5630*/  BSYNC.RECONVERGENT B1 ;  /* 0x0000000000017941 */ /* 0x000fea0003800200 */
.L_x_463:
[----:B------:R-:W-:-:S13]  /*5640*/  ISETP.GE.U32.AND P0, PT, R10, 0x60, PT ;  /* 0x000000600a00780c */ /* 0x000fda0003f06070 */
[----:B------:R-:W-:Y:S05]  /*5650*/  @!P0 BRA `(.L_x_457) ;  /* 0x0000000000988947 */ /* 0x000fea0003800000 */
.L_x_465:
[----:B------:R-:W-:Y:S01]  /*5660*/  IADD3 R19, PT, PT, R15, R2, RZ ;  /* 0x000000020f137210 */ /* 0x000fe20007ffe0ff */
[C---:B------:R-:W-:Y:S02]  /*5670*/  IMAD R21, R2.reuse, 0x4, R9 ;  /* 0x0000000402157824 */ /* 0x040fe400078e0209 */
[C---:B------:R-:W-:Y:S01]  /*5680*/  IMAD R20, R2.reuse, 0x4, R11 ;  /* 0x0000000402147824 */ /* 0x040fe200078e020b */
[----:B------:R-:W-:Y:S01]  /*5690*/  IADD3 R2, PT, PT, R2, 0x80, RZ ;  /* 0x0000008002027810 */ /* 0x000fe20007ffe0ff */
[----:B0-2---:R-:W0:Y:S02]  /*56a0*/  LDS.U8 R3, [R19] ;  /* 0x0000000013037984 */ /* 0x005e240000000000 */
[----:B0-----:R-:W-:-:S13]  /*56b0*/  ISETP.NE.AND P0, PT, R3, RZ, PT ;  /* 0x000000ff0300720c */ /* 0x001fda0003f05270 */
[----:B------:R-:W1:Y:S04]  /*56c0*/  @P0 LDS R5, [R21] ;  /* 0x0000000015050984 */ /* 0x000e680000000800 */
[----:B------:R-:W0:Y:S01]  /*56d0*/  @P0 LDS R3, [R20] ;  /* 0x0000000014030984 */ /* 0x000e220000000800 */
[----:B-1----:R-:W-:-:S04]  /*56e0*/  @P0 FADD R4, -R0, R5 ;  /* 0x0000000500040221 */ /* 0x002fc80000000100 */
[----:B0-----:R-:W-:-:S05]  /*56f0*/  @P0 FMUL R3, R3, R4 ;  /* 0x0000000403030220 */ /* 0x001fca0000400000 */
[----:B------:R-:W-:Y:S04]  /*5700*/  @P0 STS [R21], R3 ;  /* 0x0000000315000388 */ /* 0x000fe80000000800 */
[----:B------:R-:W-:Y:S04]  /*5710*/  @!P0 STS [R21], RZ ;  /* 0x000000ff15008388 */ /* 0x000fe80000000800 */
[----:B------:R-:W0:Y:S02]  /*5720*/  LDS.U8 R4, [R19+0x20] ;  /* 0x0000200013047984 */ /* 0x000e240000000000 */
[----:B0-----:R-:W-:-:S13]  /*5730*/  ISETP.NE.AND P0, PT, R4, RZ, PT ;  /* 0x000000ff0400720c */ /* 0x001fda0003f05270 */
[----:B------:R-:W0:Y:S04]  /*5740*/  @P0 LDS R5, [R21+0x80] ;  /* 0x0000800015050984 */ /* 0x000e280000000800 */
[----:B------:R-:W1:Y:S01]  /*5750*/  @P0 LDS R4, [R20+0x80] ;  /* 0x0000800014040984 */ /* 0x000e620000000800 */
[----:B0-----:R-:W-:-:S04]  /*5760*/  @P0 FADD R5, -R0, R5 ;  /* 0x0000000500050221 */ /* 0x001fc80000000100 */
[----:B-1----:R-:W-:-:S05]  /*5770*/  @P0 FMUL R4, R4, R5 ;  /* 0x0000000504040220 */ /* 0x002fca0000400000 */
[----:B------:R-:W-:Y:S04]  /*5780*/  @P0 STS [R21+0x80], R4 ;  /* 0x0000800415000388 */ /* 0x000fe80000000800 */
[----:B------:R-:W-:Y:S04]  /*5790*/  @!P0 STS [R21+0x80], RZ ;  /* 0x000080ff15008388 */ /* 0x000fe80000000800 */
        /* <DEDUP_REMOVED lines=14> */
[----:B------:R4:W-:Y:S04]  /*5880*/  @P0 STS [R21+0x180], R4 ;  /* 0x0001800415000388 */ /* 0x0009e80000000800 */
[----:B------:R4:W-:Y:S01]  /*5890*/  @!P0 STS [R21+0x180], RZ ;  /* 0x000180ff15008388 */ /* 0x0009e20000000800 */
[----:B------:R-:W-:-:S13]  /*58a0*/  ISETP.GE.AND P0, PT, R2, UR10, PT ;  /* 0x0000000a02007c0c */ /* 0x000fda000bf06270 */
[----:B----4-:R-:W-:Y:S05]  /*58b0*/  @!P0 BRA `(.L_x_465) ;  /* 0xfffffffc00688947 */ /* 0x010fea000383ffff */
.L_x_457:
[----:B------:R-:W-:Y:S05]  /*58c0*/  BSYNC.RECONVERGENT B0 ;  /* 0x0000000000007941 */ /* 0x000fea0003800200 */
.L_x_456:
[----:B------:R-:W-:Y:S01]  /*58d0*/  NOP ;  /* 0x0000000000007918 */ /* 0x000fe20000000000 */
.L_x_435:
[----:B------:R-:W0:Y:S01]  /*58e0*/  LDCU UR4, c[0x0][0x39c] ;  /* 0x00007380ff0477ac */ /* 0x000e220008000800 */
[----:B------:R-:W-:Y:S01]  /*58f0*/  BSSY.RECONVERGENT B0, `(.L_x_466) ;  /* 0x000002e000007945 */ /* 0x000fe20003800200 */
[----:B0---4-:R-:W-:-:S05]  /*5900*/  IMAD.U32 R41, RZ, RZ, UR4 ;  /* 0x00000004ff297e24 */ /* 0x011fca000f8e00ff */
[----:B------:R-:W-:-:S13]  /*5910*/  ISETP.GE.AND P0, PT, R8, R41, PT ;  /* 0x000000290800720c */ /* 0x000fda0003f06270 */
[----:B------:R-:W-:Y:S05]  /*5920*/  @P0 BRA `(.L_x_467) ;  /* 0x0000000000a80947 */ /* 0x000fea0003800000 */
[----:B------:R-:W-:Y:S01]  /*5930*/  ISETP.NE.AND P1, PT, R35, RZ, PT ;  /* 0x000000ff2300720c */ /* 0x000fe20003f25270 */
[----:B------:R-:W-:Y:S01]  /*5940*/  BSSY.RECONVERGENT B1, `(.L_x_468) ;  /* 0x0000014000017945 */ /* 0x000fe20003800200 */
[----:B-1----:R-:W-:-:S11]  /*5950*/  IMAD.MOV.U32 R0, RZ, RZ, R8 ;  /* 0x000000ffff007224 */ /* 0x002fd600078e0008 */
[----:B------:R-:W-:Y:S05]  /*5960*/  @!P1 BRA `(.L_x_469) ;  /* 0x0000000000449947 */ /* 0x000fea0003800000 */
[----:B------:R-:W0:Y:S02]  /*5970*/  LDS.U8 R0, [R37] ;  /* 0x0000000025007984 */ /* 0x000e240000000000 */
[----:B0-----:R-:W-:Y:S02]  /*5980*/  ISETP.NE.AND P1, PT, R0, RZ, PT ;  /* 0x000000ff0000720c */ /* 0x001fe40003f25270 */
[----:B------:R-:W-:-:S11]  /*5990*/  MOV R0, R14 ;  /* 0x0000000e00007202 */ /* 0x000fd60000000f00 */
[----:B------:R0:W-:Y:S01]  /*59a0*/  @!P1 STS [R34], RZ ;  /* 0x000000ff22009388 */ /* 0x0001e20000000800 */
[----:B------:R-:W-:-:S13]  /*59b0*/  ISETP.NE.AND P1, PT, R35, 0x1, PT ;  /* 0x000000012300780c */ /* 0x000fda0003f25270 */
[----:B0-----:R-:W-:Y:S05]  /*59c0*/  @!P1 BRA `(.L_x_469) ;  /* 0x00000000002c9947 */ /* 0x001fea0003800000 */
[----:B------:R-:W0:Y:S02]  /*59d0*/  LDS.U8 R0, [R37+0x20] ;  /* 0x0000200025007984 */ /* 0x000e240000000000 */
[----:B0-----:R-:W-:Y:S01]  /*59e0*/  ISETP.NE.AND P1, PT, R0, RZ, PT ;  /* 0x000000ff0000720c */ /* 0x001fe20003f25270 */
[----:B------:R-:W-:-:S12]  /*59f0*/  IMAD.MOV.U32 R0, RZ, RZ, R16 ;  /* 0x000000ffff007224 */ /* 0x000fd800078e0010 */
[----:B------:R0:W-:Y:S01]  /*5a00*/  @!P1 STS [R34+0x80], RZ ;  /* 0x000080ff22009388 */ /* 0x0001e20000000800 */
[----:B------:R-:W-:-:S13]  /*5a10*/  ISETP.NE.AND P1, PT, R35, 0x2, PT ;  /* 0x000000022300780c */ /* 0x000fda0003f25270 */
[----:B0-----:R-:W-:Y:S05]  /*5a20*/  @!P1 BRA `(.L_x_469) ;  /* 0x0000000000149947 */ /* 0x001fea0003800000 */
[----:B------:R-:W0:Y:S02]  /*5a30*/  LDS.U8 R0, [R37+0x40] ;  /* 0x0000400025007984 */ /* 0x000e240000000000 */
[----:B0-----:R-:W-:Y:S01]  /*5a40*/  ISETP.NE.AND P1, PT, R0, RZ, PT ;  /* 0x000000ff0000720c */ /* 0x001fe20003f25270 */
[----:B------:R-:W-:-:S12]  /*5a50*/  IMAD.MOV.U32 R0, RZ, RZ, R17 ;  /* 0x000000ffff007224 */ /* 0x000fd800078e0011 */
[----:B------:R0:W-:Y:S01]  /*5a60*/  @!P1 STS [R34+0x100], RZ ;  /* 0x000100ff22009388 */ /* 0x0001e20000000800 */
[----:B------:R-:W-:-:S07]  /*5a70*/  @!P1 MOV R0, R17 ;  /* 0x0000001100009202 */ /* 0x000fce0000000f00 */
.L_x_469:
[----:B------:R-:W-:Y:S05]  /*5a80*/  BSYNC.RECONVERGENT B1 ;  /* 0x0000000000017941 */ /* 0x000fea0003800200 */
.L_x_468:
[----:B------:R-:W-:-:S13]  /*5a90*/  ISETP.GE.U32.AND P1, PT, R10, 0x60, PT ;  /* 0x000000600a00780c */ /* 0x000fda0003f26070 */
[----:B------:R-:W-:Y:S05]  /*5aa0*/  @!P1 BRA `(.L_x_467) ;  /* 0x0000000000489947 */ /* 0x000fea0003800000 */
[----:B------:R-:W1:Y:S02]  /*5ab0*/  LDC R41, c[0x0][0x39c] ;  /* 0x0000e700ff297b82 */ /* 0x000e640000000800 */
.L_x_470:
[----:B--2---:R-:W-:Y:S02]  /*5ac0*/  IMAD.IADD R3, R15, 0x1, R0 ;  /* 0x000000010f037824 */ /* 0x004fe400078e0200 */
[C---:B---3--:R-:W-:Y:S01]  /*5ad0*/  IMAD R4, R0.reuse, 0x4, R9 ;  /* 0x0000000400047824 */ /* 0x048fe200078e0209 */
[----:B------:R-:W-:Y:S02]  /*5ae0*/  IADD3 R0, PT, PT, R0, 0x80, RZ ;  /* 0x0000008000007810 */ /* 0x000fe40007ffe0ff */
[----:B------:R-:W2:Y:S02]  /*5af0*/  LDS.U8 R2, [R3] ;  /* 0x0000000003027984 */ /* 0x000ea40000000000 */
[----:B--2---:R-:W-:-:S13]  /*5b00*/  ISETP.NE.AND P1, PT, R2, RZ, PT ;  /* 0x000000ff0200720c */ /* 0x004fda0003f25270 */
[----:B------:R-:W-:Y:S04]  /*5b10*/  @!P1 STS [R4], RZ ;  /* 0x000000ff04009388 */ /* 0x000fe80000000800 */
[----:B------:R-:W2:Y:S02]  /*5b20*/  LDS.U8 R2, [R3+0x20] ;  /* 0x0000200003027984 */ /* 0x000ea40000000000 */
[----:B--2---:R-:W-:-:S13]  /*5b30*/  ISETP.NE.AND P1, PT, R2, RZ, PT ;  /* 0x000000ff0200720c */ /* 0x004fda0003f25270 */
[----:B------:R-:W-:Y:S04]  /*5b40*/  @!P1 STS [R4+0x80], RZ ;  /* 0x000080ff04009388 */ /* 0x000fe80000000800 */
[----:B------:R-:W2:Y:S02]  /*5b50*/  LDS.U8 R2, [R3+0x40] ;  /* 0x0000400003027984 */ /* 0x000ea40000000000 */
[----:B--2---:R-:W-:-:S13]  /*5b60*/  ISETP.NE.AND P1, PT, R2, RZ, PT ;  /* 0x000000ff0200720c */ /* 0x004fda0003f25270 */
[----:B------:R-:W-:Y:S04]  /*5b70*/  @!P1 STS [R4+0x100], RZ ;  /* 0x000100ff04009388 */ /* 0x000fe80000000800 */
[----:B------:R-:W2:Y:S02]  /*5b80*/  LDS.U8 R2, [R3+0x60] ;  /* 0x0000600003027984 */ /* 0x000ea40000000000 */
[----:B--2---:R-:W-:-:S13]  /*5b90*/  ISETP.NE.AND P1, PT, R2, RZ, PT ;  /* 0x000000ff0200720c */ /* 0x004fda0003f25270 */
[----:B------:R4:W-:Y:S01]  /*5ba0*/  @!P1 STS [R4+0x180], RZ ;  /* 0x000180ff04009388 */ /* 0x0009e20000000800 */
[----:B-1----:R-:W-:-:S13]  /*5bb0*/  ISETP.GE.AND P1, PT, R0, R41, PT ;  /* 0x000000290000720c */ /* 0x002fda0003f26270 */
[----:B----4-:R-:W-:Y:S05]  /*5bc0*/  @!P1 BRA `(.L_x_470) ;  /* 0xfffffffc00bc9947 */ /* 0x010fea000383ffff */
.L_x_467:
[----:B------:R-:W-:Y:S05]  /*5bd0*/  BSYNC.RECONVERGENT B0 ;  /* 0x0000000000007941 */ /* 0x000fea0003800200 */
.L_x_466:
[----:B------:R-:W-:Y:S01]  /*5be0*/  NOP ;  /* 0x0000000000007918 */ /* 0x000fe20000000000 */
[----:B------:R-:W-:Y:S05]  /*5bf0*/  BRA.U !UP1, `(.L_x_471) ;  /* 0x00000015091c7547 */ /* 0x000fea000b800000 */
[----:B------:R-:W-:Y:S04]  /*5c00*/  BSSY.RECONVERGENT B0, `(.L_x_472) ;  /* 0x0000031000007945 */ /* 0x000fe80003800200 */
[----:B------:R-:W-:Y:S05]  /*5c10*/  @P0 BRA `(.L_x_473) ;  /* 0x0000000000bc0947 */ /* 0x000fea0003800000 */
[----:B------:R-:W-:Y:S01]  /*5c20*/  ISETP.NE.AND P1, PT, R35, RZ, PT ;  /* 0x000000ff2300720c */ /* 0x000fe20003f25270 */
[----:B------:R-:W-:Y:S01]  /*5c30*/  BSSY.RECONVERGENT B1, `(.L_x_474) ;  /* 0x0000016000017945 */ /* 0x000fe20003800200 */
[----:B------:R-:W-:Y:S01]  /*5c40*/  ISETP.GE.U32.AND P2, PT, R10, 0x60, PT ;  /* 0x000000600a00780c */ /* 0x000fe20003f46070 */
[----:B-1----:R-:W-:-:S10]  /*5c50*/  IMAD.MOV.U32 R0, RZ, RZ, R8 ;  /* 0x000000ffff007224 */ /* 0x002fd400078e0008 */
[----:B------:R-:W-:Y:S05]  /*5c60*/  @!P1 BRA `(.L_x_475) ;  /* 0x0000000000489947 */ /* 0x000fea0003800000 */
[----:B------:R-:W-:Y:S01]  /*5c70*/  LDS R0, [R34] ;  /* 0x0000000022007984 */ /* 0x000fe20000000800 */
[----:B------:R-:W-:-:S03]  /*5c80*/  ISETP.NE.AND P1, PT, R35, 0x1, PT ;  /* 0x000000012300780c */ /* 0x000fc60003f25270 */
[----:B--2---:R-:W1:Y:S02]  /*5c90*/  LDS R3, [R33] ;  /* 0x0000000021037984 */ /* 0x004e640000000800 */
[----:B-1----:R-:W-:Y:S01]  /*5ca0*/  FMUL R3, R0, R3 ;  /* 0x0000000300037220 */ /* 0x002fe20000400000 */
[----:B------:R-:W-:-:S04]  /*5cb0*/  IMAD.MOV.U32 R0, RZ, RZ, R14 ;  /* 0x000000ffff007224 */ /* 0x000fc800078e000e */
[----:B------:R1:W-:Y:S03]  /*5cc0*/  STS [R36], R3 ;  /* 0x0000000324007388 */ /* 0x0003e60000000800 */
[----:B------:R-:W-:Y:S05]  /*5cd0*/  @!P1 BRA `(.L_x_475) ;  /* 0x00000000002c9947 */ /* 0x000fea0003800000 */
[----:B------:R-:W-:Y:S01]  /*5ce0*/  LDS R0, [R34+0x80] ;  /* 0x0000800022007984 */ /* 0x000fe20000000800 */
[----:B------:R-:W-:-:S03]  /*5cf0*/  ISETP.NE.AND P1, PT, R35, 0x2, PT ;  /* 0x000000022300780c */ /* 0x000fc60003f25270 */
[----:B-1----:R-:W1:Y:S02]  /*5d00*/  LDS R3, [R33+0x80] ;  /* 0x0000800021037984 */ /* 0x002e640000000800 */
[----:B-1----:R-:W-:-:S05]  /*5d10*/  FMUL R3, R0, R3 ;  /* 0x0000000300037220 */ /* 0x002fca0000400000 */
[----:B------:R-:W-:Y:S04]  /*5d20*/  STS [R36+0x80], R3 ;  /* 0x0000800324007388 */ /* 0x000fe80000000800 */
[----:B------:R-:W-:Y:S04]  /*5d30*/  @P1 LDS R0, [R34+0x100] ;  /* 0x0001000022001984 */ /* 0x000fe80000000800 */
[----:B---3--:R-:W1:Y:S02]  /*5d40*/  @P1 LDS R5, [R33+0x100] ;  /* 0x0001000021051984 */ /* 0x008e640000000800 */
[----:B-1----:R-:W-:Y:S01]  /*5d50*/  @P1 FMUL R5, R0, R5 ;  /* 0x0000000500051220 */ /* 0x002fe20000400000 */
[----:B------:R-:W-:Y:S01]  /*5d60*/  MOV R0, R16 ;  /* 0x0000001000007202 */ /* 0x000fe20000000f00 */
[----:B------:R-:W-:-:S03]  /*5d70*/  @P1 IMAD.MOV.U32 R0, RZ, RZ, R17 ;  /* 0x000000ffff001224 */ /* 0x000fc600078e0011 */
[----:B------:R4:W-:Y:S04]  /*5d80*/  @P1 STS [R36+0x100], R5 ;  /* 0x0001000524001388 */ /* 0x0009e80000000800 */
.L_x_475:
[----:B------:R-:W-:Y:S05]  /*5d90*/  BSYNC.RECONVERGENT B1 ;  /* 0x0000000000017941 */ /* 0x000fea0003800200 */
.L_x_474:
[----:B------:R-:W-:Y:S05]  /*5da0*/  @!P2 BRA `(.L_x_473) ;  /* 0x000000000058a947 */ /* 0x000fea0003800000 */
.L_x_476:
[C---:B--2---:R-:W-:Y:S01]  /*5db0*/  IMAD R2, R0.reuse, 0x4, R9 ;  /* 0x0000000400027824 */ /* 0x044fe200078e0209 */
[C---:B---3--:R-:W-:Y:S01]  /*5dc0*/  LEA R4, R0.reuse, R11, 0x2 ;  /* 0x0000000b00047211 */ /* 0x048fe200078e10ff */
[C---:B-1----:R-:W-:Y:S02]  /*5dd0*/  IMAD R20, R0.reuse, 0x4, R13 ;  /* 0x0000000400147824 */ /* 0x042fe400078e020d */
[----:B------:R-:W-:Y:S01]  /*5de0*/  VIADD R0, R0, 0x80 ;  /* 0x0000008000007836 */ /* 0x000fe20000000000 */
[----:B-1----:R-:W-:Y:S04]  /*5df0*/  LDS R3, [R2] ;  /* 0x0000000002037984 */ /* 0x002fe80000000800 */
[----:B------:R-:W1:Y:S01]  /*5e00*/  LDS R18, [R4] ;  /* 0x0000000004127984 */ /* 0x000e620000000800 */
[----:B------:R-:W-:Y:S01]  /*5e10*/  ISETP.GE.AND P1, PT, R0, R41, PT ;  /* 0x000000290000720c */ /* 0x000fe20003f26270 */
[----:B-1----:R-:W-:-:S05]  /*5e20*/  FMUL R3, R3, R18 ;  /* 0x0000001203037220 */ /* 0x002fca0000400000 */
[----:B------:R-:W-:Y:S04]  /*5e30*/  STS [R20], R3 ;  /* 0x0000000314007388 */ /* 0x000fe80000000800 */
[----:B----4-:R-:W-:Y:S04]  /*5e40*/  LDS R5, [R2+0x80] ;  /* 0x0000800002057984 */ /* 0x010fe80000000800 */
[----:B------:R-:W1:Y:S02]  /*5e50*/  LDS R18, [R4+0x80] ;  /* 0x0000800004127984 */ /* 0x000e640000000800 */
[----:B-1----:R-:W-:-:S05]  /*5e60*/  FMUL R5, R5, R18 ;  /* 0x0000001205057220 */ /* 0x002fca0000400000 */
[----:B------:R-:W-:Y:S04]  /*5e70*/  STS [R20+0x80], R5 ;  /* 0x0000800514007388 */ /* 0x000fe80000000800 */
[----:B------:R-:W-:Y:S04]  /*5e80*/  LDS R18, [R2+0x100] ;  /* 0x0001000002127984 */ /* 0x000fe80000000800 */
[----:B------:R-:W1:Y:S02]  /*5e90*/  LDS R19, [R4+0x100] ;  /* 0x0001000004137984 */ /* 0x000e640000000800 */
[----:B-1----:R-:W-:-:S05]  /*5ea0*/  FMUL R19, R18, R19 ;  /* 0x0000001312137220 */ /* 0x002fca0000400000 */
[----:B------:R-:W-:Y:S04]  /*5eb0*/  STS [R20+0x100], R19 ;  /* 0x0001001314007388 */ /* 0x000fe80000000800 */
[----:B------:R-:W-:Y:S04]  /*5ec0*/  LDS R18, [R2+0x180] ;  /* 0x0001800002127984 */ /* 0x000fe80000000800 */
[----:B------:R-:W1:Y:S02]  /*5ed0*/  LDS R21, [R4+0x180] ;  /* 0x0001800004157984 */ /* 0x000e640000000800 */
[----:B-1----:R-:W-:-:S05]  /*5ee0*/  FMUL R21, R18, R21 ;  /* 0x0000001512157220 */ /* 0x002fca0000400000 */
[----:B------:R1:W-:Y:S01]  /*5ef0*/  STS [R20+0x180], R21 ;  /* 0x0001801514007388 */ /* 0x0003e20000000800 */
[----:B------:R-:W-:Y:S05]  /*5f00*/  @!P1 BRA `(.L_x_476) ;  /* 0xfffffffc00a89947 */ /* 0x000fea000383ffff */
.L_x_473:
[----:B------:R-:W-:Y:S05]  /*5f10*/  BSYNC.RECONVERGENT B0 ;  /* 0x0000000000007941 */ /* 0x000fea0003800200 */
.L_x_472:
[----:B------:R-:W-:Y:S01]  /*5f20*/  NOP ;  /* 0x0000000000007918 */ /* 0x000fe20000000000 */
[----:B-1----:R-:W1:Y:S01]  /*5f30*/  @!P0 LDS R0, [R36] ;  /* 0x0000000024008984 */ /* 0x002e620000000800 */
[----:B--2---:R-:W-:Y:S01]  /*5f40*/  CS2R R2, SRZ ;  /* 0x0000000000027805 */ /* 0x004fe2000001ff00 */
[----:B------:R-:W-:Y:S05]  /*5f50*/  BSSY.RECONVERGENT B0, `(.L_x_477) ;  /* 0x00000b4000007945 */ /* 0x000fea0003800200 */
[----:B-1----:R-:W1:Y:S01]  /*5f60*/  @!P0 F2F.F64.F32 R2, R0 ;  /* 0x0000000000028310 */ /* 0x002e620000201800 */
[----:B------:R-:W-:Y:S01]  /*5f70*/  ISETP.GE.AND P0, PT, R14, R41, PT ;  /* 0x000000290e00720c */ /* 0x000fe20003f06270 */
[----:B-1----:R1:W-:-:S12]  /*5f80*/  STL.64 [R1], R2 ;  /* 0x0000000201007387 */ /* 0x0023d80000100a00 */
[----:B------:R-:W-:Y:S05]  /*5f90*/  @P0 BRA `(.L_x_478) ;  /* 0x0000000800bc0947 */ /* 0x000fea0003800000 */
[----:B------:R-:W-:Y:S01]  /*5fa0*/  ISETP.NE.AND P0, PT, R32, RZ, PT ;  /* 0x000000ff2000720c */ /* 0x000fe20003f05270 */
[----:B------:R-:W-:Y:S01]  /*5fb0*/  BSSY.RECONVERGENT B1, `(.L_x_479) ;  /* 0x0000019000017945 */ /* 0x000fe20003800200 */
[----:B------:R-:W-:Y:S02]  /*5fc0*/  ISETP.GE.U32.AND P1, PT, R12, 0x60, PT ;  /* 0x000000600c00780c */ /* 0x000fe40003f26070 */
[----:B------:R-:W-:-:S09]  /*5fd0*/  MOV R0, R14 ;  /* 0x0000000e00007202 */ /* 0x000fd20000000f00 */
[----:B------:R-:W-:Y:S05]  /*5fe0*/  @!P0 BRA `(.L_x_480) ;  /* 0x0000000000548947 */ /* 0x000fea0003800000 */
[----:B---34-:R-:W2:Y:S01]  /*5ff0*/  LDS R5, [R36+0x80] ;  /* 0x0000800024057984 */ /* 0x018ea20000000800 */
[----:B-1----:R-:W2:Y:S01]  /*6000*/  F2F.F32.F64 R2, R2 ;  /* 0x0000000200027310 */ /* 0x002ea20000301000 */
[----:B------:R-:W-:Y:S01]  /*6010*/  ISETP.NE.AND P0, PT, R32, 0x1, PT ;  /* 0x000000012000780c */ /* 0x000fe20003f05270 */
[----:B------:R-:W-:Y:S02]  /*6020*/  IMAD.MOV.U32 R0, RZ, RZ, R16 ;  /* 0x000000ffff007224 */ /* 0x000fe400078e0010 */
[----:B--2---:R-:W-:-:S06]  /*6030*/  FADD R5, R2, R5 ;  /* 0x0000000502057221 */ /* 0x004fcc0000000000 */
[----:B------:R-:W1:Y:S02]  /*6040*/  F2F.F64.F32 R4, R5 ;  /* 0x0000000500047310 */ /* 0x000e640000201800 */
[----:B-1----:R2:W-:Y:S02]  /*6050*/  STL.64 [R1], R4 ;  /* 0x0000000401007387 */ /* 0x0025e40000100a00 */
[----:B------:R-:W-:Y:S05]  /*6060*/  @!P0 BRA `(.L_x_480) ;  /* 0x0000000000348947 */ /* 0x000fea0003800000 */
[----:B------:R-:W1:Y:S01]  /*6070*/  LDS R3, [R36+0x100] ;  /* 0x0001000024037984 */ /* 0x000e620000000800 */
[----:B------:R-:W-:Y:S01]  /*6080*/  ISETP.NE.AND P0, PT, R32, 0x2, PT ;  /* 0x000000022000780c */ /* 0x000fe20003f05270 */
[----:B--2---:R-:W1:-:S12]  /*6090*/  F2F.F32.F64 R4, R4 ;  /* 0x0000000400047310 */ /* 0x004e580000301000 */
[----:B------:R-:W2:Y:S01]  /*60a0*/  @P0 LDS R19, [R36+0x180] ;  /* 0x0001800024130984 */ /* 0x000ea20000000800 */
[----:B-1----:R-:W-:-:S06]  /*60b0*/  FADD R3, R4, R3 ;  /* 0x0000000304037221 */ /* 0x002fcc0000000000 */
[----:B------:R-:W1:Y:S08]  /*60c0*/  F2F.F64.F32 R2, R3 ;  /* 0x0000000300027310 */ /* 0x000e700000201800 */
[----:B-1----:R-:W2:Y:S01]  /*60d0*/  @P0 F2F.F32.F64 R0, R2 ;  /* 0x0000000200000310 */ /* 0x002ea20000301000 */
[----:B------:R1:W-:Y:S01]  /*60e0*/  STL.64 [R1], R2 ;  /* 0x0000000201007387 */ /* 0x0003e20000100a00 */
[----:B--2---:R-:W-:Y:S01]  /*60f0*/  @P0 FADD R19, R0, R19 ;  /* 0x0000001300130221 */ /* 0x004fe20000000000 */
[----:B------:R-:W-:Y:S01]  /*6100*/  IMAD.MOV.U32 R0, RZ, RZ, R17 ;  /* 0x000000ffff007224 */ /* 0x000fe200078e0011 */
[----:B------:R-:W-:-:S04]  /*6110*/  @P0 LOP3.LUT R0, R8, 0x80, RZ, 0xfc, !PT ;  /* 0x0000008008000812 */ /* 0x000fc800078efcff */
[----:B------:R-:W2:Y:S02]  /*6120*/  @P0 F2F.F64.F32 R18, R19 ;  /* 0x0000001300120310 */ /* 0x000ea40000201800 */
[----:B--2---:R1:W-:Y:S02]  /*6130*/  @P0 STL.64 [R1], R18 ;  /* 0x0000001201000387 */ /* 0x0043e40000100a00 */
.L_x_480:
[----:B------:R-:W-:Y:S05]  /*6140*/  BSYNC.RECONVERGENT B1 ;  /* 0x0000000000017941 */ /* 0x000fea0003800200 */
.L_x_479:
[----:B------:R-:W-:Y:S05]  /*6150*/  @!P1 BRA `(.L_x_478) ;  /* 0x00000008004c9947 */ /* 0x000fea0003800000 */
[----:B-1----:R-:W-:Y:S01]  /*6160*/  IADD3 R2, PT, PT, -R0, R41, RZ ;  /* 0x0000002900027210 */ /* 0x002fe20007ffe1ff */
[----:B------:R-:W-:Y:S01]  /*6170*/  BSSY.RECONVERGENT B1, `(.L_x_481) ;  /* 0x0000052000017945 */ /* 0x000fe20003800200 */
[----:B------:R-:W-:Y:S02]  /*6180*/  PLOP3.LUT P0, PT, PT, PT, PT, 0x80, 0x8 ;  /* 0x000000000008781c */ /* 0x000fe40003f0f070 */
[----:B------:R-:W-:-:S13]  /*6190*/  ISETP.GT.AND P1, PT, R2, 0x180, PT ;  /* 0x000001800200780c */ /* 0x000fda0003f24270 */
[----:B------:R-:W-:Y:S05]  /*61a0*/  @!P1 BRA `(.L_x_482) ;  /* 0x0000000400389947 */ /* 0x000fea0003800000 */
[----:B------:R-:W-:Y:S01]  /*61b0*/  PLOP3.LUT P0, PT, PT, PT, PT, 0x8, 0x80 ;  /* 0x000000000080781c */ /* 0x000fe20003f0e170 */
[----:B------:R-:W-:-:S12]  /*61c0*/  VIADD R43, R41, 0xfffffe80 ;  /* 0xfffffe80292b7836 */ /* 0x000fd80000000000 */
.L_x_483:
[----:B------:R-:W5:Y:S01]  /*61d0*/  LDL.64 R2, [R1] ;  /* 0x0000000001027983 */ /* 0x000f620000100a00 */
[C---:B------:R-:W-:Y:S01]  /*61e0*/  LEA R38, R0.reuse, R13, 0x2 ;  /* 0x0000000d00267211 */ /* 0x040fe200078e10ff */
[----:B------:R-:W-:-:S04]  /*61f0*/  VIADD R0, R0, 0x200 ;  /* 0x0000020000007836 */ /* 0x000fc80000000000 */
[----:B-1234-:R-:W1:Y:S01]  /*6200*/  LDS R5, [R38] ;  /* 0x0000000026057984 */ /* 0x01ee620000000800 */
[----:B------:R-:W-:-:S03]  /*6210*/  ISETP.GE.AND P1, PT, R0, R43, PT ;  /* 0x0000002b0000720c */ /* 0x000fc60003f26270 */
[----:B------:R-:W2:Y:S04]  /*6220*/  LDS R19, [R38+0x80] ;  /* 0x0000800026137984 */ /* 0x000ea80000000800 */
[----:B------:R-:W3:Y:S04]  /*6230*/  LDS R18, [R38+0x100] ;  /* 0x0001000026127984 */ /* 0x000ee80000000800 */
[----:B------:R-:W4:Y:S04]  /*6240*/  LDS R21, [R38+0x180] ;  /* 0x0001800026157984 */ /* 0x000f280000000800 */
[----:B------:R-:W-:Y:S04]  /*6250*/  LDS R30, [R38+0x380] ;  /* 0x00038000261e7984 */ /* 0x000fe80000000800 */
[----:B------:R-:W-:Y:S04]  /*6260*/  LDS R40, [R38+0x400] ;  /* 0x0004000026287984 */ /* 0x000fe80000000800 */
[----:B------:R-:W-:Y:S04]  /*6270*/  LDS R42, [R38+0x480] ;  /* 0x00048000262a7984 */ /* 0x000fe80000000800 */
[----:B------:R-:W-:Y:S04]  /*6280*/  LDS R45, [R38+0x500] ;  /* 0x00050000262d7984 */ /* 0x000fe80000000800 */
[----:B------:R-:W-:Y:S01]  /*6290*/  LDS R44, [R38+0x600] ;  /* 0x00060000262c7984 */ /* 0x000fe20000000800 */
[----:B-----5:R5:W1:Y:S03]  /*62a0*/  F2F.F32.F64 R2, R2 ;  /* 0x0000000200027310 */ /* 0x020a660000301000 */
[----:B-----5:R-:W5:Y:S01]  /*62b0*/  LDS R3, [R38+0x200] ;  /* 0x0002000026037984 */ /* 0x020f620000000800 */
[----:B-1----:R-:W-:-:S04]  /*62c0*/  FADD R5, R2, R5 ;  /* 0x0000000502057221 */ /* 0x002fc80000000000 */
[----:B------:R1:W0:Y:S02]  /*62d0*/  F2F.F64.F32 R26, R5 ;  /* 0x00000005001a7310 */ /* 0x0002240000201800 */
[----:B-1----:R-:W1:Y:S06]  /*62e0*/  LDS R5, [R38+0x280] ;  /* 0x0002800026057984 */ /* 0x002e6c0000000800 */
[----:B0-----:R-:W2:Y:S01]  /*62f0*/  F2F.F32.F64 R4, R26 ;  /* 0x0000001a00047310 */ /* 0x001ea20000301000 */
[----:B------:R-:W-:Y:S01]  /*6300*/  STL.64 [R1], R26 ;  /* 0x0000001a01007387 */ /* 0x000fe20000100a00 */
[----:B--2---:R-:W-:-:S06]  /*6310*/  FADD R4, R4, R19 ;  /* 0x0000001304047221 */ /* 0x004fcc0000000000 */
[----:B------:R-:W0:Y:S08]  /*6320*/  F2F.F64.F32 R24, R4 ;  /* 0x0000000400187310 */ /* 0x000e300000201800 */
[----:B0-----:R-:W3:Y:S01]  /*6330*/  F2F.F32.F64 R19, R24 ;  /* 0x0000001800137310 */ /* 0x001ee20000301000 */
[----:B------:R-:W-:Y:S01]  /*6340*/  STL.64 [R1], R24 ;  /* 0x0000001801007387 */ /* 0x000fe20000100a00 */
[----:B---3--:R-:W-:-:S03]  /*6350*/  FADD R18, R19, R18 ;  /* 0x0000001213127221 */ /* 0x008fc60000000000 */
[----:B------:R-:W0:Y:S03]  /*6360*/  LDS R19, [R38+0x300] ;  /* 0x0003000026137984 */ /* 0x000e260000000800 */
[----:B------:R-:W2:Y:S08]  /*6370*/  F2F.F64.F32 R22, R18 ;  /* 0x0000001200167310 */ /* 0x000eb00000201800 */
[----:B--2---:R-:W4:Y:S01]  /*6380*/  F2F.F32.F64 R2, R22 ;  /* 0x0000001600027310 */ /* 0x004f220000301000 */
[----:B------:R-:W-:Y:S01]  /*6390*/  STL.64 [R1], R22 ;  /* 0x0000001601007387 */ /* 0x000fe20000100a00 */
[----:B----4-:R-:W-:-:S06]  /*63a0*/  FADD R21, R2, R21 ;  /* 0x0000001502157221 */ /* 0x010fcc0000000000 */
[----:B------:R-:W2:Y:S08]  /*63b0*/  F2F.F64.F32 R20, R21 ;  /* 0x0000001500147310 */ /* 0x000eb00000201800 */
[----:B--2---:R-:W5:Y:S01]  /*63c0*/  F2F.F32.F64 R2, R20 ;  /* 0x0000001400027310 */ /* 0x004f620000301000 */
[----:B------:R-:W-:Y:S01]  /*63d0*/  STL.64 [R1], R20 ;  /* 0x0000001401007387 */ /* 0x000fe20000100a00 */
[----:B-----5:R-:W-:-:S06]  /*63e0*/  FADD R2, R2, R3 ;  /* 0x0000000302027221 */ /* 0x020fcc0000000000 */
[----:B------:R-:W2:Y:S08]  /*63f0*/  F2F.F64.F32 R2, R2 ;  /* 0x0000000200027310 */ /* 0x000eb00000201800 */
[----:B--2---:R-:W1:Y:S01]  /*6400*/  F2F.F32.F64 R4, R2 ;  /* 0x0000000200047310 */ /* 0x004e620000301000 */
[----:B------:R-:W-:Y:S01]  /*6410*/  STL.64 [R1], R2 ;  /* 0x0000000201007387 */ /* 0x000fe20000100a00 */
[----:B-1----:R-:W-:-:S06]  /*6420*/  FADD R4, R4, R5 ;  /* 0x0000000504047221 */ /* 0x002fcc0000000000 */
[----:B------:R-:W1:Y:S08]  /*6430*/  F2F.F64.F32 R4, R4 ;  /* 0x0000000400047310 */ /* 0x000e700000201800 */
[----:B-1----:R-:W0:Y:S01]  /*6440*/  F2F.F32.F64 R18, R4 ;  /* 0x0000000400127310 */ /* 0x002e220000301000 */
[----:B------:R-:W-:Y:S01]  /*6450*/  STL.64 [R1], R4 ;  /* 0x0000000401007387 */ /* 0x000fe20000100a00 */
[----:B0-----:R-:W-:-:S06]  /*6460*/  FADD R28, R18, R19 ;  /* 0x00000013121c7221 */ /* 0x001fcc0000000000 */
        /* <DEDUP_REMOVED lines=34> */
.L_x_482:
[----:B------:R-:W-:Y:S05]  /*6690*/  BSYNC.RECONVERGENT B1 ;  /* 0x0000000000017941 */ /* 0x000fea0003800200 */
.L_x_481:
[----:B------:R-:W-:Y:S01]  /*66a0*/  IADD3 R2, PT, PT, -R0, R41, RZ ;  /* 0x0000002900027210 */ /* 0x000fe20007ffe1ff */
[----:B------:R-:W-:Y:S03]  /*66b0*/  BSSY.RECONVERGENT B1, `(.L_x_484) ;  /* 0x0000028000017945 */ /* 0x000fe60003800200 */
[----:B------:R-:W-:-:S13]  /*66c0*/  ISETP.GT.AND P1, PT, R2, 0x80, PT ;  /* 0x000000800200780c */ /* 0x000fda0003f24270 */
[----:B------:R-:W-:Y:S05]  /*66d0*/  @!P1 BRA `(.L_x_485) ;  /* 0x0000000000949947 */ /* 0x000fea0003800000 */
[----:B------:R-:W5:Y:S01]  /*66e0*/  LDL.64 R18, [R1] ;  /* 0x0000000001127983 */ /* 0x000f620000100a00 */
[C---:B---3--:R-:W-:Y:S01]  /*66f0*/  IMAD R20, R0.reuse, 0x4, R13 ;  /* 0x0000000400147824 */ /* 0x048fe200078e020d */
[----:B------:R-:W-:Y:S02]  /*6700*/  PLOP3.LUT P0, PT, PT, PT, PT, 0x8, 0x80 ;  /* 0x000000000080781c */ /* 0x000fe40003f0e170 */
[----:B------:R-:W-:Y:S02]  /*6710*/  IADD3 R0, PT, PT, R0, 0x100, RZ ;  /* 0x0000010000007810 */ /* 0x000fe40007ffe0ff */
[----:B------:R-:W3:Y:S04]  /*6720*/  LDS R3, [R20] ;  /* 0x0000000014037984 */ /* 0x000ee80000000800 */
[----:B--2-4-:R-:W2:Y:S04]  /*6730*/  LDS R5, [R20+0x80] ;  /* 0x0000800014057984 */ /* 0x014ea80000000800 */
[----:B------:R-:W4:Y:S04]  /*6740*/  LDS R21, [R20+0x100] ;  /* 0x0001000014157984 */ /* 0x000f280000000800 */
[----:B------:R-:W0:Y:S04]  /*6750*/  LDS R23, [R20+0x180] ;  /* 0x0001800014177984 */ /* 0x000e280000000800 */
[----:B------:R-:W1:Y:S04]  /*6760*/  LDS R25, [R20+0x200] ;  /* 0x0002000014197984 */ /* 0x000e680000000800 */
[----:B------:R-:W1:Y:S04]  /*6770*/  LDS R27, [R20+0x280] ;  /* 0x00028000141b7984 */ /* 0x000e680000000800 */
[----:B------:R-:W1:Y:S04]  /*6780*/  LDS R29, [R20+0x300] ;  /* 0x00030000141d7984 */ /* 0x000e680000000800 */
[----:B------:R-:W1:Y:S01]  /*6790*/  LDS R24, [R20+0x380] ;  /* 0x0003800014187984 */ /* 0x000e620000000800 */
[----:B-----5:R-:W3:Y:S02]  /*67a0*/  F2F.F32.F64 R18, R18 ;  /* 0x0000001200127310 */ /* 0x020ee40000301000 */
[----:B---3--:R-:W-:-:S06]  /*67b0*/  FADD R3, R18, R3 ;  /* 0x0000000312037221 */ /* 0x008fcc0000000000 */
[----:B------:R-:W3:Y:S08]  /*67c0*/  F2F.F64.F32 R2, R3 ;  /* 0x0000000300027310 */ /* 0x000ef00000201800 */
[----:B---3--:R-:W2:Y:S02]  /*67d0*/  F2F.F32.F64 R2, R2 ;  /* 0x0000000200027310 */ /* 0x008ea40000301000 */
[----:B--2---:R-:W-:-:S06]  /*67e0*/  FADD R5, R2, R5 ;  /* 0x0000000502057221 */ /* 0x004fcc0000000000 */
[----:B------:R-:W2:Y:S08]  /*67f0*/  F2F.F64.F32 R4, R5 ;  /* 0x0000000500047310 */ /* 0x000eb00000201800 */
[----:B--2---:R-:W4:Y:S02]  /*6800*/  F2F.F32.F64 R4, R4 ;  /* 0x0000000400047310 */ /* 0x004f240000301000 */
[----:B----4-:R-:W-:-:S06]  /*6810*/  FADD R21, R4, R21 ;  /* 0x0000001504157221 */ /* 0x010fcc0000000000 */
[----:B------:R-:W2:Y:S08]  /*6820*/  F2F.F64.F32 R18, R21 ;  /* 0x0000001500127310 */ /* 0x000eb00000201800 */
[----:B--2---:R-:W0:Y:S02]  /*6830*/  F2F.F32.F64 R18, R18 ;  /* 0x0000001200127310 */ /* 0x004e240000301000 */
[----:B0-----:R-:W-:-:S06]  /*6840*/  FADD R23, R18, R23 ;  /* 0x0000001712177221 */ /* 0x001fcc0000000000 */
[----:B------:R-:W0:Y:S08]  /*6850*/  F2F.F64.F32 R2, R23 ;  /* 0x0000001700027310 */ /* 0x000e300000201800 */
[----:B0-----:R-:W1:Y:S02]  /*6860*/  F2F.F32.F64 R2, R2 ;  /* 0x0000000200027310 */ /* 0x001e640000301000 */
[----:B-1----:R-:W-:-:S06]  /*6870*/  FADD R25, R2, R25 ;  /* 0x0000001902197221 */ /* 0x002fcc0000000000 */
        /* <DEDUP_REMOVED lines=11> */
.L_x_485:
[----:B------:R-:W-:Y:S05]  /*6930*/  BSYNC.RECONVERGENT B1 ;  /* 0x0000000000017941 */ /* 0x000fea0003800200 */
.L_x_484:
[----:B------:R-:W-:-:S13]  /*6940*/  ISETP.LT.OR P0, PT, R0, R41, P0 ;  /* 0x000000290000720c */ /* 0x000fda0000701670 */
[----:B------:R-:W-:Y:S05]  /*6950*/  @!P0 BRA `(.L_x_478) ;  /* 0x00000000004c8947 */ /* 0x000fea0003800000 */
[----:B------:R-:W5:Y:S01]  /*6960*/  LDL.64 R18, [R1] ;  /* 0x0000000001127983 */ /* 0x000f620000100a00 */
[----:B---3--:R-:W-:-:S05]  /*6970*/  IMAD R20, R0, 0x4, R13 ;  /* 0x0000000400147824 */ /* 0x008fca00078e020d */
[----:B0-----:R-:W0:Y:S04]  /*6980*/  LDS R3, [R20] ;  /* 0x0000000014037984 */ /* 0x001e280000000800 */
[----:B--2-4-:R-:W2:Y:S04]  /*6990*/  LDS R5, [R20+0x80] ;  /* 0x0000800014057984 */ /* 0x014ea80000000800 */
[----:B------:R-:W-:Y:S01]  /*69a0*/  LDS R25, [R20+0x180] ;  /* 0x0001800014197984 */ /* 0x000fe20000000800 */
[----:B-----5:R-:W0:Y:S02]  /*69b0*/  F2F.F32.F64 R0, R18 ;  /* 0x0000001200007310 */ /* 0x020e240000301000 */
[----:B0-----:R-:W-:-:S02]  /*69c0*/  FADD R3, R0, R3 ;  /* 0x0000000300037221 */ /* 0x001fc40000000000 */
[----:B------:R-:W0:Y:S04]  /*69d0*/  LDS R0, [R20+0x100] ;  /* 0x0001000014007984 */ /* 0x000e280000000800 */
[----:B------:R-:W3:Y:S08]  /*69e0*/  F2F.F64.F32 R2, R3 ;  /* 0x0000000300027310 */ /* 0x000ef00000201800 */
[----:B---3--:R-:W2:Y:S02]  /*69f0*/  F2F.F32.F64 R2, R2 ;  /* 0x0000000200027310 */ /* 0x008ea40000301000 */
[----:B--2---:R-:W-:-:S06]  /*6a00*/  FADD R5, R2, R5 ;  /* 0x0000000502057221 */ /* 0x004fcc0000000000 */
[----:B------:R-:W2:Y:S08]  /*6a10*/  F2F.F64.F32 R4, R5 ;  /* 0x0000000500047310 */ /* 0x000eb00000201800 */
[----:B--2---:R-:W0:Y:S02]  /*6a20*/  F2F.F32.F64 R21, R4 ;  /* 0x0000000400157310 */ /* 0x004e240000301000 */
[----:B0-----:R-:W-:-:S06]  /*6a30*/  FADD R0, R21, R0 ;  /* 0x0000000015007221 */ /* 0x001fcc0000000000 */
[----:B------:R-:W0:Y:S08]  /*6a40*/  F2F.F64.F32 R22, R0 ;  /* 0x0000000000167310 */ /* 0x000e300000201800 */
[----:B0-----:R-:W0:Y:S02]  /*6a50*/  F2F.F32.F64 R22, R22 ;  /* 0x0000001600167310 */ /* 0x001e240000301000 */
[----:B0-----:R-:W-:-:S06]  /*6a60*/  FADD R18, R22, R25 ;  /* 0x0000001916127221 */ /* 0x001fcc0000000000 */
[----:B------:R-:W0:Y:S02]  /*6a70*/  F2F.F64.F32 R18, R18 ;  /* 0x0000001200127310 */ /* 0x000e240000201800 */
[----:B0-----:R0:W-:Y:S02]  /*6a80*/  STL.64 [R1], R18 ;  /* 0x0000001201007387 */ /* 0x0011e40000100a00 */
.L_x_478:
[----:B------:R-:W-:Y:S05]  /*6a90*/  BSYNC.RECONVERGENT B0 ;  /* 0x0000000000007941 */ /* 0x000fea0003800200 */
.L_x_477:
[----:B------:R-:W2:Y:S01]  /*6aa0*/  LDL.64 R24, [R1] ;  /* 0x0000000001187983 */ /* 0x000ea20000100a00 */
[----:B------:R-:W-:Y:S01]  /*6ab0*/  ISETP.GE.AND P0, PT, R8, R41, PT ;  /* 0x000000290800720c */ /* 0x000fe20003f06270 */
[----:B------:R-:W-:Y:S02]  /*6ac0*/  BSSY.RECONVERGENT B0, `(.L_x_486) ;  /* 0x0000059000007945 */ /* 0x000fe40003800200 */
[----:B--234-:R-:W-:Y:S01]  /*6ad0*/  SHFL.BFLY PT, R5, R25, 0x10, 0x1f ;  /* 0x0e001f0019057f89 */ /* 0x01cfe200000e0000 */
[----:B------:R-:W-:Y:S03]  /*6ae0*/  F2F.F32.F64 R0, R24 ;  /* 0x0000001800007310 */ /* 0x000fe60000301000 */
[----:B------:R-:W2:Y:S05]  /*6af0*/  SHFL.BFLY PT, R4, R24, 0x10, 0x1f ;  /* 0x0e001f0018047f89 */ /* 0x000eaa00000e0000 */
[----:B--2---:R-:W2:Y:S02]  /*6b00*/  F2F.F32.F64 R5, R4 ;  /* 0x0000000400057310 */ /* 0x004ea40000301000 */
[----:B--2---:R-:W-:-:S06]  /*6b10*/  FADD R0, R0, R5 ;  /* 0x0000000500007221 */ /* 0x004fcc0000000000 */
[----:B01----:R-:W0:Y:S02]  /*6b20*/  F2F.F64.F32 R18, R0 ;  /* 0x0000000000127310 */ /* 0x003e240000201800 */
        /* <DEDUP_REMOVED lines=32> */
[----:B--2---:R0:W1:Y:S08]  /*6d30*/  F2F.F32.F64 R0, R4 ;  /* 0x0000000400007310 */ /* 0x0040700000301000 */
[----:B------:R-:W-:Y:S05]  /*6d40*/  @!P0 BRA `(.L_x_489) ;  /* 0x0000000000548947 */ /* 0x000fea0003800000 */
[----:B------:R-:W1:Y:S01]  /*6d50*/  LDS R3, [R34] ;  /* 0x0000000022037984 */ /* 0x000e620000000800 */
[----:B------:R-:W-:-:S03]  /*6d60*/  ISETP.NE.AND P0, PT, R35, 0x1, PT ;  /* 0x000000012300780c */ /* 0x000fc60003f05270 */
[----:B------:R-:W2:Y:S01]  /*6d70*/  LDS R2, [R33] ;  /* 0x0000000021027984 */ /* 0x000ea20000000800 */
[----:B-1----:R-:W-:-:S04]  /*6d80*/  FADD R3, -R0, R3 ;  /* 0x0000000300037221 */ /* 0x002fc80000000100 */
[----:B--2---:R-:W-:Y:S01]  /*6d90*/  FMUL R3, R2, R3 ;  /* 0x0000000302037220 */ /* 0x004fe20000400000 */
[----:B------:R-:W-:-:S04]  /*6da0*/  IMAD.MOV.U32 R2, RZ, RZ, R14 ;  /* 0x000000ffff027224 */ /* 0x000fc800078e000e */
[----:B------:R2:W-:Y:S01]  /*6db0*/  STS [R34], R3 ;  /* 0x0000000322007388 */ /* 0x0005e20000000800 */
[----:B------:R-:W-:Y:S05]  /*6dc0*/  @!P0 BRA `(.L_x_489) ;  /* 0x0000000000348947 */ /* 0x000fea0003800000 */
[----:B--2---:R-:W1:Y:S01]  /*6dd0*/  LDS R3, [R34+0x80] ;  /* 0x0000800022037984 */ /* 0x004e620000000800 */
[----:B------:R-:W-:-:S03]  /*6de0*/  ISETP.NE.AND P0, PT, R35, 0x2, PT ;  /* 0x000000022300780c */ /* 0x000fc60003f05270 */
[----:B------:R-:W2:Y:S10]  /*6df0*/  LDS R2, [R33+0x80] ;  /* 0x0000800021027984 */ /* 0x000eb40000000800 */
[----:B0-----:R-:W0:Y:S01]  /*6e00*/  @P0 LDS R5, [R34+0x100] ;  /* 0x0001000022050984 */ /* 0x001e220000000800 */
[----:B-1----:R-:W-:-:S04]  /*6e10*/  FADD R3, -R0, R3 ;  /* 0x0000000300037221 */ /* 0x002fc80000000100 */
[----:B--2---:R-:W-:-:S05]  /*6e20*/  FMUL R3, R2, R3 ;  /* 0x0000000302037220 */ /* 0x004fca0000400000 */
[----:B------:R-:W-:Y:S04]  /*6e30*/  STS [R34+0x80], R3 ;  /* 0x0000800322007388 */ /* 0x000fe80000000800 */
[----:B------:R-:W1:Y:S01]  /*6e40*/  @P0 LDS R2, [R33+0x100] ;  /* 0x0001000021020984 */ /* 0x000e620000000800 */
[----:B0-----:R-:W-:-:S04]  /*6e50*/  @P0 FADD R5, -R0, R5 ;  /* 0x0000000500050221 */ /* 0x001fc80000000100 */
[----:B-1----:R-:W-:Y:S01]  /*6e60*/  @P0 FMUL R5, R2, R5 ;  /* 0x0000000502050220 */ /* 0x002fe20000400000 */
[----:B------:R-:W-:Y:S01]  /*6e70*/  MOV R2, R16 ;  /* 0x0000001000027202 */ /* 0x000fe20000000f00 */
[----:B------:R-:W-:-:S03]  /*6e80*/  @P0 IMAD.MOV.U32 R2, RZ, RZ, R17 ;  /* 0x000000ffff020224 */ /* 0x000fc600078e0011 */
[----:B------:R3:W-:Y:S04]  /*6e90*/  @P0 STS [R34+0x100], R5 ;  /* 0x0001000522000388 */ /* 0x0007e80000000800 */
.L_x_489:
[----:B------:R-:W-:Y:S05]  /*6ea0*/  BSYNC.RECONVERGENT B1 ;  /* 0x0000000000017941 */ /* 0x000fea0003800200 */
.L_x_488:
[----:B------:R-:W-:Y:S05]  /*6eb0*/  @!P1 BRA `(.L_x_487) ;  /* 0x0000000000649947 */ /* 0x000fea0003800000 */
.L_x_490:
[C---:B0--34-:R-:W-:Y:S01]  /*6ec0*/  LEA R5, R2.reuse, R9, 0x2 ;  /* 0x0000000902057211 */ /* 0x059fe200078e10ff */
[C---:B--2---:R-:W-:Y:S01]  /*6ed0*/  IMAD R3, R2.reuse, 0x4, R11 ;  /* 0x0000000402037824 */ /* 0x044fe200078e020b */
[----:B------:R-:W-:-:S03]  /*6ee0*/  IADD3 R2, PT, PT, R2, 0x80, RZ ;  /* 0x0000008002027810 */ /* 0x000fc60007ffe0ff */
[----:B------:R-:W1:Y:S01]  /*6ef0*/  LDS R19, [R5] ;  /* 0x0000000005137984 */ /* 0x000e620000000800 */
[----:B------:R-:W-:-:S03]  /*6f00*/  ISETP.GE.AND P0, PT, R2, R41, PT ;  /* 0x000000290200720c */ /* 0x000fc60003f06270 */
        /* <DEDUP_REMOVED lines=20> */
.L_x_487:
[----:B------:R-:W-:Y:S05]  /*7050*/  BSYNC.RECONVERGENT B0 ;  /* 0x0000000000007941 */ /* 0x000fea0003800200 */
.L_x_486:
[----:B------:R-:W-:Y:S01]  /*7060*/  NOP ;  /* 0x0000000000007918 */ /* 0x000fe20000000000 */
.L_x_471:
        /* <DEDUP_REMOVED lines=8> */
[----:B-1----:R-:W-:-:S11]  /*70f0*/  IMAD.MOV.U32 R0, RZ, RZ, R8 ;  /* 0x000000ffff007224 */ /* 0x002fd600078e0008 */
[----:B------:R-:W-:Y:S05]  /*7100*/  @!P0 BRA `(.L_x_495) ;  /* 0x0000000000888947 */ /* 0x000fea0003800000 */
[----:B------:R-:W0:Y:S01]  /*7110*/  LDS R18, [R34] ;  /* 0x0000000022127984 */ /* 0x000e220000000800 */
[----:B------:R-:W-:Y:S02]  /*7120*/  ISETP.NE.AND P0, PT, R35, 0x1, PT ;  /* 0x000000012300780c */ /* 0x000fe40003f05270 */
[----:B------:R-:W-:Y:S01]  /*7130*/  MOV R0, R14 ;  /* 0x0000000e00007202 */ /* 0x000fe20000000f00 */
[----:B--2---:R-:W1:Y:S01]  /*7140*/  LDS R19, [R33] ;  /* 0x0000000021137984 */ /* 0x004e620000000800 */
[----:B0--34-:R-:W-:Y:S08]  /*7150*/  F2F.F64.F32 R4, R18 ;  /* 0x0000001200047310 */ /* 0x019ff00000201800 */
[----:B-1----:R-:W0:Y:S02]  /*7160*/  F2F.F64.F32 R2, R19 ;  /* 0x0000001300027310 */ /* 0x002e240000201800 */
[----:B0-----:R-:W-:-:S02]  /*7170*/  DMUL R4, R4, R2 ;  /* 0x0000000204047228 */ /* 0x001fc40000000000 */
[----:B------:R-:W-:-:S08]  /*7180*/  DADD R2, -R2, 1 ;  /* 0x3ff0000002027429 */ /* 0x000fd00000000100 */
[----:B------:R-:W-:-:S10]  /*7190*/  DMUL R2, R4, R2 ;  /* 0x0000000204027228 */ /* 0x000fd40000000000 */
[----:B------:R-:W0:Y:S02]  /*71a0*/  F2F.F32.F64 R3, R2 ;  /* 0x0000000200037310 */ /* 0x000e240000301000 */
[----:B0-----:R1:W-:Y:S01]  /*71b0*/  STS [R34], R3 ;  /* 0x0000000322007388 */ /* 0x0013e20000000800 */
[----:B------:R-:W-:Y:S05]  /*71c0*/  @!P0 BRA `(.L_x_495) ;  /* 0x0000000000588947 */ /* 0x000fea0003800000 */
[----:B------:R-:W0:Y:S01]  /*71d0*/  LDS R18, [R34+0x80] ;  /* 0x0000800022127984 */ /* 0x000e220000000800 */
[----:B------:R-:W-:Y:S01]  /*71e0*/  ISETP.NE.AND P0, PT, R35, 0x2, PT ;  /* 0x000000022300780c */ /* 0x000fe20003f05270 */
[----:B------:R-:W-:Y:S02]  /*71f0*/  IMAD.MOV.U32 R0, RZ, RZ, R16 ;  /* 0x000000ffff007224 */ /* 0x000fe400078e0010 */
[----:B------:R-:W1:Y:S01]  /*7200*/  LDS R19, [R33+0x80] ;  /* 0x0000800021137984 */ /* 0x000e620000000800 */
[----:B0-----:R-:W-:Y:S08]  /*7210*/  F2F.F64.F32 R4, R18 ;  /* 0x0000001200047310 */ /* 0x001ff00000201800 */
[----:B-1----:R-:W0:Y:S02]  /*7220*/  F2F.F64.F32 R2, R19 ;  /* 0x0000001300027310 */ /* 0x002e240000201800 */
[----:B0-----:R-:W-:-:S02]  /*7230*/  DMUL R4, R4, R2 ;  /* 0x0000000204047228 */ /* 0x001fc40000000000 */
[----:B------:R-:W-:-:S08]  /*7240*/  DADD R2, -R2, 1 ;  /* 0x3ff0000002027429 */ /* 0x000fd00000000100 */
[----:B------:R-:W-:-:S10]  /*7250*/  DMUL R2, R4, R2 ;  /* 0x0000000204027228 */ /* 0x000fd40000000000 */
[----:B------:R-:W0:Y:S02]  /*7260*/  F2F.F32.F64 R3, R2 ;  /* 0x0000000200037310 */ /* 0x000e240000301000 */
[----:B0-----:R0:W-:Y:S01]  /*7270*/  STS [R34+0x80], R3 ;  /* 0x0000800322007388 */ /* 0x0011e20000000800 */
[----:B------:R-:W-:Y:S05]  /*7280*/  @!P0 BRA `(.L_x_495) ;  /* 0x0000000000288947 */ /* 0x000fea0003800000 */
[----:B------:R-:W1:Y:S01]  /*7290*/  LDS R18, [R34+0x100] ;  /* 0x0001000022127984 */ /* 0x000e620000000800 */
[----:B------:R-:W-:-:S03]  /*72a0*/  MOV R0, R17 ;  /* 0x0000001100007202 */ /* 0x000fc60000000f00 */
[----:B------:R-:W0:Y:S01]  /*72b0*/  LDS R19, [R33+0x100] ;  /* 0x0001000021137984 */ /* 0x000e220000000800 */
[----:B-1----:R-:W-:Y:S08]  /*72c0*/  F2F.F64.F32 R4, R18 ;  /* 0x0000001200047310 */ /* 0x002ff00000201800 */
[----:B0-----:R-:W0:Y:S02]  /*72d0*/  F2F.F64.F32 R2, R19 ;  /* 0x0000001300027310 */ /* 0x001e240000201800 */
[----:B0-----:R-:W-:-:S02]  /*72e0*/  DMUL R4, R4, R2 ;  /* 0x0000000204047228 */ /* 0x001fc40000000000 */
[----:B------:R-:W-:-:S08]  /*72f0*/  DADD R2, -R2, 1 ;  /* 0x3ff0000002027429 */ /* 0x000fd00000000100 */
[----:B------:R-:W-:-:S10]  /*7300*/  DMUL R2, R4, R2 ;  /* 0x0000000204027228 */ /* 0x000fd40000000000 */
[----:B------:R-:W0:Y:S02]  /*7310*/  F2F.F32.F64 R3, R2 ;  /* 0x0000000200037310 */ /* 0x000e240000301000 */
[----:B0-----:R0:W-:Y:S02]  /*7320*/  STS [R34+0x100], R3 ;  /* 0x0001000322007388 */ /* 0x0011e40000000800 */
.L_x_495:
[----:B------:R-:W-:Y:S05]  /*7330*/  BSYNC.RECONVERGENT B1 ;  /* 0x0000000000017941 */ /* 0x000fea0003800200 */
.L_x_494:
[----:B------:R-:W-:-:S13]  /*7340*/  ISETP.GE.U32.AND P0, PT, R10, 0x60, PT ;  /* 0x000000600a00780c */ /* 0x000fda0003f06070 */
[----:B------:R-:W-:Y:S05]  /*7350*/  @!P0 BRA `(.L_x_493) ;  /* 0x0000000000a48947 */ /* 0x000fea0003800000 */
.L_x_496:
[C---:B0-----:R-:W-:Y:S01]  /*7360*/  IMAD R18, R0.reuse, 0x4, R9 ;  /* 0x0000000400127824 */ /* 0x041fe200078e0209 */
[C---:B--2---:R-:W-:Y:S01]  /*7370*/  LEA R19, R0.reuse, R11, 0x2 ;  /* 0x0000000b00137211 */ /* 0x044fe200078e10ff */
[----:B------:R-:W-:-:S03]  /*7380*/  VIADD R0, R0, 0x80 ;  /* 0x0000008000007836 */ /* 0x000fc60000000000 */
[----:B---3--:R-:W0:Y:S02]  /*7390*/  LDS R22, [R18] ;  /* 0x0000000012167984 */ /* 0x008e240000000800 */
[----:B------:R-:W-:Y:S02]  /*73a0*/  ISETP.GE.AND P0, PT, R0, R41, PT ;  /* 0x000000290000720c */ /* 0x000fe40003f06270 */
[----:B------:R-:W4:Y:S04]  /*73b0*/  LDS R23, [R19] ;  /* 0x0000000013177984 */ /* 0x000f280000000800 */
[----:B------:R-:W2:Y:S04]  /*73c0*/  LDS R24, [R18+0x80] ;  /* 0x0000800012187984 */ /* 0x000ea80000000800 */
[----:B------:R-:W-:Y:S01]  /*73d0*/  LDS R26, [R18+0x100] ;  /* 0x00010000121a7984 */ /* 0x000fe20000000800 */
[----:B01----:R-:W-:Y:S08]  /*73e0*/  F2F.F64.F32 R2, R22 ;  /* 0x0000001600027310 */ /* 0x003ff00000201800 */
[----:B----4-:R-:W0:Y:S02]  /*73f0*/  F2F.F64.F32 R4, R23 ;  /* 0x0000001700047310 */ /* 0x010e240000201800 */
[----:B0-----:R-:W-:-:S02]  /*7400*/  DMUL R2, R2, R4 ;  /* 0x0000000402027228 */ /* 0x001fc40000000000 */
[----:B------:R-:W-:-:S08]  /*7410*/  DADD R4, -R4, 1 ;  /* 0x3ff0000004047429 */ /* 0x000fd00000000100 */
[----:B------:R-:W-:Y:S02]  /*7420*/  DMUL R20, R2, R4 ;  /* 0x0000000402147228 */ /* 0x000fe40000000000 */
[----:B--2---:R0:W-:Y:S08]  /*7430*/  F2F.F64.F32 R4, R24 ;  /* 0x0000001800047310 */ /* 0x0041f00000201800 */
[----:B------:R-:W1:Y:S01]  /*7440*/  F2F.F32.F64 R21, R20 ;  /* 0x0000001400157310 */ /* 0x000e620000301000 */
[----:B0-----:R-:W-:Y:S04]  /*7450*/  LDS R24, [R18+0x180] ;  /* 0x0001800012187984 */ /* 0x001fe80000000800 */
[----:B-1----:R-:W-:Y:S04]  /*7460*/  STS [R18], R21 ;  /* 0x0000001512007388 */ /* 0x002fe80000000800 */
[----:B------:R-:W0:Y:S02]  /*7470*/  LDS R25, [R19+0x80] ;  /* 0x0000800013197984 */ /* 0x000e240000000800 */
[----:B0-----:R-:W0:Y:S02]  /*7480*/  F2F.F64.F32 R2, R25 ;  /* 0x0000001900027310 */ /* 0x001e240000201800 */
[----:B0-----:R-:W-:-:S02]  /*7490*/  DMUL R4, R4, R2 ;  /* 0x0000000204047228 */ /* 0x001fc40000000000 */
[----:B------:R-:W-:-:S08]  /*74a0*/  DADD R2, -R2, 1 ;  /* 0x3ff0000002027429 */ /* 0x000fd00000000100 */
[----:B------:R-:W-:Y:S01]  /*74b0*/  DMUL R22, R4, R2 ;  /* 0x0000000204167228 */ /* 0x000fe20000000000 */
[----:B------:R-:W-:Y:S09]  /*74c0*/  F2F.F64.F32 R4, R26 ;  /* 0x0000001a00047310 */ /* 0x000ff20000201800 */
[----:B------:R-:W0:Y:S02]  /*74d0*/  F2F.F32.F64 R23, R22 ;  /* 0x0000001600177310 */ /* 0x000e240000301000 */
[----:B0-----:R-:W-:Y:S04]  /*74e0*/  STS [R18+0x80], R23 ;  /* 0x0000801712007388 */ /* 0x001fe80000000800 */
        /* <DEDUP_REMOVED lines=12> */
[----:B------:R-:W-:-:S10]  /*75b0*/  DMUL R2, R4, R2 ;  /* 0x0000000204027228 */ /* 0x000fd40000000000 */
[----:B------:R-:W0:Y:S02]  /*75c0*/  F2F.F32.F64 R3, R2 ;  /* 0x0000000200037310 */ /* 0x000e240000301000 */
[----:B0-----:R0:W-:Y:S01]  /*75d0*/  STS [R18+0x180], R3 ;  /* 0x0001800312007388 */ /* 0x0011e20000000800 */
[----:B------:R-:W-:Y:S05]  /*75e0*/  @!P0 BRA `(.L_x_496) ;  /* 0xfffffffc005c8947 */ /* 0x000fea000383ffff */
.L_x_493:
[----:B------:R-:W-:Y:S05]  /*75f0*/  BSYNC.RECONVERGENT B0 ;  /* 0x0000000000007941 */ /* 0x000fea0003800200 */
.L_x_492:
[----:B------:R-:W-:Y:S01]  /*7600*/  NOP ;  /* 0x0000000000007918 */ /* 0x000fe20000000000 */
.L_x_491:
[----:B------:R-:W-:Y:S01]  /*7610*/  ISETP.GE.AND P0, PT, R8, R41, PT ;  /* 0x000000290800720c */ /* 0x000fe20003f06270 */
[----:B------:R-:W-:-:S12]  /*7620*/  BSSY.RECONVERGENT B0, `(.L_x_497) ;  /* 0x000007c000007945 */ /* 0x000fd80003800200 */
[----:B------:R-:W-:Y:S05]  /*7630*/  @P0 BRA `(.L_x_498) ;  /* 0x0000000400e80947 */ /* 0x000fea0003800000 */
[----:B------:R-:W-:Y:S01]  /*7640*/  ISETP.NE.AND P0, PT, R35, RZ, PT ;  /* 0x000000ff2300720c */ /* 0x000fe20003f05270 */
[----:B------:R-:W-:Y:S01]  /*7650*/  BSSY.RECONVERGENT B1, `(.L_x_499) ;  /* 0x0000013000017945 */ /* 0x000fe20003800200 */
[----:B------:R-:W-:Y:S02]  /*7660*/  ISETP.GE.U32.AND P1, PT, R10, 0x60, PT ;  /* 0x000000600a00780c */ /* 0x000fe40003f26070 */
[----:B-1----:R-:W-:-:S09]  /*7670*/  MOV R0, R8 ;  /* 0x0000000800007202 */ /* 0x002fd20000000f00 */
[----:B------:R-:W-:Y:S05]  /*7680*/  @!P0 BRA `(.L_x_500) ;  /* 0x00000000003c8947 */ /* 0x000fea0003800000 */
[----:B0-234-:R-:W0:Y:S01]  /*7690*/  LDS R5, [R34] ;  /* 0x0000000022057984 */ /* 0x01de220000000800 */
[----:B------:R-:W1:Y:S01]  /*76a0*/  LDC.64 R2, c[0x0][0x3b0] ;  /* 0x0000ec00ff027b82 */ /* 0x000e620000000a00 */
[----:B------:R-:W-:Y:S01]  /*76b0*/  IMAD R19, R39, R41, R8 ;  /* 0x0000002927137224 */ /* 0x000fe200078e0208 */
[----:B------:R-:W-:Y:S01]  /*76c0*/  ISETP.NE.AND P0, PT, R35, 0x1, PT ;  /* 0x000000012300780c */ /* 0x000fe20003f05270 */
[----:B------:R-:W-:Y:S02]  /*76d0*/  IMAD.MOV.U32 R0, RZ, RZ, R14 ;  /* 0x000000ffff007224 */ /* 0x000fe400078e000e */
[----:B-1----:R-:W-:-:S05]  /*76e0*/  IMAD.WIDE R2, R19, 0x4, R2 ;  /* 0x0000000413027825 */ /* 0x002fca00078e0202 */
[----:B0-----:R1:W-:Y:S05]  /*76f0*/  STG.E desc[UR8][R2.64], R5 ;  /* 0x0000000502007986 */ /* 0x0013ea000c101908 */
[----:B------:R-:W-:Y:S05]  /*7700*/  @!P0 BRA `(.L_x_500) ;  /* 0x00000000001c8947 */ /* 0x000fea0003800000 */
[----:B------:R-:W-:Y:S01]  /*7710*/  ISETP.NE.AND P0, PT, R35, 0x2, PT ;  /* 0x000000022300780c */ /* 0x000fe20003f05270 */
[----:B-1----:R-:W0:Y:S01]  /*7720*/  LDS R5, [R34+0x80] ;  /* 0x0000800022057984 */ /* 0x002e220000000800 */
[----:B------:R-:W-:-:S11]  /*7730*/  MOV R0, R16 ;  /* 0x0000001000007202 */ /* 0x000fd60000000f00 */
[----:B------:R-:W1:Y:S01]  /*7740*/  @P0 LDS R19, [R34+0x100] ;  /* 0x0001000022130984 */ /* 0x000e620000000800 */
[----:B------:R-:W-:-:S03]  /*7750*/  @P0 IMAD.MOV.U32 R0, RZ, RZ, R17 ;  /* 0x000000ffff000224 */ /* 0x000fc600078e0011 */
[----:B0-----:R0:W-:Y:S04]  /*7760*/  STG.E desc[UR8][R2.64+0x80], R5 ;  /* 0x0000800502007986 */ /* 0x0011e8000c101908 */
[----:B-1----:R0:W-:Y:S02]  /*7770*/  @P0 STG.E desc[UR8][R2.64+0x100], R19 ;  /* 0x0001001302000986 */ /* 0x0021e4000c101908 */
.L_x_500:
[----:B------:R-:W-:Y:S05]  /*7780*/  BSYNC.RECONVERGENT B1 ;  /* 0x0000000000017941 */ /* 0x000fea0003800200 */
.L_x_499:
[----:B------:R-:W-:Y:S05]  /*7790*/  @!P1 BRA `(.L_x_498) ;  /* 0x0000000400909947 */ /* 0x000fea0003800000 */
[----:B012---:R-:W-:Y:S01]  /*77a0*/  IADD3 R2, PT, PT, -R0, R41, RZ ;  /* 0x0000002900027210 */ /* 0x007fe20007ffe1ff */
[----:B------:R-:W-:Y:S01]  /*77b0*/  BSSY.RECONVERGENT B1, `(.L_x_501) ;  /* 0x0000036000017945 */ /* 0x000fe20003800200 */
[----:B------:R-:W-:Y:S02]  /*77c0*/  PLOP3.LUT P0, PT, PT, PT, PT, 0x80, 0x8 ;  /* 0x000000000008781c */ /* 0x000fe40003f0f070 */
[----:B------:R-:W-:-:S13]  /*77d0*/  ISETP.GT.AND P1, PT, R2, 0x180, PT ;  /* 0x000001800200780c */ /* 0x000fda0003f24270 */
[----:B------:R-:W-:Y:S05]  /*77e0*/  @!P1 BRA `(.L_x_502) ;  /* 0x0000000000c89947 */ /* 0x000fea0003800000 */
[----:B------:R-:W-:Y:S01]  /*77f0*/  PLOP3.LUT P0, PT, PT, PT, PT, 0x8, 0x80 ;  /* 0x000000000080781c */ /* 0x000fe20003f0e170 */
[----:B---3--:R-:W-:-:S12]  /*7800*/  VIADD R23, R41, 0xfffffe80 ;  /* 0xfffffe8029177836 */ /* 0x008fd80000000000 */
.L_x_503:
[C---:B-1--4-:R-:W-:Y:S01]  /*7810*/  LEA R4, R0.reuse, R9, 0x2 ;  /* 0x0000000900047211 */ /* 0x052fe200078e10ff */
[----:B------:R-:W0:Y:S01]  /*7820*/  LDC.64 R2, c[0x0][0x3b0] ;  /* 0x0000ec00ff027b82 */ /* 0x000e220000000a00 */
[CC--:B------:R-:W-:Y:S02]  /*7830*/  IMAD R21, R39.reuse, R41.reuse, R0 ;  /* 0x0000002927157224 */ /* 0x0c0fe400078e0200 */
[----:B------:R-:W-:Y:S01]  /*7840*/  VIADD R18, R0, 0x80 ;  /* 0x0000008000127836 */ /* 0x000fe20000000000 */
[----:B------:R-:W1:Y:S03]  /*7850*/  LDS R40, [R4+0x80] ;  /* 0x0000800004287984 */ /* 0x000e660000000800 */
[----:B------:R-:W-:Y:S01]  /*7860*/  IMAD R19, R39, R41, R18 ;  /* 0x0000002927137224 */ /* 0x000fe200078e0212 */
[----:B------:R-:W2:Y:S04]  /*7870*/  LDS R42, [R4+0x100] ;  /* 0x00010000042a7984 */ /* 0x000ea80000000800 */
[----:B------:R-:W3:Y:S04]  /*7880*/  LDS R5, [R4] ;  /* 0x0000000004057984 */ /* 0x000ee80000000800 */
[----:B------:R-:W4:Y:S04]  /*7890*/  LDS R44, [R4+0x180] ;  /* 0x00018000042c7984 */ /* 0x000f280000000800 */
[----:B------:R-:W5:Y:S04]  /*78a0*/  LDS R25, [R4+0x200] ;  /* 0x0002000004197984 */ /* 0x000f680000000800 */
[----:B------:R-:W5:Y:S01]  /*78b0*/  LDS R27, [R4+0x280] ;  /* 0x00028000041b7984 */ /* 0x000f620000000800 */
[----:B0-----:R-:W-:-:S03]  /*78c0*/  IMAD.WIDE R20, R21, 0x4, R2 ;  /* 0x0000000415147825 */ /* 0x001fc600078e0202 */
[----:B------:R-:W0:Y:S01]  /*78d0*/  LDS R29, [R4+0x300] ;  /* 0x00030000041d7984 */ /* 0x000e220000000800 */
[----:B------:R-:W-:-:S03]  /*78e0*/  IMAD.WIDE R18, R19, 0x4, R2 ;  /* 0x0000000413127825 */ /* 0x000fc600078e0202 */
[----:B------:R-:W0:Y:S04]  /*78f0*/  LDS R31, [R4+0x380] ;  /* 0x00038000041f7984 */ /* 0x000e280000000800 */
        /* <DEDUP_REMOVED lines=8> */
[----:B-1----:R1:W-:Y:S04]  /*7980*/  STG.E desc[UR8][R20.64+0x80], R40 ;  /* 0x0000802814007986 */ /* 0x0023e8000c101908 */
[----:B--2---:R2:W-:Y:S04]  /*7990*/  STG.E desc[UR8][R20.64+0x100], R42 ;  /* 0x0001002a14007986 */ /* 0x0045e8000c101908 */
[----:B---3--:R3:W-:Y:S01]  /*79a0*/  STG.E desc[UR8][R20.64], R5 ;  /* 0x0000000514007986 */ /* 0x0087e2000c101908 */
[----:B-1----:R-:W-:-:S03]  /*79b0*/  IADD3 R40, PT, PT, R0, 0x100, RZ ;  /* 0x0000010000287810 */ /* 0x002fc60007ffe0ff */
[----:B----4-:R1:W-:Y:S01]  /*79c0*/  STG.E desc[UR8][R20.64+0x180], R44 ;  /* 0x0001802c14007986 */ /* 0x0103e2000c101908 */
[----:B--2---:R-:W-:-:S03]  /*79d0*/  VIADD R42, R0, 0x180 ;  /* 0x00000180002a7836 */ /* 0x004fc60000000000 */
[----:B-----5:R1:W-:Y:S01]  /*79e0*/  STG.E desc[UR8][R18.64], R25 ;  /* 0x0000001912007986 */ /* 0x0203e2000c101908 */
[CC--:B------:R-:W-:Y:S01]  /*79f0*/  IMAD R4, R39.reuse, R41.reuse, R40 ;  /* 0x0000002927047224 */ /* 0x0c0fe200078e0228 */
[----:B------:R-:W-:Y:S01]  /*7a00*/  IADD3 R0, PT, PT, R0, 0x200, RZ ;  /* 0x0000020000007810 */ /* 0x000fe20007ffe0ff */
[----:B------:R-:W-:Y:S01]  /*7a10*/  IMAD R42, R39, R41, R42 ;  /* 0x00000029272a7224 */ /* 0x000fe200078e022a */
[----:B------:R1:W-:Y:S01]  /*7a20*/  STG.E desc[UR8][R18.64+0x80], R27 ;  /* 0x0000801b12007986 */ /* 0x0003e2000c101908 */
[--C-:B---3--:R-:W-:Y:S01]  /*7a30*/  IMAD.WIDE R4, R4, 0x4, R2.reuse ;  /* 0x0000000404047825 */ /* 0x108fe200078e0202 */
[----:B------:R-:W-:Y:S02]  /*7a40*/  ISETP.GE.AND P1, PT, R0, R23, PT ;  /* 0x000000170000720c */ /* 0x000fe40003f26270 */
[----:B0-----:R1:W-:Y:S01]  /*7a50*/  STG.E desc[UR8][R18.64+0x100], R29 ;  /* 0x0001001d12007986 */ /* 0x0013e2000c101908 */
[----:B------:R-:W-:-:S03]  /*7a60*/  IMAD.WIDE R2, R42, 0x4, R2 ;  /* 0x000000042a027825 */ /* 0x000fc600078e0202 */
[----:B------:R1:W-:Y:S04]  /*7a70*/  STG.E desc[UR8][R18.64+0x180], R31 ;  /* 0x0001801f12007986 */ /* 0x0003e8000c101908 */
[----:B------:R1:W-:Y:S04]  /*7a80*/  STG.E desc[UR8][R4.64], R43 ;  /* 0x0000002b04007986 */ /* 0x0003e8000c101908 */
[----:B------:R1:W-:Y:S04]  /*7a90*/  STG.E desc[UR8][R4.64+0x80], R45 ;  /* 0x0000802d04007986 */ /* 0x0003e8000c101908 */
[----:B------:R1:W-:Y:S04]  /*7aa0*/  STG.E desc[UR8][R4.64+0x100], R22 ;  /* 0x0001001604007986 */ /* 0x0003e8000c101908 */
[----:B------:R1:W-:Y:S04]  /*7ab0*/  STG.E desc[UR8][R4.64+0x180], R24 ;  /* 0x0001801804007986 */ /* 0x0003e8000c101908 */
[----:B------:R1:W-:Y:S04]  /*7ac0*/  STG.E desc[UR8][R2.64], R26 ;  /* 0x0000001a02007986 */ /* 0x0003e8000c101908 */
[----:B------:R1:W-:Y:S04]  /*7ad0*/  STG.E desc[UR8][R2.64+0x80], R28 ;  /* 0x0000801c02007986 */ /* 0x0003e8000c101908 */
[----:B------:R1:W-:Y:S04]  /*7ae0*/  STG.E desc[UR8][R2.64+0x100], R30 ;  /* 0x0001001e02007986 */ /* 0x0003e8000c101908 */
[----:B------:R1:W-:Y:S01]  /*7af0*/  STG.E desc[UR8][R2.64+0x180], R38 ;  /* 0x0001802602007986 */ /* 0x0003e2000c101908 */
[----:B------:R-:W-:Y:S05]  /*7b00*/  @!P1 BRA `(.L_x_503) ;  /* 0xfffffffc00409947 */ /* 0x000fea000383ffff */
.L_x_502:
[----:B------:R-:W-:Y:S05]  /*7b10*/  BSYNC.RECONVERGENT B1 ;  /* 0x0000000000017941 */ /* 0x000fea0003800200 */
.L_x_501:
[----:B-1----:R-:W-:Y:S01]  /*7b20*/  IMAD.IADD R2, R41, 0x1, -R0 ;  /* 0x0000000129027824 */ /* 0x002fe200078e0a00 */
[----:B------:R-:W-:Y:S04]  /*7b30*/  BSSY.RECONVERGENT B1, `(.L_x_504) ;  /* 0x000001c000017945 */ /* 0x000fe80003800200 */
[----:B------:R-:W-:-:S13]  /*7b40*/  ISETP.GT.AND P1, PT, R2, 0x80, PT ;  /* 0x000000800200780c */ /* 0x000fda0003f24270 */
[----:B------:R-:W-:Y:S05]  /*7b50*/  @!P1 BRA `(.L_x_505) ;  /* 0x0000000000649947 */ /* 0x000fea0003800000 */
[C---:B------:R-:W-:Y:S01]  /*7b60*/  LEA R18, R0.reuse, R9, 0x2 ;  /* 0x0000000900127211 */ /* 0x040fe200078e10ff */
[----:B---34-:R-:W0:Y:S01]  /*7b70*/  LDC.64 R4, c[0x0][0x3b0] ;  /* 0x0000ec00ff047b82 */ /* 0x018e220000000a00 */
[C---:B------:R-:W-:Y:S01]  /*7b80*/  VIADD R2, R0.reuse, 0x80 ;  /* 0x0000008000027836 */ /* 0x040fe20000000000 */
[----:B------:R-:W-:Y:S01]  /*7b90*/  PLOP3.LUT P0, PT, PT, PT, PT, 0x8, 0x80 ;  /* 0x000000000080781c */ /* 0x000fe20003f0e170 */
[CC--:B------:R-:W-:Y:S01]  /*7ba0*/  IMAD R3, R39.reuse, R41.reuse, R0 ;  /* 0x0000002927037224 */ /* 0x0c0fe200078e0200 */
[----:B------:R-:W1:Y:S01]  /*7bb0*/  LDS R19, [R18] ;  /* 0x0000000012137984 */ /* 0x000e620000000800 */
[----:B------:R-:W-:Y:S01]  /*7bc0*/  IMAD R29, R39, R41, R2 ;  /* 0x00000029271d7224 */ /* 0x000fe200078e0202 */
[----:B------:R-:W-:Y:S02]  /*7bd0*/  IADD3 R0, PT, PT, R0, 0x100, RZ ;  /* 0x0000010000007810 */ /* 0x000fe40007ffe0ff */
[----:B------:R-:W2:Y:S04]  /*7be0*/  LDS R21, [R18+0x80] ;  /* 0x0000800012157984 */ /* 0x000ea80000000800 */
[----:B------:R-:W3:Y:S04]  /*7bf0*/  LDS R23, [R18+0x100] ;  /* 0x0001000012177984 */ /* 0x000ee80000000800 */
[----:B------:R-:W4:Y:S04]  /*7c00*/  LDS R25, [R18+0x180] ;  /* 0x0001800012197984 */ /* 0x000f280000000800 */
[----:B------:R-:W5:Y:S04]  /*7c10*/  LDS R27, [R18+0x200] ;  /* 0x00020000121b7984 */ /* 0x000f680000000800 */
[----:B------:R-:W5:Y:S01]  /*7c20*/  LDS R31, [R18+0x280] ;  /* 0x00028000121f7984 */ /* 0x000f620000000800 */
[----:B0-----:R-:W-:-:S03]  /*7c30*/  IMAD.WIDE R2, R3, 0x4, R4 ;  /* 0x0000000403027825 */ /* 0x001fc600078e0204 */
[----:B------:R-:W0:Y:S01]  /*7c40*/  LDS R43, [R18+0x300] ;  /* 0x00030000122b7984 */ /* 0x000e220000000800 */
[----:B------:R-:W-:-:S03]  /*7c50*/  IMAD.WIDE R4, R29, 0x4, R4 ;  /* 0x000000041d047825 */ /* 0x000fc600078e0204 */
[----:B------:R-:W0:Y:S04]  /*7c60*/  LDS R45, [R18+0x380] ;  /* 0x00038000122d7984 */ /* 0x000e280000000800 */
[----:B-1----:R1:W-:Y:S04]  /*7c70*/  STG.E desc[UR8][R2.64], R19 ;  /* 0x0000001302007986 */ /* 0x0023e8000c101908 */
[----:B--2---:R1:W-:Y:S04]  /*7c80*/  STG.E desc[UR8][R2.64+0x80], R21 ;  /* 0x0000801502007986 */ /* 0x0043e8000c101908 */
[----:B---3--:R1:W-:Y:S04]  /*7c90*/  STG.E desc[UR8][R2.64+0x100], R23 ;  /* 0x0001001702007986 */ /* 0x0083e8000c101908 */
[----:B----4-:R1:W-:Y:S04]  /*7ca0*/  STG.E desc[UR8][R2.64+0x180], R25 ;  /* 0x0001801902007986 */ /* 0x0103e8000c101908 */
[----:B-----5:R1:W-:Y:S04]  /*7cb0*/  STG.E desc[UR8][R4.64], R27 ;  /* 0x0000001b04007986 */ /* 0x0203e8000c101908 */
[----:B------:R1:W-:Y:S04]  /*7cc0*/  STG.E desc[UR8][R4.64+0x80], R31 ;  /* 0x0000801f04007986 */ /* 0x0003e8000c101908 */
[----:B0-----:R1:W-:Y:S04]  /*7cd0*/  STG.E desc[UR8][R4.64+0x100], R43 ;  /* 0x0001002b04007986 */ /* 0x0013e8000c101908 */
[----:B------:R1:W-:Y:S02]  /*7ce0*/  STG.E desc[UR8][R4.64+0x180], R45 ;  /* 0x0001802d04007986 */ /* 0x0003e4000c101908 */
.L_x_505:
[----:B------:R-:W-:Y:S05]  /*7cf0*/  BSYNC.RECONVERGENT B1 ;  /* 0x0000000000017941 */ /* 0x000fea0003800200 */
.L_x_504:
[----:B------:R-:W-:-:S13]  /*7d00*/  ISETP.LT.OR P0, PT, R0, R41, P0 ;  /* 0x000000290000720c */ /* 0x000fda0000701670 */
[----:B------:R-:W-:Y:S05]  /*7d10*/  @!P0 BRA `(.L_x_498) ;  /* 0x0000000000308947 */ /* 0x000fea0003800000 */
[----:B-1-34-:R-:W-:Y:S01]  /*7d20*/  IMAD R4, R0, 0x4, R9 ;  /* 0x0000000400047824 */ /* 0x01afe200078e0209 */
[----:B------:R-:W0:Y:S01]  /*7d30*/  LDC.64 R2, c[0x0][0x3b0] ;  /* 0x0000ec00ff027b82 */ /* 0x000e220000000a00 */
[----:B------:R-:W-:-:S03]  /*7d40*/  IMAD R39, R39, R41, R0 ;  /* 0x0000002927277224 */ /* 0x000fc600078e0200 */
[----:B------:R-:W1:Y:S04]  /*7d50*/  LDS R5, [R4] ;  /* 0x0000000004057984 */ /* 0x000e680000000800 */
[----:B------:R-:W2:Y:S04]  /*7d60*/  LDS R19, [R4+0x80] ;  /* 0x0000800004137984 */ /* 0x000ea80000000800 */
[----:B------:R-:W3:Y:S04]  /*7d70*/  LDS R21, [R4+0x100] ;  /* 0x0001000004157984 */ /* 0x000ee80000000800 */
[----:B------:R-:W4:Y:S01]  /*7d80*/  LDS R23, [R4+0x180] ;  /* 0x0001800004177984 */ /* 0x000f220000000800 */
[----:B0-----:R-:W-:-:S05]  /*7d90*/  IMAD.WIDE R2, R39, 0x4, R2 ;  /* 0x0000000427027825 */ /* 0x001fca00078e0202 */
[----:B-1----:R0:W-:Y:S04]  /*7da0*/  STG.E desc[UR8][R2.64], R5 ;  /* 0x0000000502007986 */ /* 0x0021e8000c101908 */
[----:B--2---:R0:W-:Y:S04]  /*7db0*/  STG.E desc[UR8][R2.64+0x80], R19 ;  /* 0x0000801302007986 */ /* 0x0041e8000c101908 */
[----:B---3--:R0:W-:Y:S04]  /*7dc0*/  STG.E desc[UR8][R2.64+0x100], R21 ;  /* 0x0001001502007986 */ /* 0x0081e8000c101908 */
[----:B----4-:R0:W-:Y:S02]  /*7dd0*/  STG.E desc[UR8][R2.64+0x180], R23 ;  /* 0x0001801702007986 */ /* 0x0101e4000c101908 */
.L_x_498:
[----:B------:R-:W-:Y:S05]  /*7de0*/  BSYNC.RECONVERGENT B0 ;  /* 0x0000000000007941 */ /* 0x000fea0003800200 */
.L_x_497:
[----:B------:R-:W5:Y:S01]  /*7df0*/  LDCU UR4, c[0x0][0x370] ;  /* 0x00006e00ff0477ac */ /* 0x000f620008000800 */
[----:B------:R-:W-:Y:S01]  /*7e00*/  NOP ;  /* 0x0000000000007918 */ /* 0x000fe20000000000 */
[----:B-----5:R-:W-:-:S06]  /*7e10*/  UIADD3 UR6, UPT, UPT, UR4, UR6, URZ ;  /* 0x0000000604067290 */ /* 0x020fcc000fffe0ff */
[----:B------:R-:W-:-:S13]  /*7e20*/  ISETP.LE.AND P0, PT, R7, UR6, PT ;  /* 0x0000000607007c0c */ /* 0x000fda000bf03270 */
[----:B------:R-:W-:Y:S05]  /*7e30*/  @!P0 BRA `(.L_x_506) ;  /* 0xffffff8400988947 */ /* 0x000fea000383ffff */
[----:B------:R-:W-:Y:S05]  /*7e40*/  EXIT ;  /* 0x000000000000794d */ /* 0x000fea0003800000 */
        .weak           $__internal_2_$__cuda_sm20_div_rn_f64_full
        .type           $__internal_2_$__cuda_sm20_div_rn_f64_full,@function
        .size           $__internal_2_$__cuda_sm20_div_rn_f64_full,(.L_x_3426 - $__internal_2_$__cuda_sm20_div_rn_f64_full)
$__internal_2_$__cuda_sm20_div_rn_f64_full:
[----:B------:R-:W-:Y:S01]  /*7e50*/  IMAD.MOV.U32 R19, RZ, RZ, R21 ;  /* 0x000000ffff137224 */ /* 0x000fe200078e0015 */
[----:B------:R-:W-:Y:S01]  /*7e60*/  FSETP.GEU.AND P0, PT, |R23|, 1.469367938527859385e-39, PT ;  /* 0x001000001700780b */ /* 0x000fe20003f0e200 */
[----:B------:R-:W-:Y:S01]  /*7e70*/  IMAD.MOV.U32 R43, RZ, RZ, 0x1ca00000 ;  /* 0x1ca00000ff2b7424 */ /* 0x000fe200078e00ff */
[----:B------:R-:W-:Y:S01]  /*7e80*/  MOV R18, R20 ;  /* 0x0000001400127202 */ /* 0x000fe20000000f00 */
[----:B------:R-:W-:Y:S01]  /*7e90*/  BSSY.RECONVERGENT B1, `(.L_x_507) ;  /* 0x0000055000017945 */ /* 0x000fe20003800200 */
[----:B------:R-:W-:Y:S02]  /*7ea0*/  FSETP.GEU.AND P3, PT, |R19|, 1.469367938527859385e-39, PT ;  /* 0x001000001300780b */ /* 0x000fe40003f6e200 */
[----:B------:R-:W-:Y:S02]  /*7eb0*/  LOP3.LUT R20, R23, 0x800fffff, RZ, 0xc0, !PT ;  /* 0x800fffff17147812 */ /* 0x000fe400078ec0ff */
[----:B------:R-:W-:Y:S02]  /*7ec0*/  LOP3.LUT R42, R19, 0x7ff00000, RZ, 0xc0, !PT ;  /* 0x7ff00000132a7812 */ /* 0x000fe400078ec0ff */
[----:B------:R-:W-:-:S02]  /*7ed0*/  LOP3.LUT R21, R20, 0x3ff00000, RZ, 0xfc, !PT ;  /* 0x3ff0000014157812 */ /* 0x000fc400078efcff */
[----:B------:R-:W-:Y:S01]  /*7ee0*/  MOV R20, R22 ;  /* 0x0000001600147202 */ /* 0x000fe20000000f00 */
[----:B------:R-:W-:Y:S01]  /*7ef0*/  @!P0 DMUL R20, R22, 8.98846567431157953865e+307 ;  /* 0x7fe0000016148828 */ /* 0x000fe20000000000 */
[C---:B------:R-:W-:Y:S02]  /*7f00*/  LOP3.LUT R45, R23.reuse, 0x7ff00000, RZ, 0xc0, !PT ;  /* 0x7ff00000172d7812 */ /* 0x040fe400078ec0ff */
[----:B------:R-:W-:Y:S01]  /*7f10*/  MOV R24, R18 ;  /* 0x0000001200187202 */ /* 0x000fe20000000f00 */
[----:B------:R-:W-:Y:S01]  /*7f20*/  @!P3 IMAD.MOV.U32 R28, RZ, RZ, RZ ;  /* 0x000000ffff1cb224 */ /* 0x000fe200078e00ff */
[----:B------:R-:W-:Y:S01]  /*7f30*/  @!P3 LOP3.LUT R25, R23, 0x7ff00000, RZ, 0xc0, !PT ;  /* 0x7ff000001719b812 */ /* 0x000fe200078ec0ff */
[----:B------:R-:W0:Y:S01]  /*7f40*/  MUFU.RCP64H R27, R21 ;  /* 0x00000015001b7308 */ /* 0x000e220000001800 */
[C---:B------:R-:W-:Y:S02]  /*7f50*/  ISETP.GE.U32.AND P2, PT, R42.reuse, R45, PT ;  /* 0x0000002d2a00720c */ /* 0x040fe40003f46070 */
[----:B------:R-:W-:-:S02]  /*7f60*/  @!P3 ISETP.GE.U32.AND P4, PT, R42, R25, PT ;  /* 0x000000192a00b20c */ /* 0x000fc40003f86070 */
[C---:B------:R-:W-:Y:S02]  /*7f70*/  SEL R25, R43.reuse, 0x63400000, !P2 ;  /* 0x634000002b197807 */ /* 0x040fe40005000000 */
[----:B------:R-:W-:Y:S02]  /*7f80*/  @!P3 SEL R29, R43, 0x63400000, !P4 ;  /* 0x634000002b1db807 */ /* 0x000fe40006000000 */
[--C-:B------:R-:W-:Y:S02]  /*7f90*/  LOP3.LUT R25, R25, 0x800fffff, R19.reuse, 0xf8, !PT ;  /* 0x800fffff19197812 */ /* 0x100fe400078ef813 */
[----:B------:R-:W-:Y:S02]  /*7fa0*/  @!P3 LOP3.LUT R29, R29, 0x80000000, R19, 0xf8, !PT ;  /* 0x800000001d1db812 */ /* 0x000fe400078ef813 */
[----:B------:R-:W-:Y:S02]  /*7fb0*/  MOV R26, 0x1 ;  /* 0x00000001001a7802 */ /* 0x000fe40000000f00 */
[----:B------:R-:W-:-:S02]  /*7fc0*/  @!P3 LOP3.LUT R29, R29, 0x100000, RZ, 0xfc, !PT ;  /* 0x001000001d1db812 */ /* 0x000fc400078efcff */
[----:B------:R-:W-:-:S04]  /*7fd0*/  @!P0 LOP3.LUT R45, R21, 0x7ff00000, RZ, 0xc0, !PT ;  /* 0x7ff00000152d8812 */ /* 0x000fc800078ec0ff */
[----:B------:R-:W-:Y:S02]  /*7fe0*/  @!P3 DFMA R24, R24, 2, -R28 ;  /* 0x400000001818b82b */ /* 0x000fe4000000081c */
[----:B0-----:R-:W-:-:S08]  /*7ff0*/  DFMA R28, R26, -R20, 1 ;  /* 0x3ff000001a1c742b */ /* 0x001fd00000000814 */
[----:B------:R-:W-:-:S08]  /*8000*/  DFMA R28, R28, R28, R28 ;  /* 0x0000001c1c1c722b */ /* 0x000fd0000000001c */
[----:B------:R-:W-:-:S08]  /*8010*/  DFMA R28, R26, R28, R26 ;  /* 0x0000001c1a1c722b */ /* 0x000fd0000000001a */
[----:B------:R-:W-:-:S08]  /*8020*/  DFMA R26, R28, -R20, 1 ;  /* 0x3ff000001c1a742b */ /* 0x000fd00000000814 */
[----:B------:R-:W-:-:S08]  /*8030*/  DFMA R26, R28, R26, R28 ;  /* 0x0000001a1c1a722b */ /* 0x000fd0000000001c */
[----:B------:R-:W-:-:S08]  /*8040*/  DMUL R28, R26, R24 ;  /* 0x000000181a1c7228 */ /* 0x000fd00000000000 */
[----:B------:R-:W-:-:S08]  /*8050*/  DFMA R30, R28, -R20, R24 ;  /* 0x800000141c1e722b */ /* 0x000fd00000000018 */
[----:B------:R-:W-:Y:S01]  /*8060*/  DFMA R30, R26, R30, R28 ;  /* 0x0000001e1a1e722b */ /* 0x000fe2000000001c */
[----:B------:R-:W-:Y:S01]  /*8070*/  IMAD.MOV.U32 R28, RZ, RZ, R42 ;  /* 0x000000ffff1c7224 */ /* 0x000fe200078e002a */
[----:B------:R-:W-:-:S04]  /*8080*/  @!P3 LOP3.LUT R28, R25, 0x7ff00000, RZ, 0xc0, !PT ;  /* 0x7ff00000191cb812 */ /* 0x000fc800078ec0ff */
[----:B------:R-:W-:-:S04]  /*8090*/  IADD3 R26, PT, PT, R28, -0x1, RZ ;  /* 0xffffffff1c1a7810 */ /* 0x000fc80007ffe0ff */
[----:B------:R-:W-:Y:S01]  /*80a0*/  ISETP.GT.U32.AND P0, PT, R26, 0x7feffffe, PT ;  /* 0x7feffffe1a00780c */ /* 0x000fe20003f04070 */
[----:B------:R-:W-:-:S05]  /*80b0*/  VIADD R26, R45, 0xffffffff ;  /* 0xffffffff2d1a7836 */ /* 0x000fca0000000000 */
        /* <DEDUP_REMOVED lines=13> */
[----:B------:R-:W-:-:S06]  /*8190*/  DFMA R20, R30, -R20, R24 ;  /* 0x800000141e14722b */ /* 0x000fcc0000000018 */
[----:B------:R-:W-:-:S04]  /*81a0*/  IMAD.MOV.U32 R20, RZ, RZ, RZ ;  /* 0x000000ffff147224 */ /* 0x000fc800078e00ff */
[C---:B------:R-:W-:Y:S02]  /*81b0*/  FSETP.NEU.AND P0, PT, R21.reuse, RZ, PT ;  /* 0x000000ff1500720b */ /* 0x040fe40003f0d000 */
[----:B------:R-:W-:-:S04]  /*81c0*/  LOP3.LUT R23, R21, 0x80000000, R23, 0x48, !PT ;  /* 0x8000000015177812 */ /* 0x000fc800078e4817 */
[----:B------:R-:W-:-:S07]  /*81d0*/  LOP3.LUT R21, R23, R19, RZ, 0xfc, !PT ;  /* 0x0000001317157212 */ /* 0x000fce00078efcff */
[----:B------:R-:W-:Y:S05]  /*81e0*/  @!P0 BRA `(.L_x_509) ;  /* 0x00000000007c8947 */ /* 0x000fea0003800000 */
[----:B------:R-:W-:Y:S01]  /*81f0*/  IADD3 R19, PT, PT, -R28, RZ, RZ ;  /* 0x000000ff1c137210 */ /* 0x000fe20007ffe1ff */
[----:B------:R-:W-:Y:S01]  /*8200*/  IMAD.MOV.U32 R18, RZ, RZ, RZ ;  /* 0x000000ffff127224 */ /* 0x000fe200078e00ff */
        /* <DEDUP_REMOVED lines=8> */
.L_x_508:
        /* <DEDUP_REMOVED lines=12> */
[----:B------:R-:W-:Y:S01]  /*8350*/  @!P0 MOV R26, RZ ;  /* 0x000000ff001a8202 */ /* 0x000fe20000000f00 */
[----:B------:R-:W-:Y:S01]  /*8360*/  @P0 IMAD.MOV.U32 R26, RZ, RZ, RZ ;  /* 0x000000ffff1a0224 */ /* 0x000fe200078e00ff */
[----:B------:R-:W-:Y:S01]  /*8370*/  @P0 MOV R27, R18 ;  /* 0x00000012001b0202 */ /* 0x000fe20000000f00 */
[----:B------:R-:W-:Y:S06]  /*8380*/  BRA `(.L_x_509) ;  /* 0x0000000000147947 */ /* 0x000fec0003800000 */
.L_x_511:
[----:B------:R-:W-:Y:S01]  /*8390*/  LOP3.LUT R27, R23, 0x80000, RZ, 0xfc, !PT ;  /* 0x00080000171b7812 */ /* 0x000fe200078efcff */
[----:B------:R-:W-:Y:S01]  /*83a0*/  IMAD.MOV.U32 R26, RZ, RZ, R22 ;  /* 0x000000ffff1a7224 */ /* 0x000fe200078e0016 */
[----:B------:R-:W-:Y:S06]  /*83b0*/  BRA `(.L_x_509) ;  /* 0x0000000000087947 */ /* 0x000fec0003800000 */
.L_x_510:
[----:B------:R-:W-:Y:S02]  /*83c0*/  LOP3.LUT R27, R19, 0x80000, RZ, 0xfc, !PT ;  /* 0x00080000131b7812 */ /* 0x000fe400078efcff */
[----:B------:R-:W-:-:S07]  /*83d0*/  MOV R26, R18 ;  /* 0x00000012001a7202 */ /* 0x000fce0000000f00 */
.L_x_509:
[----:B------:R-:W-:Y:S05]  /*83e0*/  BSYNC.RECONVERGENT B1 ;  /* 0x0000000000017941 */ /* 0x000fea0003800200 */
.L_x_507:
[----:B------:R-:W-:Y:S02]  /*83f0*/  HFMA2 R19, -RZ, RZ, 0, 0 ;  /* 0x00000000ff137431 */ /* 0x000fe400000001ff */
[----:B------:R-:W-:-:S04]  /*8400*/  IMAD.MOV.U32 R18, RZ, RZ, R0 ;  /* 0x000000ffff127224 */ /* 0x000fc800078e0000 */
[----:B------:R-:W-:Y:S05]  /*8410*/  RET.REL.NODEC R18 `(_ZN18transformer_engine46fused_topk_with_score_function_backward_kernelIfEEvPKbPKT_S5_iiibfiPS3_) ;  /* 0xffffff7812f87950 */ /* 0x000fea0003c3ffff */
.L_x_512:
        /* <DEDUP_REMOVED lines=14> */
.L_x_3426:


//--------------------- .text._ZN18transformer_engine45fused_topk_with_score_function_forward_kernelI13__nv_bfloat16S1_EEvPKT_iiibiifiPKT0_PS2_PbS8_ --------------------------
	.section	.text._ZN18transformer_engine45fused_topk_with_score_function_forward_kernelI13__nv_bfloat16S1_EEvPKT_iiibiifiPKT0_PS2_PbS8_,"ax",@progbits
	.align	128
        .global         _ZN18transformer_engine45fused_topk_with_score_function_forward_kernelI13__nv_bfloat16S1_EEvPKT_iiibiifiPKT0_PS2_PbS8_
        .type           _ZN18transformer_engine45fused_topk_with_score_function_forward_kernelI13__nv_bfloat16S1_EEvPKT_iiibiifiPKT0_PS2_PbS8_,@function
        .size           _ZN18transformer_engine45fused_topk_with_score_function_forward_kernelI13__nv_bfloat16S1_EEvPKT_iiibiifiPKT0_PS2_PbS8_,(.L_x_3429 - _ZN18transformer_engine45fused_topk_with_score_function_forward_kernelI13__nv_bfloat16S1_EEvPKT_iiibiifiPKT0_PS2_PbS8_)
        .other          _ZN18transformer_engine45fused_topk_with_score_function_forward_kernelI13__nv_bfloat16S1_EEvPKT_iiibiifiPKT0_PS2_PbS8_,@"STO_CUDA_ENTRY STV_DEFAULT"
_ZN18transformer_engine45fused_topk_with_score_function_forward_kernelI13__nv_bfloat16S1_EEvPKT_iiibiifiPKT0_PS2_PbS8_:
.text._ZN18transformer_engine45fused_topk_with_score_function_forward_kernelI13__nv_bfloat16S1_EEvPKT_iiibiifiPKT0_PS2_PbS8_:
[----:B------:R-:W0:Y:S01]  /*0000*/  LDC R1, c[0x0][0x37c] ;  /* 0x0000df00ff017b82 */ /* 0x000e220000000800 */
[----:B------:R-:W1:Y:S07]  /*0010*/  S2R R5, SR_CgaCtaId ;  /* 0x0000000000057919 */ /* 0x000e6e0000008800 */
[----:B------:R-:W2:Y:S01]  /*0020*/  LDC R49, c[0x0][0x360] ;  /* 0x0000d800ff317b82 */ /* 0x000ea20000000800 */
[----:B------:R-:W3:Y:S01]  /*0030*/  LDCU UR5, c[0x0][0x39c] ;  /* 0x00007380ff0577ac */ /* 0x000ee20008000800 */
[----:B------:R-:W-:Y:S01]  /*0040*/  MOV R0, 0x400 ;  /* 0x0000040000007802 */ /* 0x000fe20000000f00 */
[----:B------:R-:W4:Y:S01]  /*0050*/  S2R R47, SR_TID.X ;  /* 0x00000000002f7919 */ /* 0x000f220000002100 */
[----:B0-----:R-:W-:Y:S01]  /*0060*/  VIADD R1, R1, 0xffffffd8 ;  /* 0xffffffd801017836 */ /* 0x001fe20000000000 */
[----:B------:R-:W0:Y:S03]  /*0070*/  LDCU.64 UR8, c[0x0][0x358] ;  /* 0x00006b00ff0877ac */ /* 0x000e260008000a00 */
[----:B------:R-:W5:Y:S01]  /*0080*/  LDC R38, c[0x0][0x38c] ;  /* 0x0000e300ff267b82 */ /* 0x000f620000000800 */
[----:B---3--:R-:W-:Y:S01]  /*0090*/  UISETP.GE.AND UP0, UPT, UR5, 0x1, UPT ;  /* 0x000000010500788c */ /* 0x008fe2000bf06270 */
[----:B--2---:R-:W-:-:S02]  /*00a0*/  SHF.R.U32.HI R49, RZ, 0x5, R49 ;  /* 0x00000005ff317819 */ /* 0x004fc40000011631 */
[----:B-1----:R-:W-:-:S03]  /*00b0*/  LEA R5, R5, R0, 0x18 ;  /* 0x0000000005057211 */ /* 0x002fc600078ec0ff */
[----:B-----5:R-:W-:Y:S01]  /*00c0*/  IMAD R0, R49, R38, RZ ;  /* 0x0000002631007224 */ /* 0x020fe200078e02ff */
[----:B----4-:R-:W-:-:S03]  /*00d0*/  SHF.R.U32.HI R46, RZ, 0x5, R47 ;  /* 0x00000005ff2e7819 */ /* 0x010fc6000001162f */
[----:B------:R-:W-:Y:S01]  /*00e0*/  IMAD R42, R0, 0x2, R5 ;  /* 0x00000002002a7824 */ /* 0x000fe200078e0205 */
[----:B------:R-:W-:Y:S01]  /*00f0*/  LOP3.LUT R47, R47, 0x1f, RZ, 0xc0, !PT ;  /* 0x0000001f2f2f7812 */ /* 0x000fe200078ec0ff */
[----:B0-----:R-:W-:Y:S06]  /*0100*/  BRA.U !UP0, `(.L_x_513) ;  /* 0x0000000108207547 */ /* 0x001fec000b800000 */
[----:B------:R-:W0:Y:S01]  /*0110*/  LDC R18, c[0x0][0x390] ;  /* 0x0000e400ff127b82 */ /* 0x000e220000000800 */
[----:B------:R-:W1:Y:S02]  /*0120*/  LDCU UR4, c[0x0][0x398] ;  /* 0x00007300ff0477ac */ /* 0x000e640008000800 */
[C---:B-1----:R-:W-:Y:S02]  /*0130*/  IMAD R2, R49.reuse, UR4, RZ ;  /* 0x0000000431027c24 */ /* 0x042fe4000f8e02ff */
[----:B0-----:R-:W-:-:S05]  /*0140*/  IMAD R3, R49, R18, RZ ;  /* 0x0000001231037224 */ /* 0x001fca00078e02ff */
[----:B------:R-:W-:-:S05]  /*0150*/  LEA R43, R3, R42, 0x1 ;  /* 0x0000002a032b7211 */ /* 0x000fca00078e08ff */
[----:B------:R-:W-:-:S04]  /*0160*/  IMAD R7, R0, 0x2, R43 ;  /* 0x0000000200077824 */ /* 0x000fc800078e022b */
[----:B------:R-:W-:Y:S01]  /*0170*/  IMAD R41, R2, 0x2, R7 ;  /* 0x0000000202297824 */ /* 0x000fe200078e0207 */
[----:B------:R-:W-:Y:S06]  /*0180*/  BRA `(.L_x_514) ;  /* 0x0000000000147947 */ /* 0x000fec0003800000 */
.L_x_513:
[----:B------:R-:W0:Y:S01]  /*0190*/  LDC R18, c[0x0][0x390] ;  /* 0x0000e400ff127b82 */ /* 0x000e220000000800 */
[----:B------:R-:W-:Y:S02]  /*01a0*/  HFMA2 R7, -RZ, RZ, 0, 0 ;  /* 0x00000000ff077431 */ /* 0x000fe400000001ff */
[----:B------:R-:W-:Y:S02]  /*01b0*/  IMAD.MOV.U32 R43, RZ, RZ, RZ ;  /* 0x000000ffff2b7224 */ /* 0x000fe400078e00ff */
[----:B0-----:R-:W-:-:S04]  /*01c0*/  IMAD R41, R49, R18, RZ ;  /* 0x0000001231297224 */ /* 0x001fc800078e02ff */
[----:B------:R-:W-:-:S07]  /*01d0*/  IMAD R41, R41, 0x2, R42 ;  /* 0x0000000229297824 */ /* 0x000fce00078e022a */
.L_x_514:
[-C--:B------:R-:W-:Y:S01]  /*01e0*/  IABS R9, R49.reuse ;  /* 0x0000003100097213 */ /* 0x080fe20000000000 */
[----:B------:R-:W0:Y:S01]  /*01f0*/  LDC R0, c[0x0][0x388] ;  /* 0x0000e200ff007b82 */ /* 0x000e220000000800 */
[----:B------:R-:W-:Y:S02]  /*0200*/  IABS R8, R49 ;  /* 0x0000003100087213 */ /* 0x000fe40000000000 */
[----:B------:R-:W1:Y:S03]  /*0210*/  I2F.RP R4, R9 ;  /* 0x0000000900047306 */ /* 0x000e660000209400 */
[----:B------:R-:W-:Y:S02]  /*0220*/  IMAD.MOV R8, RZ, RZ, -R8 ;  /* 0x000000ffff087224 */ /* 0x000fe400078e0a08 */
[----:B------:R-:W2:Y:S03]  /*0230*/  S2UR UR6, SR_CTAID.X ;  /* 0x00000000000679c3 */ /* 0x000ea60000002500 */
[----:B-1----:R-:W1:Y:S01]  /*0240*/  MUFU.RCP R4, R4 ;  /* 0x0000000400047308 */ /* 0x002e620000001000 */
[----:B0-----:R-:W-:-:S02]  /*0250*/  IADD3 R0, PT, PT, R49, -0x1, R0 ;  /* 0xffffffff31007810 */ /* 0x001fc40007ffe000 */
[----:B-1----:R-:W-:Y:S02]  /*0260*/  IADD3 R2, PT, PT, R4, 0xffffffe, RZ ;  /* 0x0ffffffe04027810 */ /* 0x002fe40007ffe0ff */
[----:B------:R-:W-:-:S03]  /*0270*/  IABS R4, R0 ;  /* 0x0000000000047213 */ /* 0x000fc60000000000 */
[----:B------:R0:W1:Y:S01]  /*0280*/  F2I.FTZ.U32.TRUNC.NTZ R3, R2 ;  /* 0x0000000200037305 */ /* 0x000062000021f000 */
[----:B------:R-:W-:-:S04]  /*0290*/  LOP3.LUT R0, R0, R49, RZ, 0x3c, !PT ;  /* 0x0000003100007212 */ /* 0x000fc800078e3cff */
[----:B------:R-:W-:Y:S02]  /*02a0*/  ISETP.GE.AND P2, PT, R0, RZ, PT ;  /* 0x000000ff0000720c */ /* 0x000fe40003f46270 */
[----:B0-----:R-:W-:Y:S01]  /*02b0*/  MOV R2, RZ ;  /* 0x000000ff00027202 */ /* 0x001fe20000000f00 */
        /* <DEDUP_REMOVED lines=16> */
[----:B------:R-:W0:Y:S01]  /*03c0*/  LDCU UR4, c[0x0][0x398] ;  /* 0x00007300ff0477ac */ /* 0x000e220008000800 */
[----:B------:R-:W1:Y:S01]  /*03d0*/  LDC.64 R22, c[0x0][0x3a8] ;  /* 0x0000ea00ff167b82 */ /* 0x000e620000000a00 */
[----:B------:R-:W-:Y:S01]  /*03e0*/  LOP3.LUT R19, RZ, R47, RZ, 0x33, !PT ;  /* 0x0000002fff137212 */ /* 0x000fe200078e33ff */
[CC--:B------:R-:W-:Y:S01]  /*03f0*/  IMAD R0, R46.reuse, R38.reuse, RZ ;  /* 0x000000262e007224 */ /* 0x0c0fe200078e02ff */
[----:B------:R-:W2:Y:S01]  /*0400*/  LDCU.128 UR12, c[0x0][0x3a0] ;  /* 0x00007400ff0c77ac */ /* 0x000ea20008000c00 */
[C---:B------:R-:W-:Y:S01]  /*0410*/  ISETP.GE.AND P1, PT, R47.reuse, R38, PT ;  /* 0x000000262f00720c */ /* 0x040fe20003f26270 */
[----:B------:R-:W-:Y:S01]  /*0420*/  IMAD R2, R46, R18, RZ ;  /* 0x000000122e027224 */ /* 0x000fe200078e02ff */
[----:B------:R-:W-:Y:S01]  /*0430*/  IADD3 R39, PT, PT, -R47, -0x21, R38 ;  /* 0xffffffdf2f277810 */ /* 0x000fe20007ffe126 */
[C---:B------:R-:W-:Y:S01]  /*0440*/  IMAD R43, R0.reuse, 0x2, R43 ;  /* 0x00000002002b7824 */ /* 0x040fe200078e022b */
[----:B------:R-:W-:Y:S01]  /*0450*/  LEA R44, R0, R5, 0x1 ;  /* 0x00000005002c7211 */ /* 0x000fe200078e08ff */
[----:B------:R-:W-:Y:S01]  /*0460*/  UISETP.LT.AND UP1, UPT, UR5, 0x1, UPT ;  /* 0x000000010500788c */ /* 0x000fe2000bf21270 */
[----:B------:R-:W-:Y:S01]  /*0470*/  LEA.HI R16, R39, 0x1, RZ, 0x1b ;  /* 0x0000000127107811 */ /* 0x000fe200078fd8ff */
[C---:B------:R-:W-:Y:S01]  /*0480*/  IMAD R42, R2.reuse, 0x2, R42 ;  /* 0x00000002022a7824 */ /* 0x040fe200078e022a */
[----:B------:R-:W-:Y:S01]  /*0490*/  LEA R41, R2, R41, 0x2 ;  /* 0x0000002902297211 */ /* 0x000fe200078e10ff */
[C---:B------:R-:W-:Y:S01]  /*04a0*/  IMAD R15, R47.reuse, 0x2, R44 ;  /* 0x000000022f0f7824 */ /* 0x040fe200078e022c */
[C---:B------:R-:W-:Y:S01]  /*04b0*/  LOP3.LUT R6, R47.reuse, 0x20, RZ, 0xfc, !PT ;  /* 0x000000202f067812 */ /* 0x040fe200078efcff */
[C---:B------:R-:W-:Y:S01]  /*04c0*/  IMAD R14, R47.reuse, 0x2, R43 ;  /* 0x000000022f0e7824 */ /* 0x040fe200078e022b */
[C---:B------:R-:W-:Y:S01]  /*04d0*/  LOP3.LUT R4, R47.reuse, 0x40, RZ, 0xfc, !PT ;  /* 0x000000402f047812 */ /* 0x040fe200078efcff */
[----:B0-----:R-:W-:Y:S01]  /*04e0*/  IMAD R40, R46, UR4, RZ ;  /* 0x000000042e287c24 */ /* 0x001fe2000f8e02ff */
[----:B------:R-:W0:Y:S01]  /*04f0*/  LDCU.U8 UR4, c[0x0][0x394] ;  /* 0x00007280ff0477ac */ /* 0x000e220008000000 */
[----:B------:R-:W-:-:S02]  /*0500*/  LOP3.LUT R0, R47, 0x60, RZ, 0xfc, !PT ;  /* 0x000000602f007812 */ /* 0x000fc400078efcff */
[----:B--2---:R-:W-:Y:S01]  /*0510*/  ISETP.NE.U32.AND P0, PT, RZ, UR14, PT ;  /* 0x0000000eff007c0c */ /* 0x004fe2000bf05070 */
[----:B------:R-:W2:Y:S01]  /*0520*/  F2F.F64.F32 R20, UR12 ;  /* 0x0000000c00147d10 */ /* 0x000ea20008201800 */
[----:B------:R-:W-:Y:S01]  /*0530*/  IMAD R40, R40, 0x2, R7 ;  /* 0x0000000228287824 */ /* 0x000fe200078e0207 */
[----:B------:R-:W-:Y:S01]  /*0540*/  UISETP.NE.AND UP0, UPT, UR13, 0x1, UPT ;  /* 0x000000010d00788c */ /* 0x000fe2000bf05270 */
[----:B------:R-:W-:Y:S01]  /*0550*/  ISETP.NE.AND.EX P0, PT, RZ, UR15, PT, P0 ;  /* 0x0000000fff007c0c */ /* 0x000fe2000bf05300 */
[C---:B-1----:R-:W-:Y:S01]  /*0560*/  IMAD.WIDE.U32 R22, R47.reuse, 0x2, R22 ;  /* 0x000000022f167825 */ /* 0x042fe200078e0016 */
[----:B------:R-:W-:Y:S01]  /*0570*/  LOP3.LUT R17, R47, 0x80, RZ, 0xfc, !PT ;  /* 0x000000802f117812 */ /* 0x000fe200078efcff */
[----:B------:R-:W1:Y:S01]  /*0580*/  LDCU UR7, c[0x0][0x370] ;  /* 0x00006e00ff0777ac */ /* 0x000e620008000800 */
[----:B------:R-:W-:Y:S02]  /*0590*/  ISETP.EQ.AND P0, PT, RZ, UR13, P0 ;  /* 0x0000000dff007c0c */ /* 0x000fe40008702270 */
[----:B------:R-:W-:-:S02]  /*05a0*/  LOP3.LUT R16, R16, 0x3, RZ, 0xc0, !PT ;  /* 0x0000000310107812 */ /* 0x000fc400078ec0ff */
[----:B------:R-:W-:Y:S01]  /*05b0*/  ISETP.LT.AND P2, PT, R47, R38, P0 ;  /* 0x000000262f00720c */ /* 0x000fe20000741270 */
[C---:B------:R-:W-:Y:S01]  /*05c0*/  IMAD.IADD R38, R19.reuse, 0x1, R38 ;  /* 0x0000000113267824 */ /* 0x040fe200078e0226 */
[-C--:B------:R-:W-:Y:S01]  /*05d0*/  IADD3 R19, PT, PT, R19, R18.reuse, RZ ;  /* 0x0000001213137210 */ /* 0x080fe20007ffe0ff */
[----:B0-----:R-:W-:Y:S01]  /*05e0*/  UPRMT UR4, UR4, 0x8880, URZ ;  /* 0x0000888004047896 */ /* 0x001fe200080000ff */
[----:B------:R-:W-:Y:S02]  /*05f0*/  ISETP.LT.AND P6, PT, R47, R18, P0 ;  /* 0x000000122f00720c */ /* 0x000fe400007c1270 */
[----:B------:R-:W-:Y:S01]  /*0600*/  ISETP.LT.AND P0, PT, RZ, UR5, !P1 ;  /* 0x00000005ff007c0c */ /* 0x000fe2000cf01270 */
[----:B------:R-:W-:Y:S01]  /*0610*/  USEL UR5, UR5, 0x1, !UP1 ;  /* 0x0000000105057887 */ /* 0x000fe2000c800000 */
[----:B------:R-:W-:Y:S01]  /*0620*/  LEA.HI R13, R38, 0x1, RZ, 0x1b ;  /* 0x00000001260d7811 */ /* 0x000fe200078fd8ff */
[----:B------:R-:W-:Y:S01]  /*0630*/  UISETP.NE.AND UP1, UPT, UR4, URZ, !UP0 ;  /* 0x000000ff0400728c */ /* 0x000fe2000c725270 */
[----:B------:R-:W-:Y:S01]  /*0640*/  LEA.HI R12, R19, 0x1, RZ, 0x1b ;  /* 0x00000001130c7811 */ /* 0x000fe200078fd8ff */
[----:B------:R-:W-:Y:S01]  /*0650*/  UISETP.EQ.AND UP0, UPT, UR4, URZ, !UP0 ;  /* 0x000000ff0400728c */ /* 0x000fe2000c702270 */
[----:B------:R-:W-:-:S02]  /*0660*/  P2R R8, PR, RZ, 0x4 ;  /* 0x00000004ff087803 */ /* 0x000fc40000000000 */
[----:B------:R-:W-:Y:S01]  /*0670*/  IADD3 R18, PT, PT, -R47, -0x21, R18 ;  /* 0xffffffdf2f127810 */ /* 0x000fe20007ffe112 */
[----:B------:R-:W-:Y:S01]  /*0680*/  UMOV UR4, UR6 ;  /* 0x0000000600047c82 */ /* 0x000fe20008000000 */
[----:B------:R-:W-:Y:S02]  /*0690*/  P2R R9, PR, RZ, 0x1 ;  /* 0x00000001ff097803 */ /* 0x000fe40000000000 */
[----:B------:R-:W-:Y:S02]  /*06a0*/  LOP3.LUT R13, R13, 0xffffff0, RZ, 0xc0, !PT ;  /* 0x0ffffff00d0d7812 */ /* 0x000fe400078ec0ff */
[----:B------:R-:W-:Y:S02]  /*06b0*/  LOP3.LUT R12, R12, 0x3, RZ, 0xc0, !PT ;  /* 0x000000030c0c7812 */ /* 0x000fe400078ec0ff */
[----:B-12---:R-:W-:-:S07]  /*06c0*/  LEA R11, R47, R40, 0x1 ;  /* 0x000000282f0b7211 */ /* 0x006fce00078e08ff */
.L_x_806:
[----:B0-----:R-:W0:Y:S01]  /*06d0*/  LDCU UR6, c[0x0][0x388] ;  /* 0x00007100ff0677ac */ /* 0x001e220008000800 */
[----:B------:R-:W-:-:S05]  /*06e0*/  IMAD R10, R49, UR4, R46 ;  /* 0x00000004310a7c24 */ /* 0x000fca000f8e022e */
[----:B0-----:R-:W-:-:S13]  /*06f0*/  ISETP.GE.AND P0, PT, R10, UR6, PT ;  /* 0x000000060a007c0c */ /* 0x001fda000bf06270 */
[----:B-1234-:R-:W-:Y:S05]  /*0700*/  @P0 EXIT ;  /* 0x000000000000094d */ /* 0x01efea0003800000 */
[----:B------:R-:W0:Y:S01]  /*0710*/  LDCU UR6, c[0x0][0x38c] ;  /* 0x00007180ff0677ac */ /* 0x000e220008000800 */
[----:B------:R-:W-:Y:S01]  /*0720*/  LEA.HI R5, R38, 0x1, RZ, 0x1b ;  /* 0x0000000126057811 */ /* 0x000fe200078fd8ff */
[----:B------:R-:W-:Y:S01]  /*0730*/  BSSY.RECONVERGENT B0, `(.L_x_515) ;  /* 0x00000d9000007945 */ /* 0x000fe20003800200 */
[----:B------:R-:W1:Y:S02]  /*0740*/  LDCU UR13, c[0x0][0x3a4] ;  /* 0x00007480ff0d77ac */ /* 0x000e640008000800 */
[----:B------:R-:W-:Y:S01]  /*0750*/  LOP3.LUT R48, R5, 0x3, RZ, 0xc0, !PT ;  /* 0x0000000305307812 */ /* 0x000fe200078ec0ff */
[----:B------:R-:W2:Y:S01]  /*0760*/  LDCU.64 UR10, c[0x0][0x3b8] ;  /* 0x00007700ff0a77ac */ /* 0x000ea20008000a00 */
[----:B0-----:R-:W-:-:S13]  /*0770*/  ISETP.GE.AND P1, PT, R47, UR6, PT ;  /* 0x000000062f007c0c */ /* 0x001fda000bf26270 */
[----:B-12---:R-:W-:Y:S05]  /*0780*/  @P1 BRA `(.L_x_516) ;  /* 0x0000000c004c1947 */ /* 0x006fea0003800000 */
[----:B------:R-:W-:Y:S01]  /*0790*/  ISETP.GE.U32.AND P0, PT, R38, 0x60, PT ;  /* 0x000000602600780c */ /* 0x000fe20003f06070 */
[----:B------:R-:W-:Y:S01]  /*07a0*/  BSSY.RECONVERGENT B1, `(.L_x_517) ;  /* 0x0000027000017945 */ /* 0x000fe20003800200 */
[----:B------:R-:W-:-:S11]  /*07b0*/  IMAD.MOV.U32 R7, RZ, RZ, R47 ;  /* 0x000000ffff077224 */ /* 0x000fd600078e002f */
[----:B------:R-:W-:Y:S05]  /*07c0*/  @!P0 BRA `(.L_x_518) ;  /* 0x0000000000908947 */ /* 0x000fea0003800000 */
[----:B------:R-:W0:Y:S01]  /*07d0*/  LDCU UR12, c[0x0][0x3a4] ;  /* 0x00007480ff0c77ac */ /* 0x000e220008000800 */
[----:B------:R-:W-:Y:S01]  /*07e0*/  LOP3.LUT R28, R5, 0xffffffc, RZ, 0xc0, !PT ;  /* 0x0ffffffc051c7812 */ /* 0x000fe200078ec0ff */
[--C-:B------:R-:W-:Y:S02]  /*07f0*/  IMAD R29, R10, UR6, R47.reuse ;  /* 0x000000060a1d7c24 */ /* 0x100fe4000f8e022f */
[----:B------:R-:W-:Y:S01]  /*0800*/  IMAD.MOV.U32 R7, RZ, RZ, R47 ;  /* 0x000000ffff077224 */ /* 0x000fe200078e002f */
[----:B------:R-:W-:Y:S01]  /*0810*/  IADD3 R28, PT, PT, -R28, RZ, RZ ;  /* 0x000000ff1c1c7210 */ /* 0x000fe20007ffe1ff */
[----:B0-----:R-:W-:-:S06]  /*0820*/  UISETP.NE.AND UP2, UPT, UR12, 0x1, UPT ;  /* 0x000000010c00788c */ /* 0x001fcc000bf45270 */
[----:B------:R-:W-:-:S13]  /*0830*/  PLOP3.LUT P0, PT, PT, PT, UP2, 0x80, 0x8 ;  /* 0x000000000008781c */ /* 0x000fda0003f0f028 */
.L_x_519:
[----:B0-----:R-:W0:Y:S01]  /*0840*/  LDC.64 R26, c[0x0][0x3b0] ;  /* 0x0000ec00ff1a7b82 */ /* 0x001e220000000a00 */
[C---:B------:R-:W-:Y:S01]  /*0850*/  IADD3 R24, P2, PT, R29.reuse, UR10, RZ ;  /* 0x0000000a1d187c10 */ /* 0x040fe2000ff5e0ff */
[----:B------:R-:W-:Y:S01]  /*0860*/  IMAD.MOV.U32 R30, RZ, RZ, 0x8000 ;  /* 0x00008000ff1e7424 */ /* 0x000fe200078e00ff */
[----:B------:R-:W-:Y:S01]  /*0870*/  UISETP.NE.AND UP2, UPT, UR13, 0x1, UPT ;  /* 0x000000010d00788c */ /* 0x000fe2000bf45270 */
[----:B------:R-:W-:Y:S01]  /*0880*/  IMAD.MOV.U32 R31, RZ, RZ, 0x8000 ;  /* 0x00008000ff1f7424 */ /* 0x000fe200078e00ff */
[----:B------:R-:W-:Y:S01]  /*0890*/  LEA.HI.X.SX32 R25, R29, UR11, 0x1, P2 ;  /* 0x0000000b1d197c11 */ /* 0x000fe200090f0eff */
[----:B------:R-:W-:Y:S02]  /*08a0*/  HFMA2 R32, -RZ, RZ, 0, -0.0 ;  /* 0x00008000ff207431 */ /* 0x000fe400000001ff */
[----:B------:R-:W-:Y:S01]  /*08b0*/  IMAD.MOV.U32 R33, RZ, RZ, 0x8000 ;  /* 0x00008000ff217424 */ /* 0x000fe200078e00ff */
[----:B------:R-:W1:Y:S01]  /*08c0*/  LDC.64 R2, c[0x0][0x3c0] ;  /* 0x0000f000ff027b82 */ /* 0x000e620000000a00 */
[----:B------:R-:W-:Y:S01]  /*08d0*/  VIADD R28, R28, 0x4 ;  /* 0x000000041c1c7836 */ /* 0x000fe20000000000 */
[----:B------:R-:W-:-:S04]  /*08e0*/  IADD3 R7, PT, PT, R7, 0x80, RZ ;  /* 0x0000008007077810 */ /* 0x000fc80007ffe0ff */
[----:B------:R-:W-:Y:S01]  /*08f0*/  ISETP.NE.AND P2, PT, R28, RZ, PT ;  /* 0x000000ff1c00720c */ /* 0x000fe20003f45270 */
[----:B0-----:R-:W-:-:S05]  /*0900*/  IMAD.WIDE R26, R29, 0x2, R26 ;  /* 0x000000021d1a7825 */ /* 0x001fca00078e021a */
[----:B------:R0:W-:Y:S01]  /*0910*/  STG.E.U16 desc[UR8][R26.64], RZ ;  /* 0x000000ff1a007986 */ /* 0x0001e2000c101508 */
[----:B-1----:R-:W-:-:S03]  /*0920*/  IMAD.WIDE R2, R29, 0x2, R2 ;  /* 0x000000021d027825 */ /* 0x002fc600078e0202 */
[----:B------:R0:W-:Y:S01]  /*0930*/  STG.E.U8 desc[UR8][R24.64], RZ ;  /* 0x000000ff18007986 */ /* 0x0001e2000c101108 */
[----:B------:R-:W-:-:S03]  /*0940*/  VIADD R29, R29, 0x80 ;  /* 0x000000801d1d7836 */ /* 0x000fc60000000000 */
[----:B------:R0:W-:Y:S01]  /*0950*/  @!P0 STG.E.U16 desc[UR8][R2.64], R30 ;  /* 0x0000001e02008986 */ /* 0x0001e2000c101508 */
[----:B------:R-:W-:-:S03]  /*0960*/  PLOP3.LUT P0, PT, PT, PT, UP2, 0x80, 0x8 ;  /* 0x000000000008781c */ /* 0x000fc60003f0f028 */
[----:B------:R0:W-:Y:S04]  /*0970*/  STG.E.U16 desc[UR8][R26.64+0x40], RZ ;  /* 0x000040ff1a007986 */ /* 0x0001e8000c101508 */
[----:B------:R0:W-:Y:S06]  /*0980*/  STG.E.U8 desc[UR8][R24.64+0x20], RZ ;  /* 0x000020ff18007986 */ /* 0x0001ec000c101108 */
[----:B------:R0:W-:Y:S04]  /*0990*/  @!P0 STG.E.U16 desc[UR8][R2.64+0x40], R31 ;  /* 0x0000401f02008986 */ /* 0x0001e8000c101508 */
[----:B------:R0:W-:Y:S04]  /*09a0*/  STG.E.U16 desc[UR8][R26.64+0x80], RZ ;  /* 0x000080ff1a007986 */ /* 0x0001e8000c101508 */
[----:B------:R0:W-:Y:S04]  /*09b0*/  STG.E.U8 desc[UR8][R24.64+0x40], RZ ;  /* 0x000040ff18007986 */ /* 0x0001e8000c101108 */
[----:B------:R0:W-:Y:S04]  /*09c0*/  @!P0 STG.E.U16 desc[UR8][R2.64+0x80], R32 ;  /* 0x0000802002008986 */ /* 0x0001e8000c101508 */
[----:B------:R0:W-:Y:S04]  /*09d0*/  STG.E.U16 desc[UR8][R26.64+0xc0], RZ ;  /* 0x0000c0ff1a007986 */ /* 0x0001e8000c101508 */
[----:B------:R0:W-:Y:S04]  /*09e0*/  STG.E.U8 desc[UR8][R24.64+0x60], RZ ;  /* 0x000060ff18007986 */ /* 0x0001e8000c101108 */
[----:B------:R0:W-:Y:S01]  /*09f0*/  @!P0 STG.E.U16 desc[UR8][R2.64+0xc0], R33 ;  /* 0x0000c02102008986 */ /* 0x0001e2000c101508 */
[----:B------:R-:W-:Y:S05]  /*0a00*/  @P2 BRA `(.L_x_519) ;  /* 0xfffffffc008c2947 */ /* 0x000fea000383ffff */
.L_x_518:
[----:B------:R-:W-:Y:S05]  /*0a10*/  BSYNC.RECONVERGENT B1 ;  /* 0x0000000000017941 */ /* 0x000fea0003800200 */
.L_x_517:
[----:B------:R-:W-:Y:S01]  /*0a20*/  ISETP.NE.AND P0, PT, R48, RZ, PT ;  /* 0x000000ff3000720c */ /* 0x000fe20003f05270 */
[----:B------:R-:W-:-:S12]  /*0a30*/  BSSY.RECONVERGENT B1, `(.L_x_520) ;  /* 0x000002d000017945 */ /* 0x000fd80003800200 */
[----:B------:R-:W-:Y:S05]  /*0a40*/  @!P0 BRA `(.L_x_521) ;  /* 0x0000000000ac8947 */ /* 0x000fea0003800000 */
[----:B------:R-:W-:Y:S01]  /*0a50*/  LOP3.LUT P2, RZ, R38, 0x60, RZ, 0xc0, !PT ;  /* 0x0000006026ff7812 */ /* 0x000fe2000784c0ff */
[----:B------:R-:W-:-:S12]  /*0a60*/  BSSY.RECONVERGENT B2, `(.L_x_522) ;  /* 0x0000017000027945 */ /* 0x000fd80003800200 */
[----:B------:R-:W-:Y:S05]  /*0a70*/  @!P2 BRA `(.L_x_523) ;  /* 0x000000000054a947 */ /* 0x000fea0003800000 */
[----:B0-----:R-:W0:Y:S01]  /*0a80*/  LDC R26, c[0x0][0x3a4] ;  /* 0x0000e900ff1a7b82 */ /* 0x001e220000000800 */
[----:B------:R-:W1:Y:S01]  /*0a90*/  LDCU UR12, c[0x0][0x38c] ;  /* 0x00007180ff0c77ac */ /* 0x000e620008000800 */
[----:B------:R-:W-:Y:S01]  /*0aa0*/  MOV R30, 0x8000 ;  /* 0x00008000001e7802 */ /* 0x000fe20000000f00 */
[----:B------:R-:W-:Y:S01]  /*0ab0*/  IMAD.MOV.U32 R28, RZ, RZ, 0x8000 ;  /* 0x00008000ff1c7424 */ /* 0x000fe200078e00ff */
[----:B------:R-:W2:Y:S04]  /*0ac0*/  LDCU.64 UR14, c[0x0][0x3b8] ;  /* 0x00007700ff0e77ac */ /* 0x000ea80008000a00 */
[----:B------:R-:W3:Y:S08]  /*0ad0*/  LDC.64 R24, c[0x0][0x3b0] ;  /* 0x0000ec00ff187b82 */ /* 0x000ef00000000a00 */
[----:B------:R-:W4:Y:S01]  /*0ae0*/  LDC.64 R2, c[0x0][0x3c0] ;  /* 0x0000f000ff027b82 */ /* 0x000f220000000a00 */
[----:B-1----:R-:W-:-:S02]  /*0af0*/  IMAD R29, R10, UR12, R7 ;  /* 0x0000000c0a1d7c24 */ /* 0x002fc4000f8e0207 */
[----:B------:R-:W-:Y:S01]  /*0b00*/  VIADD R7, R7, 0x40 ;  /* 0x0000004007077836 */ /* 0x000fe20000000000 */
[----:B0-----:R-:W-:Y:S02]  /*0b10*/  ISETP.NE.AND P3, PT, R26, 0x1, PT ;  /* 0x000000011a00780c */ /* 0x001fe40003f65270 */
[----:B--2---:R-:W-:-:S04]  /*0b20*/  IADD3 R26, P2, PT, R29, UR14, RZ ;  /* 0x0000000e1d1a7c10 */ /* 0x004fc8000ff5e0ff */
[C---:B------:R-:W-:Y:S01]  /*0b30*/  LEA.HI.X.SX32 R27, R29.reuse, UR15, 0x1, P2 ;  /* 0x0000000f1d1b7c11 */ /* 0x040fe200090f0eff */
[----:B---3--:R-:W-:-:S05]  /*0b40*/  IMAD.WIDE R24, R29, 0x2, R24 ;  /* 0x000000021d187825 */ /* 0x008fca00078e0218 */
[----:B------:R1:W-:Y:S01]  /*0b50*/  STG.E.U16 desc[UR8][R24.64], RZ ;  /* 0x000000ff18007986 */ /* 0x0003e2000c101508 */
[----:B----4-:R-:W-:Y:S01]  /*0b60*/  IMAD.WIDE R2, R29, 0x2, R2 ;  /* 0x000000021d027825 */ /* 0x010fe200078e0202 */
[----:B------:R-:W-:Y:S02]  /*0b70*/  @!P3 PRMT R29, R30, 0x7610, R29 ;  /* 0x000076101e1db816 */ /* 0x000fe4000000001d */
[----:B------:R1:W-:Y:S04]  /*0b80*/  STG.E.U8 desc[UR8][R26.64], RZ ;  /* 0x000000ff1a007986 */ /* 0x0003e8000c101108 */
[----:B------:R1:W-:Y:S04]  /*0b90*/  @!P3 STG.E.U16 desc[UR8][R2.64], R28 ;  /* 0x0000001c0200b986 */ /* 0x0003e8000c101508 */
[----:B------:R1:W-:Y:S04]  /*0ba0*/  STG.E.U16 desc[UR8][R24.64+0x40], RZ ;  /* 0x000040ff18007986 */ /* 0x0003e8000c101508 */
[----:B------:R1:W-:Y:S04]  /*0bb0*/  STG.E.U8 desc[UR8][R26.64+0x20], RZ ;  /* 0x000020ff1a007986 */ /* 0x0003e8000c101108 */
[----:B------:R1:W-:Y:S02]  /*0bc0*/  @!P3 STG.E.U16 desc[UR8][R2.64+0x40], R29 ;  /* 0x0000401d0200b986 */ /* 0x0003e4000c101508 */
.L_x_523:
[----:B------:R-:W-:Y:S05]  /*0bd0*/  BSYNC.RECONVERGENT B2 ;  /* 0x0000000000027941 */ /* 0x000fea0003800200 */
.L_x_522:
[----:B------:R-:W-:-:S13]  /*0be0*/  LOP3.LUT P2, RZ, R38, 0x20, RZ, 0xc0, !PT ;  /* 0x0000002026ff7812 */ /* 0x000fda000784c0ff */
[----:B------:R-:W-:Y:S05]  /*0bf0*/  @P2 BRA `(.L_x_521) ;  /* 0x0000000000402947 */ /* 0x000fea0003800000 */
[----:B01----:R-:W0:Y:S01]  /*0c00*/  LDC R2, c[0x0][0x3a4] ;  /* 0x0000e900ff027b82 */ /* 0x003e220000000800 */
[----:B------:R-:W1:Y:S01]  /*0c10*/  LDCU UR12, c[0x0][0x38c] ;  /* 0x00007180ff0c77ac */ /* 0x000e620008000800 */
[----:B------:R-:W-:Y:S01]  /*0c20*/  IMAD.MOV.U32 R28, RZ, RZ, 0x8000 ;  /* 0x00008000ff1c7424 */ /* 0x000fe200078e00ff */
[----:B------:R-:W2:Y:S05]  /*0c30*/  LDCU.64 UR14, c[0x0][0x3b8] ;  /* 0x00007700ff0e77ac */ /* 0x000eaa0008000a00 */
[----:B------:R-:W3:Y:S01]  /*0c40*/  LDC.64 R24, c[0x0][0x3b0] ;  /* 0x0000ec00ff187b82 */ /* 0x000ee20000000a00 */
[----:B-1----:R-:W-:Y:S01]  /*0c50*/  IMAD R7, R10, UR12, R7 ;  /* 0x0000000c0a077c24 */ /* 0x002fe2000f8e0207 */
[----:B0-----:R-:W-:-:S04]  /*0c60*/  ISETP.NE.AND P3, PT, R2, 0x1, PT ;  /* 0x000000010200780c */ /* 0x001fc80003f65270 */
[----:B--2---:R-:W-:-:S04]  /*0c70*/  IADD3 R26, P2, PT, R7, UR14, RZ ;  /* 0x0000000e071a7c10 */ /* 0x004fc8000ff5e0ff */
[C---:B------:R-:W-:Y:S01]  /*0c80*/  LEA.HI.X.SX32 R27, R7.reuse, UR15, 0x1, P2 ;  /* 0x0000000f071b7c11 */ /* 0x040fe200090f0eff */
[----:B---3--:R-:W-:-:S04]  /*0c90*/  IMAD.WIDE R24, R7, 0x2, R24 ;  /* 0x0000000207187825 */ /* 0x008fc800078e0218 */
[----:B------:R-:W0:Y:S01]  /*0ca0*/  @!P3 LDC.64 R2, c[0x0][0x3c0] ;  /* 0x0000f000ff02bb82 */ /* 0x000e220000000a00 */
[----:B------:R2:W-:Y:S04]  /*0cb0*/  STG.E.U16 desc[UR8][R24.64], RZ ;  /* 0x000000ff18007986 */ /* 0x0005e8000c101508 */
[----:B------:R2:W-:Y:S01]  /*0cc0*/  STG.E.U8 desc[UR8][R26.64], RZ ;  /* 0x000000ff1a007986 */ /* 0x0005e2000c101108 */
[----:B0-----:R-:W-:Y:S01]  /*0cd0*/  @!P3 IMAD.WIDE R2, R7, 0x2, R2 ;  /* 0x000000020702b825 */ /* 0x001fe200078e0202 */
[----:B------:R-:W-:-:S05]  /*0ce0*/  @!P3 PRMT R7, R28, 0x7610, R7 ;  /* 0x000076101c07b816 */ /* 0x000fca0000000007 */
[----:B------:R2:W-:Y:S02]  /*0cf0*/  @!P3 STG.E.U16 desc[UR8][R2.64], R7 ;  /* 0x000000070200b986 */ /* 0x0005e4000c101508 */
.L_x_521:
[----:B------:R-:W-:Y:S05]  /*0d00*/  BSYNC.RECONVERGENT B1 ;  /* 0x0000000000017941 */ /* 0x000fea0003800200 */
.L_x_520:
[----:B------:R-:W-:Y:S01]  /*0d10*/  BSSY.RECONVERGENT B1, `(.L_x_524) ;  /* 0x0000014000017945 */ /* 0x000fe20003800200 */
[----:B------:R-:W-:Y:S02]  /*0d20*/  ISETP.GE.U32.AND P2, PT, R38, 0x60, PT ;  /* 0x000000602600780c */ /* 0x000fe40003f46070 */
[----:B--2---:R-:W-:Y:S01]  /*0d30*/  MOV R7, R47 ;  /* 0x0000002f00077202 */ /* 0x004fe20000000f00 */
[----:B------:R-:W-:Y:S10]  /*0d40*/  @!P0 BRA `(.L_x_525) ;  /* 0x0000000000408947 */ /* 0x000ff40003800000 */
[----:B01----:R-:W0:Y:S01]  /*0d50*/  LDC.64 R2, c[0x0][0x380] ;  /* 0x0000e000ff027b82 */ /* 0x003e220000000a00 */
[----:B------:R-:W1:Y:S02]  /*0d60*/  LDCU UR12, c[0x0][0x38c] ;  /* 0x00007180ff0c77ac */ /* 0x000e640008000800 */
[----:B-1----:R-:W-:-:S04]  /*0d70*/  IMAD R7, R10, UR12, R47 ;  /* 0x0000000c0a077c24 */ /* 0x002fc8000f8e022f */
[----:B0-----:R-:W-:-:S05]  /*0d80*/  IMAD.WIDE R2, R7, 0x2, R2 ;  /* 0x0000000207027825 */ /* 0x001fca00078e0202 */
[----:B------:R-:W2:Y:S01]  /*0d90*/  LDG.E.U16 R24, desc[UR8][R2.64] ;  /* 0x0000000802187981 */ /* 0x000ea2000c1e1500 */
[----:B------:R-:W-:Y:S01]  /*0da0*/  ISETP.NE.AND P0, PT, R48, 0x1, PT ;  /* 0x000000013000780c */ /* 0x000fe20003f05270 */
[----:B------:R-:W-:Y:S02]  /*0db0*/  IMAD.MOV.U32 R7, RZ, RZ, R6 ;  /* 0x000000ffff077224 */ /* 0x000fe400078e0006 */
[----:B--2---:R2:W-:Y:S10]  /*0dc0*/  STS.U16 [R15], R24 ;  /* 0x000000180f007388 */ /* 0x0045f40000000400 */
[----:B------:R-:W-:Y:S05]  /*0dd0*/  @!P0 BRA `(.L_x_525) ;  /* 0x00000000001c8947 */ /* 0x000fea0003800000 */
[----:B------:R-:W-:Y:S01]  /*0de0*/  ISETP.NE.AND P0, PT, R48, 0x2, PT ;  /* 0x000000023000780c */ /* 0x000fe20003f05270 */
[----:B--2---:R-:W2:-:S12]  /*0df0*/  LDG.E.U16 R24, desc[UR8][R2.64+0x40] ;  /* 0x0000400802187981 */ /* 0x004e98000c1e1500 */
[----:B------:R-:W3:Y:S01]  /*0e00*/  @P0 LDG.E.U16 R26, desc[UR8][R2.64+0x80] ;  /* 0x00008008021a0981 */ /* 0x000ee2000c1e1500 */
[----:B------:R-:W-:Y:S01]  /*0e10*/  IMAD.MOV.U32 R7, RZ, RZ, R4 ;  /* 0x000000ffff077224 */ /* 0x000fe200078e0004 */
[----:B------:R-:W-:Y:S02]  /*0e20*/  @P0 MOV R7, R0 ;  /* 0x0000000000070202 */ /* 0x000fe40000000f00 */
[----:B--2---:R4:W-:Y:S04]  /*0e30*/  STS.U16 [R15+0x40], R24 ;  /* 0x000040180f007388 */ /* 0x0049e80000000400 */
[----:B---3--:R4:W-:Y:S02]  /*0e40*/  @P0 STS.U16 [R15+0x80], R26 ;  /* 0x0000801a0f000388 */ /* 0x0089e40000000400 */
.L_x_525:
[----:B------:R-:W-:Y:S05]  /*0e50*/  BSYNC.RECONVERGENT B1 ;  /* 0x0000000000017941 */ /* 0x000fea0003800200 */
.L_x_524:
[----:B------:R-:W-:Y:S05]  /*0e60*/  @!P2 BRA `(.L_x_516) ;  /* 0x000000040094a947 */ /* 0x000fea0003800000 */
[----:B0-----:R-:W1:Y:S01]  /*0e70*/  LDC R31, c[0x0][0x38c] ;  /* 0x0000e300ff1f7b82 */ /* 0x001e620000000800 */
[----:B------:R-:W-:Y:S01]  /*0e80*/  BSSY.RECONVERGENT B1, `(.L_x_526) ;  /* 0x0000037000017945 */ /* 0x000fe20003800200 */
[----:B------:R-:W-:Y:S01]  /*0e90*/  PLOP3.LUT P0, PT, PT, PT, PT, 0x80, 0x8 ;  /* 0x000000000008781c */ /* 0x000fe20003f0f070 */
[----:B-1----:R-:W-:-:S05]  /*0ea0*/  IMAD.IADD R2, R31, 0x1, -R7 ;  /* 0x000000011f027824 */ /* 0x002fca00078e0a07 */
[----:B------:R-:W-:-:S13]  /*0eb0*/  ISETP.GT.AND P2, PT, R2, 0x180, PT ;  /* 0x000001800200780c */ /* 0x000fda0003f44270 */
[----:B------:R-:W-:Y:S05]  /*0ec0*/  @!P2 BRA `(.L_x_527) ;  /* 0x0000000000c8a947 */ /* 0x000fea0003800000 */
[----:B------:R-:W-:Y:S01]  /*0ed0*/  PLOP3.LUT P0, PT, PT, PT, PT, 0x8, 0x80 ;  /* 0x000000000080781c */ /* 0x000fe20003f0e170 */
[----:B------:R-:W-:-:S12]  /*0ee0*/  VIADD R30, R31, 0xfffffe80 ;  /* 0xfffffe801f1e7836 */ /* 0x000fd80000000000 */
.L_x_528:
[----:B0-----:R-:W0:Y:S01]  /*0ef0*/  LDC.64 R2, c[0x0][0x380] ;  /* 0x0000e000ff027b82 */ /* 0x001e220000000a00 */
[----:B------:R-:W-:-:S04]  /*0f00*/  IMAD R29, R10, R31, R7 ;  /* 0x0000001f0a1d7224 */ /* 0x000fc800078e0207 */
[----:B0-----:R-:W-:-:S05]  /*0f10*/  IMAD.WIDE R28, R29, 0x2, R2 ;  /* 0x000000021d1c7825 */ /* 0x001fca00078e0202 */
[----:B------:R-:W3:Y:S01]  /*0f20*/  LDG.E.U16 R33, desc[UR8][R28.64] ;  /* 0x000000081c217981 */ /* 0x000ee2000c1e1500 */
[C---:B--2-4-:R-:W-:Y:S01]  /*0f30*/  IADD3 R24, PT, PT, R7.reuse, 0x80, RZ ;  /* 0x0000008007187810 */ /* 0x054fe20007ffe0ff */
[C---:B------:R-:W-:Y:S02]  /*0f40*/  VIADD R25, R7.reuse, 0x100 ;  /* 0x0000010007197836 */ /* 0x040fe40000000000 */
[----:B------:R-:W-:Y:S01]  /*0f50*/  VIADD R26, R7, 0x180 ;  /* 0x00000180071a7836 */ /* 0x000fe20000000000 */
[----:B------:R-:W2:Y:S01]  /*0f60*/  LDG.E.U16 R32, desc[UR8][R28.64+0x40] ;  /* 0x000040081c207981 */ /* 0x000ea2000c1e1500 */
[CC--:B------:R-:W-:Y:S02]  /*0f70*/  IMAD R27, R10.reuse, R31.reuse, R24 ;  /* 0x0000001f0a1b7224 */ /* 0x0c0fe400078e0218 */
[CC--:B------:R-:W-:Y:S01]  /*0f80*/  IMAD R25, R10.reuse, R31.reuse, R25 ;  /* 0x0000001f0a197224 */ /* 0x0c0fe200078e0219 */
[----:B------:R-:W4:Y:S01]  /*0f90*/  LDG.E.U16 R34, desc[UR8][R28.64+0x80] ;  /* 0x000080081c227981 */ /* 0x000f22000c1e1500 */
[----:B------:R-:W-:-:S02]  /*0fa0*/  IMAD R37, R10, R31, R26 ;  /* 0x0000001f0a257224 */ /* 0x000fc400078e021a */
[--C-:B------:R-:W-:Y:S01]  /*0fb0*/  IMAD.WIDE R26, R27, 0x2, R2.reuse ;  /* 0x000000021b1a7825 */ /* 0x100fe200078e0202 */
[----:B------:R0:W5:Y:S03]  /*0fc0*/  LDG.E.U16 R35, desc[UR8][R28.64+0xc0] ;  /* 0x0000c0081c237981 */ /* 0x000166000c1e1500 */
[--C-:B------:R-:W-:Y:S01]  /*0fd0*/  IMAD.WIDE R24, R25, 0x2, R2.reuse ;  /* 0x0000000219187825 */ /* 0x100fe200078e0202 */
[----:B------:R-:W5:Y:S03]  /*0fe0*/  LDG.E.U16 R50, desc[UR8][R26.64] ;  /* 0x000000081a327981 */ /* 0x000f66000c1e1500 */
[----:B------:R-:W-:Y:S01]  /*0ff0*/  IMAD.WIDE R2, R37, 0x2, R2 ;  /* 0x0000000225027825 */ /* 0x000fe200078e0202 */
[----:B------:R-:W5:Y:S01]  /*1000*/  LDG.E.U16 R36, desc[UR8][R26.64+0x80] ;  /* 0x000080081a247981 */ /* 0x000f62000c1e1500 */
[----:B0-----:R-:W-:-:S03]  /*1010*/  LEA R29, R7, R44, 0x1 ;  /* 0x0000002c071d7211 */ /* 0x001fc600078e08ff */
[----:B------:R-:W5:Y:S04]  /*1020*/  LDG.E.U16 R37, desc[UR8][R26.64+0x40] ;  /* 0x000040081a257981 */ /* 0x000f68000c1e1500 */
[----:B------:R-:W5:Y:S04]  /*1030*/  LDG.E.U16 R53, desc[UR8][R24.64] ;  /* 0x0000000818357981 */ /* 0x000f68000c1e1500 */
[----:B------:R-:W5:Y:S04]  /*1040*/  LDG.E.U16 R52, desc[UR8][R24.64+0x40] ;  /* 0x0000400818347981 */ /* 0x000f68000c1e1500 */
[----:B------:R-:W5:Y:S04]  /*1050*/  LDG.E.U16 R26, desc[UR8][R26.64+0xc0] ;  /* 0x0000c0081a1a7981 */ /* 0x000f68000c1e1500 */
[----:B------:R-:W5:Y:S04]  /*1060*/  LDG.E.U16 R51, desc[UR8][R24.64+0x80] ;  /* 0x0000800818337981 */ /* 0x000f68000c1e1500 */
[----:B------:R-:W5:Y:S04]  /*1070*/  LDG.E.U16 R28, desc[UR8][R24.64+0xc0] ;  /* 0x0000c008181c7981 */ /* 0x000f68000c1e1500 */
[----:B------:R-:W5:Y:S04]  /*1080*/  LDG.E.U16 R27, desc[UR8][R2.64+0x40] ;  /* 0x00004008021b7981 */ /* 0x000f68000c1e1500 */
[----:B------:R-:W5:Y:S04]  /*1090*/  LDG.E.U16 R24, desc[UR8][R2.64+0x80] ;  /* 0x0000800802187981 */ /* 0x000f68000c1e1500 */
[----:B---3--:R0:W-:Y:S04]  /*10a0*/  STS.U16 [R29], R33 ;  /* 0x000000211d007388 */ /* 0x0081e80000000400 */
[----:B0-----:R-:W3:Y:S04]  /*10b0*/  LDG.E.U16 R33, desc[UR8][R2.64] ;  /* 0x0000000802217981 */ /* 0x001ee8000c1e1500 */
[----:B------:R-:W3:Y:S01]  /*10c0*/  LDG.E.U16 R2, desc[UR8][R2.64+0xc0] ;  /* 0x0000c00802027981 */ /* 0x000ee2000c1e1500 */
[----:B------:R-:W-:-:S03]  /*10d0*/  VIADD R7, R7, 0x200 ;  /* 0x0000020007077836 */ /* 0x000fc60000000000 */
[----:B--2---:R0:W-:Y:S04]  /*10e0*/  STS.U16 [R29+0x40], R32 ;  /* 0x000040201d007388 */ /* 0x0041e80000000400 */
[----:B----4-:R0:W-:Y:S04]  /*10f0*/  STS.U16 [R29+0x80], R34 ;  /* 0x000080221d007388 */ /* 0x0101e80000000400 */
[----:B-----5:R0:W-:Y:S04]  /*1100*/  STS.U16 [R29+0xc0], R35 ;  /* 0x0000c0231d007388 */ /* 0x0201e80000000400 */
[----:B------:R0:W-:Y:S04]  /*1110*/  STS.U16 [R29+0x100], R50 ;  /* 0x000100321d007388 */ /* 0x0001e80000000400 */
        /* <DEDUP_REMOVED lines=8> */
[----:B------:R0:W-:Y:S01]  /*11a0*/  STS.U16 [R29+0x380], R24 ;  /* 0x000380181d007388 */ /* 0x0001e20000000400 */
[----:B------:R-:W-:-:S03]  /*11b0*/  ISETP.GE.AND P2, PT, R7, R30, PT ;  /* 0x0000001e0700720c */ /* 0x000fc60003f46270 */
[----:B---3--:R0:W-:Y:S04]  /*11c0*/  STS.U16 [R29+0x300], R33 ;  /* 0x000300211d007388 */ /* 0x0081e80000000400 */
[----:B------:R0:W-:Y:S06]  /*11d0*/  STS.U16 [R29+0x3c0], R2 ;  /* 0x0003c0021d007388 */ /* 0x0001ec0000000400 */
[----:B------:R-:W-:Y:S05]  /*11e0*/  @!P2 BRA `(.L_x_528) ;  /* 0xfffffffc0040a947 */ /* 0x000fea000383ffff */
.L_x_527:
[----:B------:R-:W-:Y:S05]  /*11f0*/  BSYNC.RECONVERGENT B1 ;  /* 0x0000000000017941 */ /* 0x000fea0003800200 */
.L_x_526:
[----:B0-----:R-:W-:Y:S01]  /*1200*/  IMAD.IADD R2, R31, 0x1, -R7 ;  /* 0x000000011f027824 */ /* 0x001fe200078e0a07 */
[----:B------:R-:W-:Y:S04]  /*1210*/  BSSY.RECONVERGENT B1, `(.L_x_529) ;  /* 0x000001c000017945 */ /* 0x000fe80003800200 */
[----:B------:R-:W-:-:S13]  /*1220*/  ISETP.GT.AND P2, PT, R2, 0x80, PT ;  /* 0x000000800200780c */ /* 0x000fda0003f44270 */
[----:B------:R-:W-:Y:S05]  /*1230*/  @!P2 BRA `(.L_x_530) ;  /* 0x000000000064a947 */ /* 0x000fea0003800000 */
[----:B------:R-:W0:Y:S01]  /*1240*/  LDC.64 R2, c[0x0][0x380] ;  /* 0x0000e000ff027b82 */ /* 0x000e220000000a00 */
[----:B--2-4-:R-:W-:Y:S01]  /*1250*/  IADD3 R24, PT, PT, R7, 0x80, RZ ;  /* 0x0000008007187810 */ /* 0x014fe20007ffe0ff */
[----:B------:R-:W-:-:S04]  /*1260*/  IMAD R25, R10, R31, R7 ;  /* 0x0000001f0a197224 */ /* 0x000fc800078e0207 */
[----:B------:R-:W-:Y:S02]  /*1270*/  IMAD R27, R10, R31, R24 ;  /* 0x0000001f0a1b7224 */ /* 0x000fe400078e0218 */
[----:B0-----:R-:W-:-:S04]  /*1280*/  IMAD.WIDE R24, R25, 0x2, R2 ;  /* 0x0000000219187825 */ /* 0x001fc800078e0202 */
[----:B------:R-:W-:Y:S01]  /*1290*/  IMAD.WIDE R2, R27, 0x2, R2 ;  /* 0x000000021b027825 */ /* 0x000fe200078e0202 */
[----:B------:R-:W2:Y:S04]  /*12a0*/  LDG.E.U16 R29, desc[UR8][R24.64+0x40] ;  /* 0x00004008181d7981 */ /* 0x000ea8000c1e1500 */
[----:B------:R-:W3:Y:S04]  /*12b0*/  LDG.E.U16 R27, desc[UR8][R24.64] ;  /* 0x00000008181b7981 */ /* 0x000ee8000c1e1500 */
[----:B------:R-:W4:Y:S04]  /*12c0*/  LDG.E.U16 R33, desc[UR8][R24.64+0x80] ;  /* 0x0000800818217981 */ /* 0x000f28000c1e1500 */
[----:B------:R-:W5:Y:S04]  /*12d0*/  LDG.E.U16 R35, desc[UR8][R24.64+0xc0] ;  /* 0x0000c00818237981 */ /* 0x000f68000c1e1500 */
[----:B------:R-:W5:Y:S04]  /*12e0*/  LDG.E.U16 R37, desc[UR8][R2.64] ;  /* 0x0000000802257981 */ /* 0x000f68000c1e1500 */
[----:B------:R-:W5:Y:S04]  /*12f0*/  LDG.E.U16 R51, desc[UR8][R2.64+0x40] ;  /* 0x0000400802337981 */ /* 0x000f68000c1e1500 */
[----:B------:R-:W5:Y:S04]  /*1300*/  LDG.E.U16 R53, desc[UR8][R2.64+0x80] ;  /* 0x0000800802357981 */ /* 0x000f68000c1e1500 */
[----:B------:R-:W5:Y:S01]  /*1310*/  LDG.E.U16 R28, desc[UR8][R2.64+0xc0] ;  /* 0x0000c008021c7981 */ /* 0x000f62000c1e1500 */
[C---:B------:R-:W-:Y:S01]  /*1320*/  IMAD R26, R7.reuse, 0x2, R44 ;  /* 0x00000002071a7824 */ /* 0x040fe200078e022c */
[----:B------:R-:W-:Y:S01]  /*1330*/  PLOP3.LUT P0, PT, PT, PT, PT, 0x8, 0x80 ;  /* 0x000000000080781c */ /* 0x000fe20003f0e170 */
[----:B------:R-:W-:-:S03]  /*1340*/  VIADD R7, R7, 0x100 ;  /* 0x0000010007077836 */ /* 0x000fc60000000000 */
[----:B--2---:R0:W-:Y:S04]  /*1350*/  STS.U16 [R26+0x40], R29 ;  /* 0x0000401d1a007388 */ /* 0x0041e80000000400 */
[----:B---3--:R0:W-:Y:S04]  /*1360*/  STS.U16 [R26], R27 ;  /* 0x0000001b1a007388 */ /* 0x0081e80000000400 */
[----:B----4-:R0:W-:Y:S04]  /*1370*/  STS.U16 [R26+0x80], R33 ;  /* 0x000080211a007388 */ /* 0x0101e80000000400 */
[----:B-----5:R0:W-:Y:S04]  /*1380*/  STS.U16 [R26+0xc0], R35 ;  /* 0x0000c0231a007388 */ /* 0x0201e80000000400 */
[----:B------:R0:W-:Y:S04]  /*1390*/  STS.U16 [R26+0x100], R37 ;  /* 0x000100251a007388 */ /* 0x0001e80000000400 */
[----:B------:R0:W-:Y:S04]  /*13a0*/  STS.U16 [R26+0x140], R51 ;  /* 0x000140331a007388 */ /* 0x0001e80000000400 */
[----:B------:R0:W-:Y:S04]  /*13b0*/  STS.U16 [R26+0x180], R53 ;  /* 0x000180351a007388 */ /* 0x0001e80000000400 */
[----:B------:R0:W-:Y:S02]  /*13c0*/  STS.U16 [R26+0x1c0], R28 ;  /* 0x0001c01c1a007388 */ /* 0x0001e40000000400 */
.L_x_530:
[----:B------:R-:W-:Y:S05]  /*13d0*/  BSYNC.RECONVERGENT B1 ;  /* 0x0000000000017941 */ /* 0x000fea0003800200 */
.L_x_529:
[----:B------:R-:W-:-:S13]  /*13e0*/  ISETP.LT.OR P0, PT, R7, R31, P0 ;  /* 0x0000001f0700720c */ /* 0x000fda0000701670 */
[----:B------:R-:W-:Y:S05]  /*13f0*/  @!P0 BRA `(.L_x_516) ;  /* 0x0000000000308947 */ /* 0x000fea0003800000 */
[----:B------:R-:W1:Y:S01]  /*1400*/  LDC.64 R2, c[0x0][0x380] ;  /* 0x0000e000ff027b82 */ /* 0x000e620000000a00 */
[----:B------:R-:W-:-:S04]  /*1410*/  IMAD R31, R10, R31, R7 ;  /* 0x0000001f0a1f7224 */ /* 0x000fc800078e0207 */
[----:B-1----:R-:W-:-:S05]  /*1420*/  IMAD.WIDE R2, R31, 0x2, R2 ;  /* 0x000000021f027825 */ /* 0x002fca00078e0202 */
[----:B--2-4-:R-:W2:Y:S04]  /*1430*/  LDG.E.U16 R24, desc[UR8][R2.64] ;  /* 0x0000000802187981 */ /* 0x014ea8000c1e1500 */
[----:B0-----:R-:W3:Y:S04]  /*1440*/  LDG.E.U16 R26, desc[UR8][R2.64+0x40] ;  /* 0x00004008021a7981 */ /* 0x001ee8000c1e1500 */
[----:B------:R-:W4:Y:S04]  /*1450*/  LDG.E.U16 R28, desc[UR8][R2.64+0x80] ;  /* 0x00008008021c7981 */ /* 0x000f28000c1e1500 */
[----:B------:R-:W5:Y:S01]  /*1460*/  LDG.E.U16 R30, desc[UR8][R2.64+0xc0] ;  /* 0x0000c008021e7981 */ /* 0x000f62000c1e1500 */
[----:B------:R-:W-:-:S05]  /*1470*/  LEA R7, R7, R44, 0x1 ;  /* 0x0000002c07077211 */ /* 0x000fca00078e08ff */
[----:B--2---:R0:W-:Y:S04]  /*1480*/  STS.U16 [R7], R24 ;  /* 0x0000001807007388 */ /* 0x0041e80000000400 */
[----:B---3--:R0:W-:Y:S04]  /*1490*/  STS.U16 [R7+0x40], R26 ;  /* 0x0000401a07007388 */ /* 0x0081e80000000400 */
[----:B----4-:R0:W-:Y:S04]  /*14a0*/  STS.U16 [R7+0x80], R28 ;  /* 0x0000801c07007388 */ /* 0x0101e80000000400 */
[----:B-----5:R0:W-:Y:S02]  /*14b0*/  STS.U16 [R7+0xc0], R30 ;  /* 0x0000c01e07007388 */ /* 0x0201e40000000400 */
.L_x_516:
[----:B------:R-:W-:Y:S05]  /*14c0*/  BSYNC.RECONVERGENT B0 ;  /* 0x0000000000007941 */ /* 0x000fea0003800200 */
.L_x_515:
[----:B------:R-:W-:Y:S01]  /*14d0*/  ISETP.NE.AND P0, PT, R9, RZ, PT ;  /* 0x000000ff0900720c */ /* 0x000fe20003f05270 */
[----:B------:R-:W-:-:S12]  /*14e0*/  BSSY.RECONVERGENT B0, `(.L_x_531) ;  /* 0x0000048000007945 */ /* 0x000fd80003800200 */
[----:B------:R-:W-:Y:S05]  /*14f0*/  @!P0 BRA `(.L_x_532) ;  /* 0x0000000400188947 */ /* 0x000fea0003800000 */
[----:B------:R-:W-:Y:S01]  /*1500*/  ISETP.GE.U32.AND P0, PT, R38, 0x1e0, PT ;  /* 0x000001e02600780c */ /* 0x000fe20003f06070 */
[----:B------:R-:W-:Y:S01]  /*1510*/  BSSY.RECONVERGENT B1, `(.L_x_533) ;  /* 0x000001d000017945 */ /* 0x000fe20003800200 */
[----:B01----:R-:W-:Y:S01]  /*1520*/  LOP3.LUT R25, R5, 0xf, RZ, 0xc0, !PT ;  /* 0x0000000f05197812 */ /* 0x003fe200078ec0ff */
[----:B------:R-:W-:-:S03]  /*1530*/  IMAD.MOV.U32 R2, RZ, RZ, R47 ;  /* 0x000000ffff027224 */ /* 0x000fc600078e002f */
[----:B------:R-:W-:-:S07]  /*1540*/  ISETP.NE.AND P2, PT, R25, RZ, PT ;  /* 0x000000ff1900720c */ /* 0x000fce0003f45270 */
[----:B------:R-:W-:Y:S06]  /*1550*/  @!P0 BRA `(.L_x_534) ;  /* 0x0000000000608947 */ /* 0x000fec0003800000 */
[----:B--2-4-:R-:W-:Y:S02]  /*1560*/  HFMA2 R24, -RZ, RZ, 0, 0 ;  /* 0x00000000ff187431 */ /* 0x014fe400000001ff */
[----:B------:R-:W-:Y:S02]  /*1570*/  IMAD.MOV.U32 R7, RZ, RZ, 0x8000 ;  /* 0x00008000ff077424 */ /* 0x000fe400078e00ff */
[----:B------:R-:W-:-:S07]  /*1580*/  IMAD.MOV.U32 R2, RZ, RZ, R47 ;  /* 0x000000ffff027224 */ /* 0x000fce00078e002f */
.L_x_535:
[----:B0-----:R-:W-:Y:S01]  /*1590*/  IMAD R3, R2, 0x2, R43 ;  /* 0x0000000202037824 */ /* 0x001fe200078e022b */
[----:B------:R-:W-:Y:S01]  /*15a0*/  IADD3 R24, PT, PT, R24, 0x10, RZ ;  /* 0x0000001018187810 */ /* 0x000fe20007ffe0ff */
[----:B------:R-:W-:-:S03]  /*15b0*/  VIADD R2, R2, 0x200 ;  /* 0x0000020002027836 */ /* 0x000fc60000000000 */
[----:B------:R0:W-:Y:S01]  /*15c0*/  STS.U16 [R3], R7 ;  /* 0x0000000703007388 */ /* 0x0001e20000000400 */
[----:B------:R-:W-:-:S03]  /*15d0*/  ISETP.NE.AND P0, PT, R24, R13, PT ;  /* 0x0000000d1800720c */ /* 0x000fc60003f05270 */
        /* <DEDUP_REMOVED lines=15> */
[----:B------:R-:W-:Y:S05]  /*16d0*/  @P0 BRA `(.L_x_535) ;  /* 0xfffffffc00ac0947 */ /* 0x000fea000383ffff */
.L_x_534:
[----:B------:R-:W-:Y:S05]  /*16e0*/  BSYNC.RECONVERGENT B1 ;  /* 0x0000000000017941 */ /* 0x000fea0003800200 */
.L_x_533:
[----:B------:R-:W-:Y:S05]  /*16f0*/  @!P2 BRA `(.L_x_532) ;  /* 0x000000000098a947 */ /* 0x000fea0003800000 */
[----:B0-----:R-:W-:Y:S01]  /*1700*/  VIADD R3, R25, 0xffffffff ;  /* 0xffffffff19037836 */ /* 0x001fe20000000000 */
[----:B------:R-:W-:Y:S01]  /*1710*/  LOP3.LUT R7, R5, 0x7, RZ, 0xc0, !PT ;  /* 0x0000000705077812 */ /* 0x000fe200078ec0ff */
[----:B------:R-:W-:Y:S03]  /*1720*/  BSSY.RECONVERGENT B1, `(.L_x_536) ;  /* 0x000000f000017945 */ /* 0x000fe60003800200 */
[----:B------:R-:W-:Y:S02]  /*1730*/  ISETP.GE.U32.AND P0, PT, R3, 0x7, PT ;  /* 0x000000070300780c */ /* 0x000fe40003f06070 */
[----:B------:R-:W-:-:S11]  /*1740*/  ISETP.NE.AND P2, PT, R7, RZ, PT ;  /* 0x000000ff0700720c */ /* 0x000fd60003f45270 */
[----:B------:R-:W-:Y:S05]  /*1750*/  @!P0 BRA `(.L_x_537) ;  /* 0x00000000002c8947 */ /* 0x000fea0003800000 */
[----:B------:R-:W-:Y:S01]  /*1760*/  MOV R5, 0x8000 ;  /* 0x0000800000057802 */ /* 0x000fe20000000f00 */
[C---:B------:R-:W-:Y:S02]  /*1770*/  IMAD R3, R2.reuse, 0x2, R43 ;  /* 0x0000000202037824 */ /* 0x040fe400078e022b */
[----:B------:R-:W-:-:S03]  /*1780*/  VIADD R2, R2, 0x100 ;  /* 0x0000010002027836 */ /* 0x000fc60000000000 */
[----:B------:R0:W-:Y:S04]  /*1790*/  STS.U16 [R3], R5 ;  /* 0x0000000503007388 */ /* 0x0001e80000000400 */
[----:B------:R0:W-:Y:S04]  /*17a0*/  STS.U16 [R3+0x40], R5 ;  /* 0x0000400503007388 */ /* 0x0001e80000000400 */
[----:B------:R0:W-:Y:S04]  /*17b0*/  STS.U16 [R3+0x80], R5 ;  /* 0x0000800503007388 */ /* 0x0001e80000000400 */
[----:B------:R0:W-:Y:S04]  /*17c0*/  STS.U16 [R3+0xc0], R5 ;  /* 0x0000c00503007388 */ /* 0x0001e80000000400 */
[----:B------:R0:W-:Y:S04]  /*17d0*/  STS.U16 [R3+0x100], R5 ;  /* 0x0001000503007388 */ /* 0x0001e80000000400 */
[----:B------:R0:W-:Y:S04]  /*17e0*/  STS.U16 [R3+0x140], R5 ;  /* 0x0001400503007388 */ /* 0x0001e80000000400 */
[----:B------:R0:W-:Y:S04]  /*17f0*/  STS.U16 [R3+0x180], R5 ;  /* 0x0001800503007388 */ /* 0x0001e80000000400 */
[----:B------:R0:W-:Y:S02]  /*1800*/  STS.U16 [R3+0x1c0], R5 ;  /* 0x0001c00503007388 */ /* 0x0001e40000000400 */
.L_x_537:
[----:B------:R-:W-:Y:S05]  /*1810*/  BSYNC.RECONVERGENT B1 ;  /* 0x0000000000017941 */ /* 0x000fea0003800200 */
.L_x_536:
[----:B------:R-:W-:Y:S05]  /*1820*/  @!P2 BRA `(.L_x_532) ;  /* 0x00000000004ca947 */ /* 0x000fea0003800000 */
[----:B0-----:R-:W-:Y:S01]  /*1830*/  IADD3 R3, PT, PT, R7, -0x1, RZ ;  /* 0xffffffff07037810 */ /* 0x001fe20007ffe0ff */
[----:B------:R-:W-:Y:S01]  /*1840*/  IMAD.MOV.U32 R5, RZ, RZ, 0x8000 ;  /* 0x00008000ff057424 */ /* 0x000fe200078e00ff */
[----:B------:R-:W-:Y:S02]  /*1850*/  ISETP.NE.AND P2, PT, R48, RZ, PT ;  /* 0x000000ff3000720c */ /* 0x000fe40003f45270 */
[----:B------:R-:W-:-:S13]  /*1860*/  ISETP.GE.U32.AND P0, PT, R3, 0x3, PT ;  /* 0x000000030300780c */ /* 0x000fda0003f06070 */
[C---:B------:R-:W-:Y:S01]  /*1870*/  @P0 IMAD R3, R2.reuse, 0x2, R43 ;  /* 0x0000000202030824 */ /* 0x040fe200078e022b */
[----:B------:R-:W-:-:S04]  /*1880*/  @P0 IADD3 R2, PT, PT, R2, 0x80, RZ ;  /* 0x0000008002020810 */ /* 0x000fc80007ffe0ff */
[----:B------:R3:W-:Y:S04]  /*1890*/  @P0 STS.U16 [R3], R5 ;  /* 0x0000000503000388 */ /* 0x0007e80000000400 */
[----:B------:R3:W-:Y:S04]  /*18a0*/  @P0 STS.U16 [R3+0x40], R5 ;  /* 0x0000400503000388 */ /* 0x0007e80000000400 */
[----:B------:R3:W-:Y:S04]  /*18b0*/  @P0 STS.U16 [R3+0x80], R5 ;  /* 0x0000800503000388 */ /* 0x0007e80000000400 */
[----:B------:R3:W-:Y:S01]  /*18c0*/  @P0 STS.U16 [R3+0xc0], R5 ;  /* 0x0000c00503000388 */ /* 0x0007e20000000400 */
[----:B------:R-:W-:Y:S05]  /*18d0*/  @!P2 BRA `(.L_x_532) ;  /* 0x000000000020a947 */ /* 0x000fea0003800000 */
[----:B---3--:R-:W-:Y:S01]  /*18e0*/  IMAD.MOV.U32 R3, RZ, RZ, 0x8000 ;  /* 0x00008000ff037424 */ /* 0x008fe200078e00ff */
[----:B------:R-:W-:Y:S01]  /*18f0*/  ISETP.NE.AND P0, PT, R48, 0x1, PT ;  /* 0x000000013000780c */ /* 0x000fe20003f05270 */
[----:B------:R-:W-:-:S05]  /*1900*/  IMAD R2, R2, 0x2, R43 ;  /* 0x0000000202027824 */ /* 0x000fca00078e022b */
[----:B------:R0:W-:Y:S07]  /*1910*/  STS.U16 [R2], R3 ;  /* 0x0000000302007388 */ /* 0x0001ee0000000400 */
[----:B------:R-:W-:Y:S05]  /*1920*/  @!P0 BRA `(.L_x_532) ;  /* 0x00000000000c8947 */ /* 0x000fea0003800000 */
[----:B------:R-:W-:Y:S01]  /*1930*/  ISETP.NE.AND P0, PT, R48, 0x2, PT ;  /* 0x000000023000780c */ /* 0x000fe20003f05270 */
[----:B------:R1:W-:-:S12]  /*1940*/  STS.U16 [R2+0x40], R3 ;  /* 0x0000400302007388 */ /* 0x0003d80000000400 */
[----:B------:R1:W-:Y:S02]  /*1950*/  @P0 STS.U16 [R2+0x80], R3 ;  /* 0x0000800302000388 */ /* 0x0003e40000000400 */
.L_x_532:
[----:B------:R-:W-:Y:S05]  /*1960*/  BSYNC.RECONVERGENT B0 ;  /* 0x0000000000007941 */ /* 0x000fea0003800200 */
.L_x_531:
[----:B------:R5:W-:Y:S06]  /*1970*/  MEMBAR.SC.CTA ;  /* 0x0000000000007992 */ /* 0x000bec0000000000 */
[----:B-----5:R-:W-:Y:S01]  /*1980*/  NOP ;  /* 0x0000000000007918 */ /* 0x020fe20000000000 */
[----:B------:R-:W-:Y:S05]  /*1990*/  BRA.U !UP1, `(.L_x_538) ;  /* 0x00000031092c7547 */ /* 0x000fea000b800000 */
[----:B01----:R-:W0:Y:S01]  /*19a0*/  @!P1 LDS.U16 R2, [R15] ;  /* 0x000000000f029984 */ /* 0x003e220000000400 */
[----:B--2-4-:R-:W-:Y:S02]  /*19b0*/  HFMA2 R24, -RZ, RZ, 0, 0 ;  /* 0x00000000ff187431 */ /* 0x014fe400000001ff */
[----:B------:R-:W-:Y:S01]  /*19c0*/  IMAD.MOV.U32 R25, RZ, RZ, -0x100000 ;  /* 0xfff00000ff197424 */ /* 0x000fe200078e00ff */
[----:B------:R-:W1:Y:S01]  /*19d0*/  LDC R52, c[0x0][0x38c] ;  /* 0x0000e300ff347b82 */ /* 0x000e620000000800 */
[----:B------:R-:W-:Y:S01]  /*19e0*/  BSSY.RECONVERGENT B0, `(.L_x_539) ;  /* 0x0000046000007945 */ /* 0x000fe20003800200 */
[----:B-1----:R-:W-:Y:S01]  /*19f0*/  ISETP.GE.AND P0, PT, R6, R52, PT ;  /* 0x000000340600720c */ /* 0x002fe20003f06270 */
[----:B0-----:R-:W-:-:S04]  /*1a00*/  @!P1 IMAD.U32 R2, R2, 0x10000, RZ ;  /* 0x0001000002029824 */ /* 0x001fc800078e00ff */
[----:B------:R-:W0:Y:S02]  /*1a10*/  @!P1 F2F.F64.F32 R24, R2 ;  /* 0x0000000200189310 */ /* 0x000e240000201800 */
[----:B0-----:R0:W-:Y:S06]  /*1a20*/  STL.64 [R1], R24 ;  /* 0x0000001801007387 */ /* 0x0011ec0000100a00 */
[----:B------:R-:W-:Y:S05]  /*1a30*/  @P0 BRA `(.L_x_540) ;  /* 0x0000000400000947 */ /* 0x000fea0003800000 */
[----:B------:R-:W-:Y:S01]  /*1a40*/  ISETP.NE.AND P2, PT, R16, RZ, PT ;  /* 0x000000ff1000720c */ /* 0x000fe20003f45270 */
[----:B------:R-:W-:Y:S01]  /*1a50*/  BSSY.RECONVERGENT B1, `(.L_x_541) ;  /* 0x000001f000017945 */ /* 0x000fe20003800200 */
[----:B------:R-:W-:Y:S02]  /*1a60*/  ISETP.GE.U32.AND P1, PT, R39, 0x60, PT ;  /* 0x000000602700780c */ /* 0x000fe40003f26070 */
[----:B---3--:R-:W-:-:S09]  /*1a70*/  MOV R5, R6 ;  /* 0x0000000600057202 */ /* 0x008fd20000000f00 */
[----:B------:R-:W-:Y:S05]  /*1a80*/  @!P2 BRA `(.L_x_542) ;  /* 0x00000000006ca947 */ /* 0x000fea0003800000 */
[----:B------:R-:W1:Y:S01]  /*1a90*/  LDS.U16 R3, [R15+0x40] ;  /* 0x000040000f037984 */ /* 0x000e620000000400 */
[----:B0-----:R-:W1:Y:S01]  /*1aa0*/  F2F.BF16.F64 R24, R24 ;  /* 0x0000001800187310 */ /* 0x001e620000302000 */
[----:B------:R-:W-:Y:S01]  /*1ab0*/  IMAD.MOV.U32 R5, RZ, RZ, R4 ;  /* 0x000000ffff057224 */ /* 0x000fe200078e0004 */
[----:B-1----:R-:W-:-:S05]  /*1ac0*/  HSETP2.BF16_V2.GT.AND P2, PT, R24.H0_H0, R3.H0_H0, PT ;  /* 0x2000000318007234 */ /* 0x002fca0003f44802 */
[----:B------:R-:W-:Y:S02]  /*1ad0*/  SEL R3, R3, R24, !P2 ;  /* 0x0000001803037207 */ /* 0x000fe40005000000 */
[----:B------:R-:W-:-:S03]  /*1ae0*/  ISETP.NE.AND P2, PT, R16, 0x1, PT ;  /* 0x000000011000780c */ /* 0x000fc60003f45270 */
[----:B------:R-:W-:-:S06]  /*1af0*/  IMAD.U32 R3, R3, 0x10000, RZ ;  /* 0x0001000003037824 */ /* 0x000fcc00078e00ff */
[----:B------:R-:W0:Y:S02]  /*1b00*/  F2F.F64.F32 R2, R3 ;  /* 0x0000000300027310 */ /* 0x000e240000201800 */
[----:B0-----:R1:W-:Y:S02]  /*1b10*/  STL.64 [R1], R2 ;  /* 0x0000000201007387 */ /* 0x0013e40000100a00 */
[----:B------:R-:W-:Y:S05]  /*1b20*/  @!P2 BRA `(.L_x_542) ;  /* 0x000000000044a947 */ /* 0x000fea0003800000 */
[----:B------:R-:W0:Y:S01]  /*1b30*/  LDS.U16 R5, [R15+0x80] ;  /* 0x000080000f057984 */ /* 0x000e220000000400 */
[----:B-1----:R-:W0:Y:S01]  /*1b40*/  F2F.BF16.F64 R2, R2 ;  /* 0x0000000200027310 */ /* 0x002e220000302000 */
[----:B------:R-:W-:-:S13]  /*1b50*/  ISETP.NE.AND P2, PT, R16, 0x2, PT ;  /* 0x000000021000780c */ /* 0x000fda0003f45270 */
[----:B------:R-:W1:Y:S01]  /*1b60*/  @P2 LDS.U16 R26, [R15+0xc0] ;  /* 0x0000c0000f1a2984 */ /* 0x000e620000000400 */
[----:B0-----:R-:W-:-:S05]  /*1b70*/  HSETP2.BF16_V2.GT.AND P3, PT, R2.H0_H0, R5.H0_H0, PT ;  /* 0x2000000502007234 */ /* 0x001fca0003f64802 */
[----:B------:R-:W-:-:S04]  /*1b80*/  SEL R5, R5, R2, !P3 ;  /* 0x0000000205057207 */ /* 0x000fc80005800000 */
[----:B------:R-:W-:-:S06]  /*1b90*/  SHF.L.U32 R24, R5, 0x10, RZ ;  /* 0x0000001005187819 */ /* 0x000fcc00000006ff */
[----:B------:R-:W0:Y:S08]  /*1ba0*/  F2F.F64.F32 R24, R24 ;  /* 0x0000001800187310 */ /* 0x000e300000201800 */
[----:B0-----:R-:W1:Y:S01]  /*1bb0*/  @P2 F2F.BF16.F64 R5, R24 ;  /* 0x0000001800052310 */ /* 0x001e620000302000 */
[----:B------:R2:W-:Y:S01]  /*1bc0*/  STL.64 [R1], R24 ;  /* 0x0000001801007387 */ /* 0x0005e20000100a00 */
[----:B-1----:R-:W-:-:S05]  /*1bd0*/  @P2 HSETP2.BF16_V2.GT.AND P3, PT, R5.H0_H0, R26.H0_H0, PT ;  /* 0x2000001a05002234 */ /* 0x002fca0003f64802 */
[----:B------:R-:W-:-:S05]  /*1be0*/  @P2 SEL R5, R26, R5, !P3 ;  /* 0x000000051a052207 */ /* 0x000fca0005800000 */
[----:B------:R-:W-:Y:S02]  /*1bf0*/  @P2 IMAD.U32 R7, R5, 0x10000, RZ ;  /* 0x0001000005072824 */ /* 0x000fe400078e00ff */
[----:B------:R-:W-:Y:S01]  /*1c00*/  IMAD.MOV.U32 R5, RZ, RZ, R0 ;  /* 0x000000ffff057224 */ /* 0x000fe200078e0000 */
[----:B------:R-:W-:Y:S01]  /*1c10*/  @P2 MOV R5, R17 ;  /* 0x0000001100052202 */ /* 0x000fe20000000f00 */
[----:B------:R-:W0:Y:S02]  /*1c20*/  @P2 F2F.F64.F32 R2, R7 ;  /* 0x0000000700022310 */ /* 0x000e240000201800 */
[----:B0-----:R2:W-:Y:S04]  /*1c30*/  @P2 STL.64 [R1], R2 ;  /* 0x0000000201002387 */ /* 0x0015e80000100a00 */
.L_x_542:
[----:B------:R-:W-:Y:S05]  /*1c40*/  BSYNC.RECONVERGENT B1 ;  /* 0x0000000000017941 */ /* 0x000fea0003800200 */
.L_x_541:
[----:B------:R-:W-:Y:S05]  /*1c50*/  @!P1 BRA `(.L_x_540) ;  /* 0x0000000000789947 */ /* 0x000fea0003800000 */
.L_x_543:
[----:B0-2---:R-:W2:Y:S01]  /*1c60*/  LDL.64 R24, [R1] ;  /* 0x0000000001187983 */ /* 0x005ea20000100a00 */
[C---:B------:R-:W-:Y:S01]  /*1c70*/  IMAD R7, R5.reuse, 0x2, R44 ;  /* 0x0000000205077824 */ /* 0x040fe200078e022c */
[----:B------:R-:W-:-:S04]  /*1c80*/  IADD3 R5, PT, PT, R5, 0x80, RZ ;  /* 0x0000008005057810 */ /* 0x000fc80007ffe0ff */
[----:B-1--4-:R-:W0:Y:S04]  /*1c90*/  LDS.U16 R3, [R7] ;  /* 0x0000000007037984 */ /* 0x012e280000000400 */
[----:B------:R-:W1:Y:S04]  /*1ca0*/  LDS.U16 R27, [R7+0x40] ;  /* 0x00004000071b7984 */ /* 0x000e680000000400 */
[----:B------:R-:W3:Y:S04]  /*1cb0*/  LDS.U16 R29, [R7+0x80] ;  /* 0x00008000071d7984 */ /* 0x000ee80000000400 */
[----:B------:R-:W4:Y:S01]  /*1cc0*/  LDS.U16 R28, [R7+0xc0] ;  /* 0x0000c000071c7984 */ /* 0x000f220000000400 */
[----:B--2---:R-:W0:Y:S02]  /*1cd0*/  F2F.BF16.F64 R24, R24 ;  /* 0x0000001800187310 */ /* 0x004e240000302000 */
[----:B0-----:R-:W-:-:S05]  /*1ce0*/  HSETP2.BF16_V2.GT.AND P1, PT, R24.H0_H0, R3.H0_H0, PT ;  /* 0x2000000318007234 */ /* 0x001fca0003f24802 */
[----:B------:R-:W-:-:S05]  /*1cf0*/  SEL R3, R3, R24, !P1 ;  /* 0x0000001803037207 */ /* 0x000fca0004800000 */
[----:B------:R-:W-:-:S06]  /*1d00*/  IMAD.U32 R3, R3, 0x10000, RZ ;  /* 0x0001000003037824 */ /* 0x000fcc00078e00ff */
[----:B------:R-:W0:Y:S08]  /*1d10*/  F2F.F64.F32 R2, R3 ;  /* 0x0000000300027310 */ /* 0x000e300000201800 */
[----:B0-----:R-:W1:Y:S02]  /*1d20*/  F2F.BF16.F64 R2, R2 ;  /* 0x0000000200027310 */ /* 0x001e640000302000 */
[----:B-1----:R-:W-:-:S05]  /*1d30*/  HSETP2.BF16_V2.GT.AND P1, PT, R2.H0_H0, R27.H0_H0, PT ;  /* 0x2000001b02007234 */ /* 0x002fca0003f24802 */
[----:B------:R-:W-:-:S04]  /*1d40*/  SEL R27, R27, R2, !P1 ;  /* 0x000000021b1b7207 */ /* 0x000fc80004800000 */
[----:B------:R-:W-:-:S06]  /*1d50*/  SHF.L.U32 R27, R27, 0x10, RZ ;  /* 0x000000101b1b7819 */ /* 0x000fcc00000006ff */
[----:B------:R-:W0:Y:S08]  /*1d60*/  F2F.F64.F32 R26, R27 ;  /* 0x0000001b001a7310 */ /* 0x000e300000201800 */
[----:B0-----:R-:W3:Y:S02]  /*1d70*/  F2F.BF16.F64 R26, R26 ;  /* 0x0000001a001a7310 */ /* 0x001ee40000302000 */
[----:B---3--:R-:W-:-:S05]  /*1d80*/  HSETP2.BF16_V2.GT.AND P1, PT, R26.H0_H0, R29.H0_H0, PT ;  /* 0x2000001d1a007234 */ /* 0x008fca0003f24802 */
[----:B------:R-:W-:-:S05]  /*1d90*/  SEL R29, R29, R26, !P1 ;  /* 0x0000001a1d1d7207 */ /* 0x000fca0004800000 */
[----:B------:R-:W-:-:S06]  /*1da0*/  IMAD.U32 R24, R29, 0x10000, RZ ;  /* 0x000100001d187824 */ /* 0x000fcc00078e00ff */
[----:B------:R-:W0:Y:S08]  /*1db0*/  F2F.F64.F32 R24, R24 ;  /* 0x0000001800187310 */ /* 0x000e300000201800 */
[----:B0-----:R-:W4:Y:S02]  /*1dc0*/  F2F.BF16.F64 R25, R24 ;  /* 0x0000001800197310 */ /* 0x001f240000302000 */
[----:B----4-:R-:W-:-:S05]  /*1dd0*/  HSETP2.BF16_V2.GT.AND P1, PT, R25.H0_H0, R28.H0_H0, PT ;  /* 0x2000001c19007234 */ /* 0x010fca0003f24802 */
[----:B------:R-:W-:Y:S02]  /*1de0*/  SEL R28, R28, R25, !P1 ;  /* 0x000000191c1c7207 */ /* 0x000fe40004800000 */
[----:B------:R-:W-:-:S03]  /*1df0*/  ISETP.GE.AND P1, PT, R5, R52, PT ;  /* 0x000000340500720c */ /* 0x000fc60003f26270 */
[----:B------:R-:W-:-:S06]  /*1e00*/  IMAD.U32 R2, R28, 0x10000, RZ ;  /* 0x000100001c027824 */ /* 0x000fcc00078e00ff */
[----:B------:R-:W0:Y:S02]  /*1e10*/  F2F.F64.F32 R2, R2 ;  /* 0x0000000200027310 */ /* 0x000e240000201800 */
[----:B0-----:R4:W-:Y:S02]  /*1e20*/  STL.64 [R1], R2 ;  /* 0x0000000201007387 */ /* 0x0019e40000100a00 */
[----:B------:R-:W-:Y:S05]  /*1e30*/  @!P1 BRA `(.L_x_543) ;  /* 0xfffffffc00889947 */ /* 0x000fea000383ffff */
.L_x_540:
[----:B------:R-:W-:Y:S05]  /*1e40*/  BSYNC.RECONVERGENT B0 ;  /* 0x0000000000007941 */ /* 0x000fea0003800200 */
.L_x_539:
[----:B-1234-:R-:W0:Y:S01]  /*1e50*/  LDL.64 R2, [R1] ;  /* 0x0000000001027983 */ /* 0x01ee220000100a00 */
[----:B------:R-:W-:Y:S01]  /*1e60*/  ISETP.GE.AND P4, PT, R47, R52, PT ;  /* 0x000000342f00720c */ /* 0x000fe20003f86270 */
[----:B------:R-:W-:Y:S02]  /*1e70*/  BSSY.RECONVERGENT B0, `(.L_x_544) ;  /* 0x00000a2000007945 */ /* 0x000fe40003800200 */
[----:B0-----:R-:W-:Y:S01]  /*1e80*/  SHFL.BFLY PT, R25, R3, 0x10, 0x1f ;  /* 0x0e001f0003197f89 */ /* 0x001fe200000e0000 */
[----:B------:R-:W-:Y:S03]  /*1e90*/  F2F.BF16.F64 R5, R2 ;  /* 0x0000000200057310 */ /* 0x000fe60000302000 */
[----:B------:R-:W0:Y:S05]  /*1ea0*/  SHFL.BFLY PT, R24, R2, 0x10, 0x1f ;  /* 0x0e001f0002187f89 */ /* 0x000e2a00000e0000 */
[----:B0-----:R-:W0:Y:S02]  /*1eb0*/  F2F.BF16.F64 R24, R24 ;  /* 0x0000001800187310 */ /* 0x001e240000302000 */
[----:B0-----:R-:W-:-:S05]  /*1ec0*/  HSETP2.BF16_V2.GT.AND P1, PT, R5.H0_H0, R24.H0_H0, PT ;  /* 0x2000001805007234 */ /* 0x001fca0003f24802 */
[----:B------:R-:W-:-:S05]  /*1ed0*/  SEL R5, R24, R5, !P1 ;  /* 0x0000000518057207 */ /* 0x000fca0004800000 */
[----:B------:R-:W-:-:S04]  /*1ee0*/  IMAD.U32 R5, R5, 0x10000, RZ ;  /* 0x0001000005057824 */ /* 0x000fc800078e00ff */
[----:B------:R-:W0:Y:S02]  /*1ef0*/  F2F.F64.F32 R28, R5 ;  /* 0x00000005001c7310 */ /* 0x000e240000201800 */
[----:B0-----:R-:W-:Y:S06]  /*1f00*/  SHFL.BFLY PT, R27, R29, 0x8, 0x1f ;  /* 0x0d001f001d1b7f89 */ /* 0x001fec00000e0000 */
[----:B------:R-:W-:Y:S01]  /*1f10*/  F2F.BF16.F64 R7, R28 ;  /* 0x0000001c00077310 */ /* 0x000fe20000302000 */
[----:B------:R-:W0:Y:S07]  /*1f20*/  SHFL.BFLY PT, R26, R28, 0x8, 0x1f ;  /* 0x0d001f001c1a7f89 */ /* 0x000e2e00000e0000 */
        /* <DEDUP_REMOVED lines=10> */
[----:B------:R-:W-:-:S04]  /*1fd0*/  SEL R5, R2, R5, !P1 ;  /* 0x0000000502057207 */ /* 0x000fc80004800000 */
[----:B------:R-:W-:-:S04]  /*1fe0*/  SHF.L.U32 R5, R5, 0x10, RZ ;  /* 0x0000001005057819 */ /* 0x000fc800000006ff */
        /* <DEDUP_REMOVED lines=23> */
[----:B------:R-:W-:Y:S01]  /*2160*/  MOV R7, R47 ;  /* 0x0000002f00077202 */ /* 0x000fe20000000f00 */
[----:B--2---:R-:W1:Y:S02]  /*2170*/  F2F.BF16.F64 R2, R2 ;  /* 0x0000000200027310 */ /* 0x004e640000302000 */
[----:B-1----:R-:W-:-:S08]  /*2180*/  IMAD.U32 R5, R2, 0x10000, RZ ;  /* 0x0001000002057824 */ /* 0x002fd000078e00ff */
[----:B------:R-:W-:Y:S05]  /*2190*/  @!P1 BRA `(.L_x_547) ;  /* 0x0000000000c89947 */ /* 0x000fea0003800000 */
[----:B------:R-:W1:Y:S01]  /*21a0*/  LDS.U16 R2, [R15] ;  /* 0x000000000f027984 */ /* 0x000e620000000400 */
[----:B------:R-:W-:Y:S01]  /*21b0*/  IMAD.MOV.U32 R3, RZ, RZ, 0x437c0000 ;  /* 0x437c0000ff037424 */ /* 0x000fe200078e00ff */
[----:B------:R-:W-:Y:S01]  /*21c0*/  ISETP.NE.AND P1, PT, R48, 0x1, PT ;  /* 0x000000013000780c */ /* 0x000fe20003f25270 */
[----:B-1----:R-:W-:Y:S02]  /*21d0*/  IMAD.U32 R24, R2, 0x10000, RZ ;  /* 0x0001000002187824 */ /* 0x002fe400078e00ff */
[----:B------:R-:W-:Y:S02]  /*21e0*/  HFMA2 R2, -RZ, RZ, 0.96630859375, -0.0022525787353515625 ;  /* 0x3bbb989dff027431 */ /* 0x000fe400000001ff */
[----:B------:R-:W-:-:S04]  /*21f0*/  FADD R7, -R5, R24 ;  /* 0x0000001805077221 */ /* 0x000fc80000000100 */
[----:B------:R-:W-:-:S04]  /*2200*/  FFMA.SAT R24, R7, R2, 0.5 ;  /* 0x3f00000007187423 */ /* 0x000fc80000002002 */
[----:B------:R-:W-:-:S04]  /*2210*/  FFMA.RM R24, R24, R3, 12582913 ;  /* 0x4b40000118187423 */ /* 0x000fc80000004003 */
[C---:B0-----:R-:W-:Y:S01]  /*2220*/  FADD R26, R24.reuse, -12583039 ;  /* 0xcb40007f181a7421 */ /* 0x041fe20000000000 */
[----:B------:R-:W-:-:S03]  /*2230*/  IMAD.SHL.U32 R24, R24, 0x800000, RZ ;  /* 0x0080000018187824 */ /* 0x000fc600078e00ff */
[----:B------:R-:W-:-:S04]  /*2240*/  FFMA R26, R7, 1.4426950216293334961, -R26 ;  /* 0x3fb8aa3b071a7823 */ /* 0x000fc8000000081a */
[----:B------:R-:W-:-:S04]  /*2250*/  FFMA R26, R7, 1.925963033500011079e-08, R26 ;  /* 0x32a57060071a7823 */ /* 0x000fc8000000001a */
[----:B------:R-:W0:Y:S02]  /*2260*/  MUFU.EX2 R7, R26 ;  /* 0x0000001a00077308 */ /* 0x000e240000000800 */
[----:B0-----:R-:W-:-:S05]  /*2270*/  FMUL R7, R24, R7 ;  /* 0x0000000718077220 */ /* 0x001fca0000400000 */
[----:B------:R-:W-:-:S04]  /*2280*/  F2FP.BF16.F32.PACK_AB R7, RZ, R7 ;  /* 0x00000007ff07723e */ /* 0x000fc800000010ff */
[----:B------:R-:W-:Y:S02]  /*2290*/  PRMT R24, R7, 0x7610, R24 ;  /* 0x0000761007187816 */ /* 0x000fe40000000018 */
[----:B------:R-:W-:-:S03]  /*22a0*/  MOV R7, R6 ;  /* 0x0000000600077202 */ /* 0x000fc60000000f00 */
[----:B------:R1:W-:Y:S01]  /*22b0*/  STS.U16 [R15], R24 ;  /* 0x000000180f007388 */ /* 0x0003e20000000400 */
[----:B------:R-:W-:Y:S05]  /*22c0*/  @!P1 BRA `(.L_x_547) ;  /* 0x00000000007c9947 */ /* 0x000fea0003800000 */
[----:B------:R-:W1:Y:S01]  /*22d0*/  LDS.U16 R7, [R15+0x40] ;  /* 0x000040000f077984 */ /* 0x000e620000000400 */
[----:B------:R-:W-:Y:S01]  /*22e0*/  ISETP.NE.AND P1, PT, R48, 0x2, PT ;  /* 0x000000023000780c */ /* 0x000fe20003f25270 */
[----:B-1----:R-:W-:-:S04]  /*22f0*/  IMAD.U32 R24, R7, 0x10000, RZ ;  /* 0x0001000007187824 */ /* 0x002fc800078e00ff */
[----:B------:R-:W-:-:S04]  /*2300*/  FADD R7, -R5, R24 ;  /* 0x0000001805077221 */ /* 0x000fc80000000100 */
[----:B------:R-:W-:-:S04]  /*2310*/  FFMA.SAT R24, R7, R2, 0.5 ;  /* 0x3f00000007187423 */ /* 0x000fc80000002002 */
[----:B------:R-:W-:-:S04]  /*2320*/  FFMA.RM R24, R24, R3, 12582913 ;  /* 0x4b40000118187423 */ /* 0x000fc80000004003 */
[C---:B------:R-:W-:Y:S01]  /*2330*/  FADD R26, R24.reuse, -12583039 ;  /* 0xcb40007f181a7421 */ /* 0x040fe20000000000 */
        /* <DEDUP_REMOVED lines=8> */
[----:B------:R2:W-:Y:S01]  /*23c0*/  STS.U16 [R15+0x40], R24 ;  /* 0x000040180f007388 */ /* 0x0005e20000000400 */
[----:B------:R-:W-:Y:S05]  /*23d0*/  @!P1 BRA `(.L_x_547) ;  /* 0x0000000000389947 */ /* 0x000fea0003800000 */
[----:B------:R-:W2:Y:S02]  /*23e0*/  LDS.U16 R7, [R15+0x80] ;  /* 0x000080000f077984 */ /* 0x000ea40000000400 */
[----:B--2---:R-:W-:-:S04]  /*23f0*/  IMAD.U32 R24, R7, 0x10000, RZ ;  /* 0x0001000007187824 */ /* 0x004fc800078e00ff */
[----:B------:R-:W-:-:S04]  /*2400*/  FADD R7, -R5, R24 ;  /* 0x0000001805077221 */ /* 0x000fc80000000100 */
[----:B------:R-:W-:-:S04]  /*2410*/  FFMA.SAT R2, R7, R2, 0.5 ;  /* 0x3f00000007027423 */ /* 0x000fc80000002002 */
[----:B------:R-:W-:-:S04]  /*2420*/  FFMA.RM R2, R2, R3, 12582913 ;  /* 0x4b40000102027423 */ /* 0x000fc80000004003 */
[C---:B------:R-:W-:Y:S01]  /*2430*/  FADD R24, R2.reuse, -12583039 ;  /* 0xcb40007f02187421 */ /* 0x040fe20000000000 */
[----:B------:R-:W-:-:S03]  /*2440*/  IMAD.SHL.U32 R2, R2, 0x800000, RZ ;  /* 0x0080000002027824 */ /* 0x000fc600078e00ff */
[----:B------:R-:W-:-:S04]  /*2450*/  FFMA R24, R7, 1.4426950216293334961, -R24 ;  /* 0x3fb8aa3b07187823 */ /* 0x000fc80000000818 */
[----:B------:R-:W-:Y:S01]  /*2460*/  FFMA R24, R7, 1.925963033500011079e-08, R24 ;  /* 0x32a5706007187823 */ /* 0x000fe20000000018 */
[----:B------:R-:W-:-:S03]  /*2470*/  MOV R7, R0 ;  /* 0x0000000000077202 */ /* 0x000fc60000000f00 */
[----:B------:R-:W0:Y:S02]  /*2480*/  MUFU.EX2 R3, R24 ;  /* 0x0000001800037308 */ /* 0x000e240000000800 */
[----:B0-----:R-:W-:-:S05]  /*2490*/  FMUL R2, R2, R3 ;  /* 0x0000000302027220 */ /* 0x001fca0000400000 */
[----:B------:R-:W-:-:S05]  /*24a0*/  F2FP.BF16.F32.PACK_AB R2, RZ, R2 ;  /* 0x00000002ff02723e */ /* 0x000fca00000010ff */
[----:B------:R3:W-:Y:S02]  /*24b0*/  STS.U16 [R15+0x80], R2 ;  /* 0x000080020f007388 */ /* 0x0007e40000000400 */
.L_x_547:
[----:B------:R-:W-:Y:S05]  /*24c0*/  BSYNC.RECONVERGENT B1 ;  /* 0x0000000000017941 */ /* 0x000fea0003800200 */
.L_x_546:
[----:B------:R-:W-:-:S13]  /*24d0*/  ISETP.GE.U32.AND P1, PT, R38, 0x60, PT ;  /* 0x000000602600780c */ /* 0x000fda0003f26070 */
[----:B------:R-:W-:Y:S05]  /*24e0*/  @!P1 BRA `(.L_x_545) ;  /* 0x0000000000e89947 */ /* 0x000fea0003800000 */
.L_x_548:
[C---:B---34-:R-:W-:Y:S01]  /*24f0*/  IMAD R2, R7.reuse, 0x2, R44 ;  /* 0x0000000207027824 */ /* 0x058fe200078e022c */
[----:B------:R-:W-:Y:S01]  /*2500*/  IADD3 R7, PT, PT, R7, 0x80, RZ ;  /* 0x0000008007077810 */ /* 0x000fe20007ffe0ff */
[----:B0-----:R-:W-:-:S03]  /*2510*/  IMAD.MOV.U32 R27, RZ, RZ, 0x437c0000 ;  /* 0x437c0000ff1b7424 */ /* 0x001fc600078e00ff */
[----:B------:R-:W0:Y:S01]  /*2520*/  LDS.U16 R3, [R2] ;  /* 0x0000000002037984 */ /* 0x000e220000000400 */
[----:B------:R-:W-:-:S03]  /*2530*/  ISETP.GE.AND P1, PT, R7, R52, PT ;  /* 0x000000340700720c */ /* 0x000fc60003f26270 */
[----:B-12---:R-:W1:Y:S04]  /*2540*/  LDS.U16 R24, [R2+0x40] ;  /* 0x0000400002187984 */ /* 0x006e680000000400 */
[----:B------:R-:W2:Y:S04]  /*2550*/  LDS.U16 R25, [R2+0x80] ;  /* 0x0000800002197984 */ /* 0x000ea80000000400 */
[----:B------:R-:W3:Y:S01]  /*2560*/  LDS.U16 R31, [R2+0xc0] ;  /* 0x0000c000021f7984 */ /* 0x000ee20000000400 */
[----:B0-----:R-:W-:Y:S02]  /*2570*/  IMAD.U32 R30, R3, 0x10000, RZ ;  /* 0x00010000031e7824 */ /* 0x001fe400078e00ff */
[----:B------:R-:W-:-:S02]  /*2580*/  HFMA2 R3, -RZ, RZ, 0.96630859375, -0.0022525787353515625 ;  /* 0x3bbb989dff037431 */ /* 0x000fc400000001ff */
[----:B------:R-:W-:Y:S01]  /*2590*/  FADD R30, -R5, R30 ;  /* 0x0000001e051e7221 */ /* 0x000fe20000000100 */
[----:B-1----:R-:W-:Y:S01]  /*25a0*/  IMAD.U32 R28, R24, 0x10000, RZ ;  /* 0x00010000181c7824 */ /* 0x002fe200078e00ff */
[----:B--2---:R-:W-:-:S03]  /*25b0*/  SHF.L.U32 R26, R25, 0x10, RZ ;  /* 0x00000010191a7819 */ /* 0x004fc600000006ff */
[----:B------:R-:W-:Y:S01]  /*25c0*/  FADD R28, -R5, R28 ;  /* 0x0000001c051c7221 */ /* 0x000fe20000000100 */
[-C--:B------:R-:W-:Y:S01]  /*25d0*/  FFMA.SAT R24, R30, R3.reuse, 0.5 ;  /* 0x3f0000001e187423 */ /* 0x080fe20000002003 */
[----:B---3--:R-:W-:Y:S02]  /*25e0*/  IMAD.U32 R34, R31, 0x10000, RZ ;  /* 0x000100001f227824 */ /* 0x008fe400078e00ff */
[----:B------:R-:W-:Y:S01]  /*25f0*/  FFMA.SAT R32, R28, R3, 0.5 ;  /* 0x3f0000001c207423 */ /* 0x000fe20000002003 */
[----:B------:R-:W-:Y:S01]  /*2600*/  FADD R26, -R5, R26 ;  /* 0x0000001a051a7221 */ /* 0x000fe20000000100 */
[-C--:B------:R-:W-:Y:S02]  /*2610*/  FFMA.RM R24, R24, R27.reuse, 12582913 ;  /* 0x4b40000118187423 */ /* 0x080fe4000000401b */
[----:B------:R-:W-:Y:S01]  /*2620*/  FFMA.RM R25, R32, R27, 12582913 ;  /* 0x4b40000120197423 */ /* 0x000fe2000000401b */
[----:B------:R-:W-:Y:S01]  /*2630*/  FFMA.SAT R32, R26, R3, 0.5 ;  /* 0x3f0000001a207423 */ /* 0x000fe20000002003 */
[C---:B------:R-:W-:Y:S01]  /*2640*/  FADD R29, R24.reuse, -12583039 ;  /* 0xcb40007f181d7421 */ /* 0x040fe20000000000 */
[----:B------:R-:W-:Y:S01]  /*2650*/  SHF.L.U32 R24, R24, 0x17, RZ ;  /* 0x0000001718187819 */ /* 0x000fe200000006ff */
[----:B------:R-:W-:-:S02]  /*2660*/  FADD R33, R25, -12583039 ;  /* 0xcb40007f19217421 */ /* 0x000fc40000000000 */
[----:B------:R-:W-:Y:S02]  /*2670*/  FFMA R29, R30, 1.4426950216293334961, -R29 ;  /* 0x3fb8aa3b1e1d7823 */ /* 0x000fe4000000081d */
[----:B------:R-:W-:Y:S02]  /*2680*/  FFMA R33, R28, 1.4426950216293334961, -R33 ;  /* 0x3fb8aa3b1c217823 */ /* 0x000fe40000000821 */
[----:B------:R-:W-:Y:S01]  /*2690*/  FFMA R31, R30, 1.925963033500011079e-08, R29 ;  /* 0x32a570601e1f7823 */ /* 0x000fe2000000001d */
[----:B------:R-:W-:Y:S01]  /*26a0*/  FADD R30, -R5, R34 ;  /* 0x00000022051e7221 */ /* 0x000fe20000000100 */
[----:B------:R-:W-:-:S03]  /*26b0*/  FFMA.RM R29, R32, R27, 12582913 ;  /* 0x4b400001201d7423 */ /* 0x000fc6000000401b */
[----:B------:R-:W-:Y:S01]  /*26c0*/  FFMA.SAT R32, R30, R3, 0.5 ;  /* 0x3f0000001e207423 */ /* 0x000fe20000002003 */
[----:B------:R-:W-:Y:S01]  /*26d0*/  FFMA R3, R28, 1.925963033500011079e-08, R33 ;  /* 0x32a570601c037823 */ /* 0x000fe20000000021 */
[C---:B------:R-:W-:Y:S01]  /*26e0*/  FADD R35, R29.reuse, -12583039 ;  /* 0xcb40007f1d237421 */ /* 0x040fe20000000000 */
[----:B------:R-:W0:Y:S01]  /*26f0*/  MUFU.EX2 R31, R31 ;  /* 0x0000001f001f7308 */ /* 0x000e220000000800 */
[----:B------:R-:W-:Y:S01]  /*2700*/  FFMA.RM R27, R32, R27, 12582913 ;  /* 0x4b400001201b7423 */ /* 0x000fe2000000401b */
[----:B------:R-:W-:Y:S01]  /*2710*/  SHF.L.U32 R29, R29, 0x17, RZ ;  /* 0x000000171d1d7819 */ /* 0x000fe200000006ff */
[C---:B------:R-:W-:Y:S02]  /*2720*/  FFMA R35, R26.reuse, 1.4426950216293334961, -R35 ;  /* 0x3fb8aa3b1a237823 */ /* 0x040fe40000000823 */
[C---:B------:R-:W-:Y:S01]  /*2730*/  FADD R33, R27.reuse, -12583039 ;  /* 0xcb40007f1b217421 */ /* 0x040fe20000000000 */
[----:B------:R-:W-:Y:S02]  /*2740*/  IMAD.SHL.U32 R27, R27, 0x800000, RZ ;  /* 0x008000001b1b7824 */ /* 0x000fe400078e00ff */
[----:B------:R-:W-:Y:S01]  /*2750*/  FFMA R35, R26, 1.925963033500011079e-08, R35 ;  /* 0x32a570601a237823 */ /* 0x000fe20000000023 */
[----:B------:R-:W1:Y:S01]  /*2760*/  MUFU.EX2 R3, R3 ;  /* 0x0000000300037308 */ /* 0x000e620000000800 */
[----:B------:R-:W-:Y:S01]  /*2770*/  FFMA R33, R30, 1.4426950216293334961, -R33 ;  /* 0x3fb8aa3b1e217823 */ /* 0x000fe20000000821 */
[----:B------:R-:W-:-:S03]  /*2780*/  IMAD.SHL.U32 R26, R25, 0x800000, RZ ;  /* 0x00800000191a7824 */ /* 0x000fc600078e00ff */
[----:B------:R-:W-:-:S03]  /*2790*/  FFMA R33, R30, 1.925963033500011079e-08, R33 ;  /* 0x32a570601e217823 */ /* 0x000fc60000000021 */
[----:B------:R-:W2:Y:S01]  /*27a0*/  MUFU.EX2 R28, R35 ;  /* 0x00000023001c7308 */ /* 0x000ea20000000800 */
[----:B0-----:R-:W-:-:S05]  /*27b0*/  FMUL R24, R24, R31 ;  /* 0x0000001f18187220 */ /* 0x001fca0000400000 */
[----:B------:R-:W-:Y:S02]  /*27c0*/  F2FP.BF16.F32.PACK_AB R24, RZ, R24 ;  /* 0x00000018ff18723e */ /* 0x000fe400000010ff */
[----:B------:R-:W0:Y:S01]  /*27d0*/  MUFU.EX2 R30, R33 ;  /* 0x00000021001e7308 */ /* 0x000e220000000800 */
[----:B-1----:R-:W-:Y:S02]  /*27e0*/  FMUL R3, R26, R3 ;  /* 0x000000031a037220 */ /* 0x002fe40000400000 */
[----:B------:R4:W-:Y:S03]  /*27f0*/  STS.U16 [R2], R24 ;  /* 0x0000001802007388 */ /* 0x0009e60000000400 */
[----:B------:R-:W-:Y:S01]  /*2800*/  F2FP.BF16.F32.PACK_AB R3, RZ, R3 ;  /* 0x00000003ff03723e */ /* 0x000fe200000010ff */
[----:B--2---:R-:W-:-:S04]  /*2810*/  FMUL R28, R29, R28 ;  /* 0x0000001c1d1c7220 */ /* 0x004fc80000400000 */
[----:B------:R4:W-:Y:S01]  /*2820*/  STS.U16 [R2+0x40], R3 ;  /* 0x0000400302007388 */ /* 0x0009e20000000400 */
[----:B------:R-:W-:Y:S01]  /*2830*/  F2FP.BF16.F32.PACK_AB R28, RZ, R28 ;  /* 0x0000001cff1c723e */ /* 0x000fe200000010ff */
[----:B0-----:R-:W-:-:S04]  /*2840*/  FMUL R27, R27, R30 ;  /* 0x0000001e1b1b7220 */ /* 0x001fc80000400000 */
[----:B------:R4:W-:Y:S01]  /*2850*/  STS.U16 [R2+0x80], R28 ;  /* 0x0000801c02007388 */ /* 0x0009e20000000400 */
[----:B------:R-:W-:-:S05]  /*2860*/  F2FP.BF16.F32.PACK_AB R27, RZ, R27 ;  /* 0x0000001bff1b723e */ /* 0x000fca00000010ff */
[----:B------:R4:W-:Y:S01]  /*2870*/  STS.U16 [R2+0xc0], R27 ;  /* 0x0000c01b02007388 */ /* 0x0009e20000000400 */
[----:B------:R-:W-:Y:S05]  /*2880*/  @!P1 BRA `(.L_x_548) ;  /* 0xfffffffc00189947 */ /* 0x000fea000383ffff */
.L_x_545:
[----:B------:R-:W-:Y:S05]  /*2890*/  BSYNC.RECONVERGENT B0 ;  /* 0x0000000000007941 */ /* 0x000fea0003800200 */
.L_x_544:
[----:B------:R-:W-:Y:S01]  /*28a0*/  NOP ;  /* 0x0000000000007918 */ /* 0x000fe20000000000 */
[----:B---34-:R-:W3:Y:S01]  /*28b0*/  @!P4 LDS.U16 R2, [R15] ;  /* 0x000000000f02c984 */ /* 0x018ee20000000400 */
[----:B-12---:R-:W-:Y:S01]  /*28c0*/  CS2R R24, SRZ ;  /* 0x0000000000187805 */ /* 0x006fe2000001ff00 */
[----:B------:R-:W-:Y:S01]  /*28d0*/  BSSY.RECONVERGENT B0, `(.L_x_549) ;  /* 0x00000d6000007945 */ /* 0x000fe20003800200 */
[----:B---3--:R-:W-:-:S04]  /*28e0*/  @!P4 IMAD.U32 R2, R2, 0x10000, RZ ;  /* 0x000100000202c824 */ /* 0x008fc800078e00ff */
        /* <DEDUP_REMOVED lines=9> */
[----:B-1----:R-:W2:Y:S01]  /*2980*/  F2F.BF16.F64 R24, R24 ;  /* 0x0000001800187310 */ /* 0x002ea20000302000 */
[----:B------:R-:W-:Y:S02]  /*2990*/  ISETP.NE.AND P1, PT, R16, 0x1, PT ;  /* 0x000000011000780c */ /* 0x000fe40003f25270 */
[----:B------:R-:W-:Y:S01]  /*29a0*/  MOV R5, R4 ;  /* 0x0000000400057202 */ /* 0x000fe20000000f00 */
[----:B--2---:R-:W-:-:S05]  /*29b0*/  HADD2.BF16_V2 R2, R24.H0_H0, R3.H0_H0 ;  /* 0x2000000318027230 */ /* 0x004fca0000200800 */
[----:B------:R-:W-:-:S06]  /*29c0*/  IMAD.U32 R2, R2, 0x10000, RZ ;  /* 0x0001000002027824 */ /* 0x000fcc00078e00ff */
[----:B------:R-:W1:Y:S02]  /*29d0*/  F2F.F64.F32 R2, R2 ;  /* 0x0000000200027310 */ /* 0x000e640000201800 */
[----:B-1----:R2:W-:Y:S01]  /*29e0*/  STL.64 [R1], R2 ;  /* 0x0000000201007387 */ /* 0x0025e20000100a00 */
[----:B------:R-:W-:Y:S05]  /*29f0*/  @!P1 BRA `(.L_x_552) ;  /* 0x00000000003c9947 */ /* 0x000fea0003800000 */
[----:B------:R-:W1:Y:S01]  /*2a00*/  LDS.U16 R5, [R15+0x80] ;  /* 0x000080000f057984 */ /* 0x000e620000000400 */
[----:B--2---:R-:W1:Y:S01]  /*2a10*/  F2F.BF16.F64 R2, R2 ;  /* 0x0000000200027310 */ /* 0x004e620000302000 */
[----:B------:R-:W-:-:S13]  /*2a20*/  ISETP.NE.AND P1, PT, R16, 0x2, PT ;  /* 0x000000021000780c */ /* 0x000fda0003f25270 */
[----:B0-----:R-:W0:Y:S01]  /*2a30*/  @P1 LDS.U16 R26, [R15+0xc0] ;  /* 0x0000c0000f1a1984 */ /* 0x001e220000000400 */
[----:B-1----:R-:W-:-:S05]  /*2a40*/  HADD2.BF16_V2 R5, R2.H0_H0, R5.H0_H0 ;  /* 0x2000000502057230 */ /* 0x002fca0000200800 */
[----:B------:R-:W-:-:S06]  /*2a50*/  IMAD.U32 R24, R5, 0x10000, RZ ;  /* 0x0001000005187824 */ /* 0x000fcc00078e00ff */
[----:B------:R-:W1:Y:S08]  /*2a60*/  F2F.F64.F32 R24, R24 ;  /* 0x0000001800187310 */ /* 0x000e700000201800 */
[----:B-1----:R-:W0:Y:S01]  /*2a70*/  @P1 F2F.BF16.F64 R5, R24 ;  /* 0x0000001800051310 */ /* 0x002e220000302000 */
[----:B------:R3:W-:Y:S01]  /*2a80*/  STL.64 [R1], R24 ;  /* 0x0000001801007387 */ /* 0x0007e20000100a00 */
[----:B0-----:R-:W-:-:S05]  /*2a90*/  @P1 HADD2.BF16_V2 R5, R5.H0_H0, R26.H0_H0 ;  /* 0x2000001a05051230 */ /* 0x001fca0000200800 */
[----:B------:R-:W-:Y:S01]  /*2aa0*/  @P1 SHF.L.U32 R7, R5, 0x10, RZ ;  /* 0x0000001005071819 */ /* 0x000fe200000006ff */
[----:B------:R-:W-:Y:S01]  /*2ab0*/  IMAD.MOV.U32 R5, RZ, RZ, R0 ;  /* 0x000000ffff057224 */ /* 0x000fe200078e0000 */
[----:B------:R-:W-:Y:S02]  /*2ac0*/  @P1 MOV R5, R17 ;  /* 0x0000001100051202 */ /* 0x000fe40000000f00 */
[----:B------:R-:W0:Y:S02]  /*2ad0*/  @P1 F2F.F64.F32 R2, R7 ;  /* 0x0000000700021310 */ /* 0x000e240000201800 */
[----:B0-----:R3:W-:Y:S03]  /*2ae0*/  @P1 STL.64 [R1], R2 ;  /* 0x0000000201001387 */ /* 0x0017e60000100a00 */
.L_x_552:
[----:B------:R-:W-:Y:S05]  /*2af0*/  BSYNC.RECONVERGENT B1 ;  /* 0x0000000000017941 */ /* 0x000fea0003800200 */
.L_x_551:
[----:B------:R-:W-:Y:S05]  /*2b00*/  @!P0 BRA `(.L_x_550) ;  /* 0x0000000800c88947 */ /* 0x000fea0003800000 */
[----:B--23--:R-:W-:Y:S01]  /*2b10*/  IMAD.IADD R2, R52, 0x1, -R5 ;  /* 0x0000000134027824 */ /* 0x00cfe200078e0a05 */
[----:B------:R-:W-:Y:S01]  /*2b20*/  BSSY.RECONVERGENT B1, `(.L_x_553) ;  /* 0x0000063000017945 */ /* 0x000fe20003800200 */
[----:B------:R-:W-:-:S03]  /*2b30*/  PLOP3.LUT P0, PT, PT, PT, PT, 0x80, 0x8 ;  /* 0x000000000008781c */ /* 0x000fc60003f0f070 */
[----:B------:R-:W-:-:S13]  /*2b40*/  ISETP.GT.AND P1, PT, R2, 0x180, PT ;  /* 0x000001800200780c */ /* 0x000fda0003f24270 */
[----:B------:R-:W-:Y:S05]  /*2b50*/  @!P1 BRA `(.L_x_554) ;  /* 0x00000004007c9947 */ /* 0x000fea0003800000 */
[----:B------:R-:W-:Y:S02]  /*2b60*/  PLOP3.LUT P0, PT, PT, PT, PT, 0x8, 0x80 ;  /* 0x000000000080781c */ /* 0x000fe40003f0e170 */
[----:B------:R-:W-:-:S11]  /*2b70*/  IADD3 R53, PT, PT, R52, -0x180, RZ ;  /* 0xfffffe8034357810 */ /* 0x000fd60007ffe0ff */
.L_x_555:
[----:B--2---:R-:W2:Y:S01]  /*2b80*/  LDL.64 R2, [R1] ;  /* 0x0000000001027983 */ /* 0x004ea20000100a00 */
[C---:B------:R-:W-:Y:S01]  /*2b90*/  IMAD R7, R5.reuse, 0x2, R44 ;  /* 0x0000000205077824 */ /* 0x040fe200078e022c */
[----:B------:R-:W-:-:S04]  /*2ba0*/  IADD3 R5, PT, PT, R5, 0x200, RZ ;  /* 0x0000020005057810 */ /* 0x000fc80007ffe0ff */
[----:B-1----:R-:W1:Y:S01]  /*2bb0*/  LDS.U16 R25, [R7] ;  /* 0x0000000007197984 */ /* 0x002e620000000400 */
[----:B------:R-:W-:-:S03]  /*2bc0*/  ISETP.GE.AND P1, PT, R5, R53, PT ;  /* 0x000000350500720c */ /* 0x000fc60003f26270 */
[----:B0-----:R-:W0:Y:S04]  /*2bd0*/  LDS.U16 R26, [R7+0x40] ;  /* 0x00004000071a7984 */ /* 0x001e280000000400 */
[----:B------:R-:W3:Y:S04]  /*2be0*/  LDS.U16 R27, [R7+0x80] ;  /* 0x00008000071b7984 */ /* 0x000ee80000000400 */
[----:B------:R-:W-:Y:S01]  /*2bf0*/  LDS.U16 R50, [R7+0x200] ;  /* 0x0002000007327984 */ /* 0x000fe20000000400 */
[----:B--2---:R-:W1:Y:S02]  /*2c00*/  F2F.BF16.F64 R2, R2 ;  /* 0x0000000200027310 */ /* 0x004e640000302000 */
[----:B-1----:R-:W-:-:S05]  /*2c10*/  HADD2.BF16_V2 R24, R2.H0_H0, R25.H0_H0 ;  /* 0x2000001902187230 */ /* 0x002fca0000200800 */
[----:B------:R-:W-:-:S04]  /*2c20*/  SHF.L.U32 R24, R24, 0x10, RZ ;  /* 0x0000001018187819 */ /* 0x000fc800000006ff */
[----:B------:R-:W1:Y:S08]  /*2c30*/  F2F.F64.F32 R36, R24 ;  /* 0x0000001800247310 */ /* 0x000e700000201800 */
[----:B-1----:R-:W0:Y:S01]  /*2c40*/  F2F.BF16.F64 R25, R36 ;  /* 0x0000002400197310 */ /* 0x002e220000302000 */
[----:B------:R-:W-:Y:S01]  /*2c50*/  STL.64 [R1], R36 ;  /* 0x0000002401007387 */ /* 0x000fe20000100a00 */
[----:B0-----:R-:W-:-:S03]  /*2c60*/  HADD2.BF16_V2 R25, R25.H0_H0, R26.H0_H0 ;  /* 0x2000001a19197230 */ /* 0x001fc60000200800 */
        /* <DEDUP_REMOVED lines=12> */
[----:B0-----:R-:W-:-:S05]  /*2d30*/  HADD2.BF16_V2 R3, R3.H0_H0, R26.H0_H0 ;  /* 0x2000001a03037230 */ /* 0x001fca0000200800 */
[----:B------:R-:W-:-:S04]  /*2d40*/  IMAD.U32 R3, R3, 0x10000, RZ ;  /* 0x0001000003037824 */ /* 0x000fc800078e00ff */
[----:B------:R-:W0:Y:S08]  /*2d50*/  F2F.F64.F32 R30, R3 ;  /* 0x00000003001e7310 */ /* 0x000e300000201800 */
[----:B0-----:R-:W1:Y:S01]  /*2d60*/  F2F.BF16.F64 R24, R30 ;  /* 0x0000001e00187310 */ /* 0x001e620000302000 */
[----:B------:R-:W-:Y:S01]  /*2d70*/  STL.64 [R1], R30 ;  /* 0x0000001e01007387 */ /* 0x000fe20000100a00 */
[----:B-1----:R-:W-:-:S05]  /*2d80*/  HADD2.BF16_V2 R24, R24.H0_H0, R27.H0_H0 ;  /* 0x2000001b18187230 */ /* 0x002fca0000200800 */
[----:B------:R-:W-:-:S04]  /*2d90*/  SHF.L.U32 R24, R24, 0x10, RZ ;  /* 0x0000001018187819 */ /* 0x000fc800000006ff */
[----:B------:R-:W0:Y:S08]  /*2da0*/  F2F.F64.F32 R28, R24 ;  /* 0x00000018001c7310 */ /* 0x000e300000201800 */
[----:B0-----:R-:W0:Y:S01]  /*2db0*/  F2F.BF16.F64 R2, R28 ;  /* 0x0000001c00027310 */ /* 0x001e220000302000 */
[----:B------:R-:W-:Y:S01]  /*2dc0*/  STL.64 [R1], R28 ;  /* 0x0000001c01007387 */ /* 0x000fe20000100a00 */
[----:B0-----:R-:W-:-:S03]  /*2dd0*/  HADD2.BF16_V2 R2, R2.H0_H0, R25.H0_H0 ;  /* 0x2000001902027230 */ /* 0x001fc60000200800 */
[----:B------:R-:W0:Y:S02]  /*2de0*/  LDS.U16 R25, [R7+0x180] ;  /* 0x0001800007197984 */ /* 0x000e240000000400 */
[----:B------:R-:W-:-:S06]  /*2df0*/  IMAD.U32 R26, R2, 0x10000, RZ ;  /* 0x00010000021a7824 */ /* 0x000fcc00078e00ff */
[----:B------:R-:W1:Y:S08]  /*2e00*/  F2F.F64.F32 R26, R26 ;  /* 0x0000001a001a7310 */ /* 0x000e700000201800 */
[----:B-1----:R-:W0:Y:S01]  /*2e10*/  F2F.BF16.F64 R2, R26 ;  /* 0x0000001a00027310 */ /* 0x002e220000302000 */
[----:B------:R-:W-:Y:S01]  /*2e20*/  STL.64 [R1], R26 ;  /* 0x0000001a01007387 */ /* 0x000fe20000100a00 */
[----:B0-----:R-:W-:-:S03]  /*2e30*/  HADD2.BF16_V2 R3, R2.H0_H0, R25.H0_H0 ;  /* 0x2000001902037230 */ /* 0x001fc60000200800 */
[----:B------:R-:W0:Y:S02]  /*2e40*/  LDS.U16 R2, [R7+0x1c0] ;  /* 0x0001c00007027984 */ /* 0x000e240000000400 */
[----:B------:R-:W-:-:S06]  /*2e50*/  SHF.L.U32 R24, R3, 0x10, RZ ;  /* 0x0000001003187819 */ /* 0x000fcc00000006ff */
[----:B------:R-:W1:Y:S08]  /*2e60*/  F2F.F64.F32 R24, R24 ;  /* 0x0000001800187310 */ /* 0x000e700000201800 */
[----:B-1----:R-:W0:Y:S01]  /*2e70*/  F2F.BF16.F64 R3, R24 ;  /* 0x0000001800037310 */ /* 0x002e220000302000 */
[----:B------:R-:W-:Y:S01]  /*2e80*/  STL.64 [R1], R24 ;  /* 0x0000001801007387 */ /* 0x000fe20000100a00 */
[----:B0-----:R-:W-:-:S05]  /*2e90*/  HADD2.BF16_V2 R2, R3.H0_H0, R2.H0_H0 ;  /* 0x2000000203027230 */ /* 0x001fca0000200800 */
[----:B------:R-:W-:-:S06]  /*2ea0*/  IMAD.U32 R3, R2, 0x10000, RZ ;  /* 0x0001000002037824 */ /* 0x000fcc00078e00ff */
[----:B------:R-:W0:Y:S08]  /*2eb0*/  F2F.F64.F32 R2, R3 ;  /* 0x0000000300027310 */ /* 0x000e300000201800 */
[----:B0-----:R0:W1:Y:S02]  /*2ec0*/  F2F.BF16.F64 R51, R2 ;  /* 0x0000000200337310 */ /* 0x0010640000302000 */
[----:B0-----:R-:W0:Y:S01]  /*2ed0*/  LDS.U16 R2, [R7+0x240] ;  /* 0x0002400007027984 */ /* 0x001e220000000400 */
[----:B-1----:R-:W-:-:S05]  /*2ee0*/  HADD2.BF16_V2 R50, R51.H0_H0, R50.H0_H0 ;  /* 0x2000003233327230 */ /* 0x002fca0000200800 */
[----:B------:R-:W-:-:S06]  /*2ef0*/  SHF.L.U32 R51, R50, 0x10, RZ ;  /* 0x0000001032337819 */ /* 0x000fcc00000006ff */
[----:B------:R-:W1:Y:S08]  /*2f00*/  F2F.F64.F32 R50, R51 ;  /* 0x0000003300327310 */ /* 0x000e700000201800 */
[----:B-1----:R-:W0:Y:S02]  /*2f10*/  F2F.BF16.F64 R50, R50 ;  /* 0x0000003200327310 */ /* 0x002e240000302000 */
[----:B0-----:R-:W-:-:S02]  /*2f20*/  HADD2.BF16_V2 R2, R50.H0_H0, R2.H0_H0 ;  /* 0x2000000232027230 */ /* 0x001fc40000200800 */
[----:B------:R-:W0:Y:S03]  /*2f30*/  LDS.U16 R50, [R7+0x280] ;  /* 0x0002800007327984 */ /* 0x000e260000000400 */
        /* <DEDUP_REMOVED lines=20> */
[----:B------:R-:W-:Y:S01]  /*3080*/  IMAD.U32 R2, R2, 0x10000, RZ ;  /* 0x0001000002027824 */ /* 0x000fe200078e00ff */
[----:B------:R-:W1:Y:S05]  /*3090*/  LDS.U16 R7, [R7+0x3c0] ;  /* 0x0003c00007077984 */ /* 0x000e6a0000000400 */
[----:B------:R-:W2:Y:S08]  /*30a0*/  F2F.F64.F32 R2, R2 ;  /* 0x0000000200027310 */ /* 0x000eb00000201800 */
[----:B--2---:R-:W0:Y:S02]  /*30b0*/  F2F.BF16.F64 R3, R2 ;  /* 0x0000000200037310 */ /* 0x004e240000302000 */
[----:B0-----:R-:W-:-:S05]  /*30c0*/  HADD2.BF16_V2 R3, R3.H0_H0, R50.H0_H0 ;  /* 0x2000003203037230 */ /* 0x001fca0000200800 */
        /* <DEDUP_REMOVED lines=8> */
.L_x_554:
[----:B------:R-:W-:Y:S05]  /*3150*/  BSYNC.RECONVERGENT B1 ;  /* 0x0000000000017941 */ /* 0x000fea0003800200 */
.L_x_553:
[----:B------:R-:W-:Y:S01]  /*3160*/  IMAD.IADD R2, R52, 0x1, -R5 ;  /* 0x0000000134027824 */ /* 0x000fe200078e0a05 */
[----:B------:R-:W-:Y:S04]  /*3170*/  BSSY.RECONVERGENT B1, `(.L_x_556) ;  /* 0x0000032000017945 */ /* 0x000fe80003800200 */
[----:B------:R-:W-:-:S13]  /*3180*/  ISETP.GT.AND P1, PT, R2, 0x80, PT ;  /* 0x000000800200780c */ /* 0x000fda0003f24270 */
[----:B------:R-:W-:Y:S05]  /*3190*/  @!P1 BRA `(.L_x_557) ;  /* 0x0000000000bc9947 */ /* 0x000fea0003800000 */
[----:B------:R-:W3:Y:S01]  /*31a0*/  LDL.64 R2, [R1] ;  /* 0x0000000001027983 */ /* 0x000ee20000100a00 */
[C---:B------:R-:W-:Y:S01]  /*31b0*/  LEA R7, R5.reuse, R44, 0x1 ;  /* 0x0000002c05077211 */ /* 0x040fe200078e08ff */
[----:B------:R-:W-:Y:S01]  /*31c0*/  VIADD R5, R5, 0x100 ;  /* 0x0000010005057836 */ /* 0x000fe20000000000 */
[----:B------:R-:W-:-:S03]  /*31d0*/  PLOP3.LUT P0, PT, PT, PT, PT, 0x8, 0x80 ;  /* 0x000000000080781c */ /* 0x000fc60003f0e170 */
[----:B-1----:R-:W1:Y:S04]  /*31e0*/  LDS.U16 R25, [R7] ;  /* 0x0000000007197984 */ /* 0x002e680000000400 */
[----:B------:R-:W4:Y:S04]  /*31f0*/  LDS.U16 R28, [R7+0x40] ;  /* 0x00004000071c7984 */ /* 0x000f280000000400 */
[----:B------:R-:W-:Y:S04]  /*3200*/  LDS.U16 R29, [R7+0x140] ;  /* 0x00014000071d7984 */ /* 0x000fe80000000400 */
[----:B------:R-:W-:Y:S01]  /*3210*/  LDS.U16 R30, [R7+0x1c0] ;  /* 0x0001c000071e7984 */ /* 0x000fe20000000400 */
[----:B---3--:R-:W1:Y:S02]  /*3220*/  F2F.BF16.F64 R2, R2 ;  /* 0x0000000200027310 */ /* 0x008e640000302000 */
[----:B-1----:R-:W-:-:S05]  /*3230*/  HADD2.BF16_V2 R24, R2.H0_H0, R25.H0_H0 ;  /* 0x2000001902187230 */ /* 0x002fca0000200800 */
[----:B0-----:R-:W-:-:S06]  /*3240*/  IMAD.U32 R26, R24, 0x10000, RZ ;  /* 0x00010000181a7824 */ /* 0x001fcc00078e00ff */
[----:B------:R-:W0:Y:S08]  /*3250*/  F2F.F64.F32 R26, R26 ;  /* 0x0000001a001a7310 */ /* 0x000e300000201800 */
[----:B0-----:R-:W4:Y:S02]  /*3260*/  F2F.BF16.F64 R27, R26 ;  /* 0x0000001a001b7310 */ /* 0x001f240000302000 */
[----:B----4-:R-:W-:-:S02]  /*3270*/  HADD2.BF16_V2 R27, R27.H0_H0, R28.H0_H0 ;  /* 0x2000001c1b1b7230 */ /* 0x010fc40000200800 */
[----:B------:R-:W0:Y:S03]  /*3280*/  LDS.U16 R28, [R7+0x80] ;  /* 0x00008000071c7984 */ /* 0x000e260000000400 */
[----:B------:R-:W-:Y:S02]  /*3290*/  PRMT R24, R27, 0x7610, R24 ;  /* 0x000076101b187816 */ /* 0x000fe40000000018 */
[----:B------:R-:W-:Y:S02]  /*32a0*/  LDS.U16 R27, [R7+0x100] ;  /* 0x00010000071b7984 */ /* 0x000fe40000000400 */
        /* <DEDUP_REMOVED lines=9> */
[----:B------:R-:W-:-:S04]  /*3340*/  PRMT R26, R3, 0x7610, R26 ;  /* 0x00007610031a7816 */ /* 0x000fc8000000001a */
[----:B------:R-:W-:-:S04]  /*3350*/  SHF.L.U32 R26, R26, 0x10, RZ ;  /* 0x000000101a1a7819 */ /* 0x000fc800000006ff */
        /* <DEDUP_REMOVED lines=16> */
[----:B------:R-:W-:-:S06]  /*3460*/  SHF.L.U32 R2, R2, 0x10, RZ ;  /* 0x0000001002027819 */ /* 0x000fcc00000006ff */
[----:B------:R-:W0:Y:S02]  /*3470*/  F2F.F64.F32 R2, R2 ;  /* 0x0000000200027310 */ /* 0x000e240000201800 */
[----:B0-----:R3:W-:Y:S02]  /*3480*/  STL.64 [R1], R2 ;  /* 0x0000000201007387 */ /* 0x0017e40000100a00 */
.L_x_557:
[----:B------:R-:W-:Y:S05]  /*3490*/  BSYNC.RECONVERGENT B1 ;  /* 0x0000000000017941 */ /* 0x000fea0003800200 */
.L_x_556:
[----:B------:R-:W-:-:S13]  /*34a0*/  ISETP.LT.OR P0, PT, R5, R52, P0 ;  /* 0x000000340500720c */ /* 0x000fda0000701670 */
[----:B------:R-:W-:Y:S05]  /*34b0*/  @!P0 BRA `(.L_x_550) ;  /* 0x00000000005c8947 */ /* 0x000fea0003800000 */
[----:B---3--:R-:W3:Y:S01]  /*34c0*/  LDL.64 R2, [R1] ;  /* 0x0000000001027983 */ /* 0x008ee20000100a00 */
[----:B------:R-:W-:-:S05]  /*34d0*/  LEA R5, R5, R44, 0x1 ;  /* 0x0000002c05057211 */ /* 0x000fca00078e08ff */
[----:B------:R-:W4:Y:S04]  /*34e0*/  LDS.U16 R7, [R5] ;  /* 0x0000000005077984 */ /* 0x000f280000000400 */
[----:B0-----:R-:W0:Y:S04]  /*34f0*/  LDS.U16 R27, [R5+0x40] ;  /* 0x00004000051b7984 */ /* 0x001e280000000400 */
[----:B------:R-:W5:Y:S01]  /*3500*/  LDS.U16 R29, [R5+0x80] ;  /* 0x00008000051d7984 */ /* 0x000f620000000400 */
[----:B---3--:R3:W4:Y:S03]  /*3510*/  F2F.BF16.F64 R2, R2 ;  /* 0x0000000200027310 */ /* 0x0087260000302000 */
[----:B---3--:R-:W3:Y:S01]  /*3520*/  LDS.U16 R3, [R5+0xc0] ;  /* 0x0000c00005037984 */ /* 0x008ee20000000400 */
[----:B----4-:R-:W-:-:S05]  /*3530*/  HADD2.BF16_V2 R7, R2.H0_H0, R7.H0_H0 ;  /* 0x2000000702077230 */ /* 0x010fca0000200800 */
[----:B------:R-:W-:-:S04]  /*3540*/  IMAD.U32 R7, R7, 0x10000, RZ ;  /* 0x0001000007077824 */ /* 0x000fc800078e00ff */
[----:B-1----:R-:W1:Y:S08]  /*3550*/  F2F.F64.F32 R24, R7 ;  /* 0x0000000700187310 */ /* 0x002e700000201800 */
[----:B-1----:R-:W0:Y:S02]  /*3560*/  F2F.BF16.F64 R24, R24 ;  /* 0x0000001800187310 */ /* 0x002e240000302000 */
[----:B0-----:R-:W-:-:S05]  /*3570*/  HADD2.BF16_V2 R27, R24.H0_H0, R27.H0_H0 ;  /* 0x2000001b181b7230 */ /* 0x001fca0000200800 */
[----:B------:R-:W-:-:S06]  /*3580*/  SHF.L.U32 R27, R27, 0x10, RZ ;  /* 0x000000101b1b7819 */ /* 0x000fcc00000006ff */
[----:B------:R-:W0:Y:S08]  /*3590*/  F2F.F64.F32 R26, R27 ;  /* 0x0000001b001a7310 */ /* 0x000e300000201800 */
[----:B0-----:R-:W5:Y:S02]  /*35a0*/  F2F.BF16.F64 R26, R26 ;  /* 0x0000001a001a7310 */ /* 0x001f640000302000 */
[----:B-----5:R-:W-:-:S05]  /*35b0*/  HADD2.BF16_V2 R2, R26.H0_H0, R29.H0_H0 ;  /* 0x2000001d1a027230 */ /* 0x020fca0000200800 */
[----:B------:R-:W-:-:S04]  /*35c0*/  IMAD.U32 R7, R2, 0x10000, RZ ;  /* 0x0001000002077824 */ /* 0x000fc800078e00ff */
[----:B------:R-:W0:Y:S08]  /*35d0*/  F2F.F64.F32 R24, R7 ;  /* 0x0000000700187310 */ /* 0x000e300000201800 */
[----:B0-----:R-:W3:Y:S02]  /*35e0*/  F2F.BF16.F64 R24, R24 ;  /* 0x0000001800187310 */ /* 0x001ee40000302000 */
[----:B---3--:R-:W-:-:S05]  /*35f0*/  HADD2.BF16_V2 R2, R24.H0_H0, R3.H0_H0 ;  /* 0x2000000318027230 */ /* 0x008fca0000200800 */
[----:B------:R-:W-:-:S06]  /*3600*/  SHF.L.U32 R2, R2, 0x10, RZ ;  /* 0x0000001002027819 */ /* 0x000fcc00000006ff */
[----:B------:R-:W0:Y:S02]  /*3610*/  F2F.F64.F32 R2, R2 ;  /* 0x0000000200027310 */ /* 0x000e240000201800 */
[----:B0-----:R4:W-:Y:S02]  /*3620*/  STL.64 [R1], R2 ;  /* 0x0000000201007387 */ /* 0x0019e40000100a00 */
.L_x_550:
[----:B------:R-:W-:Y:S05]  /*3630*/  BSYNC.RECONVERGENT B0 ;  /* 0x0000000000007941 */ /* 0x000fea0003800200 */
.L_x_549:
[----:B--234-:R-:W1:Y:S01]  /*3640*/  LDL.64 R2, [R1] ;  /* 0x0000000001027983 */ /* 0x01ce620000100a00 */
[----:B------:R-:W2:Y:S01]  /*3650*/  LDCU UR6, c[0x0][0x38c] ;  /* 0x00007180ff0677ac */ /* 0x000ea20008000800 */
[----:B------:R-:W-:Y:S02]  /*3660*/  BSSY.RECONVERGENT B2, `(.L_x_558) ;  /* 0x00000bd000027945 */ /* 0x000fe40003800200 */
[----:B-1----:R-:W-:Y:S01]  /*3670*/  SHFL.BFLY PT, R25, R3, 0x10, 0x1f ;  /* 0x0e001f0003197f89 */ /* 0x002fe200000e0000 */
[----:B------:R-:W-:Y:S03]  /*3680*/  F2F.BF16.F64 R5, R2 ;  /* 0x0000000200057310 */ /* 0x000fe60000302000 */
[----:B------:R-:W1:Y:S05]  /*3690*/  SHFL.BFLY PT, R24, R2, 0x10, 0x1f ;  /* 0x0e001f0002187f89 */ /* 0x000e6a00000e0000 */
[----:B-1----:R-:W1:Y:S02]  /*36a0*/  F2F.BF16.F64 R24, R24 ;  /* 0x0000001800187310 */ /* 0x002e640000302000 */
[----:B-1----:R-:W-:-:S05]  /*36b0*/  HADD2.BF16_V2 R5, R5.H0_H0, R24.H0_H0 ;  /* 0x2000001805057230 */ /* 0x002fca0000200800 */
        /* <DEDUP_REMOVED lines=33> */
[----:B--2---:R-:W-:Y:S05]  /*38d0*/  @P4 BRA `(.L_x_559) ;  /* 0x0000000800544947 */ /* 0x004fea0003800000 */
        /* <DEDUP_REMOVED lines=8> */
[----:B------:R-:W2:Y:S01]  /*3960*/  MUFU.RCP R24, R5 ;  /* 0x0000000500187308 */ /* 0x000ea20000001000 */
[----:B------:R-:W-:Y:S01]  /*3970*/  BSSY.RECONVERGENT B4, `(.L_x_562) ;  /* 0x000000d000047945 */ /* 0x000fe20003800200 */
[----:B------:R-:W-:Y:S01]  /*3980*/  ISETP.NE.AND P5, PT, R48, 0x1, PT ;  /* 0x000000013000780c */ /* 0x000fe20003fa5270 */
[----:B--2---:R-:W-:-:S04]  /*3990*/  FFMA R3, -R5, R24, 1 ;  /* 0x3f80000005037423 */ /* 0x004fc80000000118 */
[----:B------:R-:W-:Y:S01]  /*39a0*/  FFMA R3, R24, R3, R24 ;  /* 0x0000000318037223 */ /* 0x000fe20000000018 */
[----:B-1----:R-:W-:-:S04]  /*39b0*/  SHF.L.U32 R2, R2, 0x10, RZ ;  /* 0x0000001002027819 */ /* 0x002fc800000006ff */
[----:B------:R-:W1:Y:S01]  /*39c0*/  FCHK P0, R2, R5 ;  /* 0x0000000502007302 */ /* 0x000e620000000000 */
[----:B------:R-:W-:-:S04]  /*39d0*/  FFMA R24, R2, R3, RZ ;  /* 0x0000000302187223 */ /* 0x000fc800000000ff */
[----:B------:R-:W-:-:S04]  /*39e0*/  FFMA R7, -R5, R24, R2 ;  /* 0x0000001805077223 */ /* 0x000fc80000000102 */
[----:B------:R-:W-:Y:S01]  /*39f0*/  FFMA R3, R3, R7, R24 ;  /* 0x0000000703037223 */ /* 0x000fe20000000018 */
[----:B-1----:R-:W-:Y:S06]  /*3a00*/  @!P0 BRA `(.L_x_563) ;  /* 0x00000000000c8947 */ /* 0x002fec0003800000 */
[----:B0-----:R-:W-:-:S07]  /*3a10*/  MOV R26, 0x3a30 ;  /* 0x00003a30001a7802 */ /* 0x001fce0000000f00 */
[----:B------:R-:W-:Y:S05]  /*3a20*/  CALL.REL.NOINC `($__internal_5_$__cuda_sm3x_div_rn_noftz_f32_slowpath) ;  /* 0x000000d4004c7944 */ /* 0x000fea0003c00000 */
[----:B------:R-:W-:-:S07]  /*3a30*/  IMAD.MOV.U32 R3, RZ, RZ, R27 ;  /* 0x000000ffff037224 */ /* 0x000fce00078e001b */
.L_x_563:
[----:B------:R-:W-:Y:S05]  /*3a40*/  BSYNC.RECONVERGENT B4 ;  /* 0x0000000000047941 */ /* 0x000fea0003800200 */
.L_x_562:
[----:B------:R-:W-:Y:S02]  /*3a50*/  F2FP.BF16.F32.PACK_AB R3, RZ, R3 ;  /* 0x00000003ff03723e */ /* 0x000fe400000010ff */
[----:B------:R-:W-:-:S03]  /*3a60*/  MOV R7, R6 ;  /* 0x0000000600077202 */ /* 0x000fc60000000f00 */
[----:B------:R1:W-:Y:S01]  /*3a70*/  STS.U16 [R15], R3 ;  /* 0x000000030f007388 */ /* 0x0003e20000000400 */
[----:B------:R-:W-:Y:S05]  /*3a80*/  @!P5 BRA `(.L_x_561) ;  /* 0x0000000000a0d947 */ /* 0x000fea0003800000 */
[----:B------:R-:W2:Y:S01]  /*3a90*/  LDS.U16 R2, [R15+0x40] ;  /* 0x000040000f027984 */ /* 0x000ea20000000400 */
[----:B0-----:R-:W1:Y:S01]  /*3aa0*/  MUFU.RCP R26, R5 ;  /* 0x00000005001a7308 */ /* 0x001e620000001000 */
[----:B------:R-:W-:Y:S01]  /*3ab0*/  BSSY.RECONVERGENT B4, `(.L_x_564) ;  /* 0x000000e000047945 */ /* 0x000fe20003800200 */
[----:B------:R-:W-:Y:S01]  /*3ac0*/  ISETP.NE.AND P5, PT, R48, 0x2, PT ;  /* 0x000000023000780c */ /* 0x000fe20003fa5270 */
[----:B-1----:R-:W-:Y:S01]  /*3ad0*/  FFMA R3, -R5, R26, 1 ;  /* 0x3f80000005037423 */ /* 0x002fe2000000011a */
[----:B--2---:R-:W-:-:S03]  /*3ae0*/  IMAD.U32 R24, R2, 0x10000, RZ ;  /* 0x0001000002187824 */ /* 0x004fc600078e00ff */
[----:B------:R-:W-:Y:S01]  /*3af0*/  FFMA R2, R26, R3, R26 ;  /* 0x000000031a027223 */ /* 0x000fe2000000001a */
[----:B------:R-:W0:Y:S03]  /*3b00*/  FCHK P0, R24, R5 ;  /* 0x0000000518007302 */ /* 0x000e260000000000 */
[----:B------:R-:W-:-:S04]  /*3b10*/  FFMA R3, R2, R24, RZ ;  /* 0x0000001802037223 */ /* 0x000fc800000000ff */
[----:B------:R-:W-:-:S04]  /*3b20*/  FFMA R26, -R5, R3, R24 ;  /* 0x00000003051a7223 */ /* 0x000fc80000000118 */
[----:B------:R-:W-:Y:S01]  /*3b30*/  FFMA R2, R2, R26, R3 ;  /* 0x0000001a02027223 */ /* 0x000fe20000000003 */
[----:B0-----:R-:W-:Y:S06]  /*3b40*/  @!P0 BRA `(.L_x_565) ;  /* 0x0000000000108947 */ /* 0x001fec0003800000 */
[----:B------:R-:W-:Y:S02]  /*3b50*/  MOV R2, R24 ;  /* 0x0000001800027202 */ /* 0x000fe40000000f00 */
[----:B------:R-:W-:-:S07]  /*3b60*/  MOV R26, 0x3b80 ;  /* 0x00003b80001a7802 */ /* 0x000fce0000000f00 */
[----:B------:R-:W-:Y:S05]  /*3b70*/  CALL.REL.NOINC `($__internal_5_$__cuda_sm3x_div_rn_noftz_f32_slowpath) ;  /* 0x000000d000f87944 */ /* 0x000fea0003c00000 */
[----:B------:R-:W-:-:S07]  /*3b80*/  IMAD.MOV.U32 R2, RZ, RZ, R27 ;  /* 0x000000ffff027224 */ /* 0x000fce00078e001b */
.L_x_565:
[----:B------:R-:W-:Y:S05]  /*3b90*/  BSYNC.RECONVERGENT B4 ;  /* 0x0000000000047941 */ /* 0x000fea0003800200 */
.L_x_564:
[----:B------:R-:W-:Y:S02]  /*3ba0*/  F2FP.BF16.F32.PACK_AB R2, RZ, R2 ;  /* 0x00000002ff02723e */ /* 0x000fe400000010ff */
[----:B------:R-:W-:-:S03]  /*3bb0*/  MOV R7, R4 ;  /* 0x0000000400077202 */ /* 0x000fc60000000f00 */
[----:B------:R2:W-:Y:S01]  /*3bc0*/  STS.U16 [R15+0x40], R2 ;  /* 0x000040020f007388 */ /* 0x0005e20000000400 */
[----:B------:R-:W-:Y:S05]  /*3bd0*/  @!P5 BRA `(.L_x_561) ;  /* 0x00000000004cd947 */ /* 0x000fea0003800000 */
[----:B--2---:R-:W0:Y:S01]  /*3be0*/  LDS.U16 R2, [R15+0x80] ;  /* 0x000080000f027984 */ /* 0x004e220000000400 */
[----:B------:R-:W1:Y:S01]  /*3bf0*/  MUFU.RCP R26, R5 ;  /* 0x00000005001a7308 */ /* 0x000e620000001000 */
[----:B------:R-:W-:Y:S01]  /*3c00*/  BSSY.RECONVERGENT B4, `(.L_x_566) ;  /* 0x000000d000047945 */ /* 0x000fe20003800200 */
[----:B-1----:R-:W-:Y:S01]  /*3c10*/  FFMA R3, -R5, R26, 1 ;  /* 0x3f80000005037423 */ /* 0x002fe2000000011a */
[----:B0-----:R-:W-:-:S03]  /*3c20*/  IMAD.U32 R24, R2, 0x10000, RZ ;  /* 0x0001000002187824 */ /* 0x001fc600078e00ff */
[----:B------:R-:W-:Y:S02]  /*3c30*/  FFMA R2, R26, R3, R26 ;  /* 0x000000031a027223 */ /* 0x000fe4000000001a */
[----:B------:R-:W0:Y:S02]  /*3c40*/  FCHK P0, R24, R5 ;  /* 0x0000000518007302 */ /* 0x000e240000000000 */
        /* <DEDUP_REMOVED lines=8> */
.L_x_567:
[----:B------:R-:W-:Y:S05]  /*3cd0*/  BSYNC.RECONVERGENT B4 ;  /* 0x0000000000047941 */ /* 0x000fea0003800200 */
.L_x_566:
[----:B------:R-:W-:Y:S02]  /*3ce0*/  F2FP.BF16.F32.PACK_AB R2, RZ, R2 ;  /* 0x00000002ff02723e */ /* 0x000fe400000010ff */
[----:B------:R-:W-:-:S03]  /*3cf0*/  MOV R7, R0 ;  /* 0x0000000000077202 */ /* 0x000fc60000000f00 */
[----:B------:R3:W-:Y:S04]  /*3d00*/  STS.U16 [R15+0x80], R2 ;  /* 0x000080020f007388 */ /* 0x0007e80000000400 */
.L_x_561:
[----:B------:R-:W-:Y:S05]  /*3d10*/  BSYNC.RECONVERGENT B3 ;  /* 0x0000000000037941 */ /* 0x000fea0003800200 */
.L_x_560:
[----:B------:R-:W-:-:S13]  /*3d20*/  ISETP.GE.U32.AND P0, PT, R38, 0x60, PT ;  /* 0x000000602600780c */ /* 0x000fda0003f06070 */
[----:B------:R-:W-:Y:S05]  /*3d30*/  @!P0 BRA `(.L_x_559) ;  /* 0x00000004003c8947 */ /* 0x000fea0003800000 */
.L_x_576:
[C---:B----4-:R-:W-:Y:S01]  /*3d40*/  IMAD R24, R7.reuse, 0x2, R44 ;  /* 0x0000000207187824 */ /* 0x050fe200078e022c */
[----:B0-----:R-:W1:Y:S01]  /*3d50*/  MUFU.RCP R26, R5 ;  /* 0x00000005001a7308 */ /* 0x001e620000001000 */
[----:B------:R-:W-:Y:S01]  /*3d60*/  VIADD R7, R7, 0x80 ;  /* 0x0000008007077836 */ /* 0x000fe20000000000 */
[----:B------:R-:W-:Y:S02]  /*3d70*/  BSSY.RECONVERGENT B3, `(.L_x_568) ;  /* 0x000000f000037945 */ /* 0x000fe40003800200 */
[----:B--23--:R-:W0:Y:S02]  /*3d80*/  LDS.U16 R2, [R24] ;  /* 0x0000000018027984 */ /* 0x00ce240000000400 */
[----:B------:R-:W-:Y:S01]  /*3d90*/  ISETP.GE.AND P5, PT, R7, UR6, PT ;  /* 0x0000000607007c0c */ /* 0x000fe2000bfa6270 */
[----:B-1----:R-:W-:Y:S01]  /*3da0*/  FFMA R3, -R5, R26, 1 ;  /* 0x3f80000005037423 */ /* 0x002fe2000000011a */
[----:B0-----:R-:W-:-:S03]  /*3db0*/  SHF.L.U32 R28, R2, 0x10, RZ ;  /* 0x00000010021c7819 */ /* 0x001fc600000006ff */
        /* <DEDUP_REMOVED lines=10> */
.L_x_569:
[----:B------:R-:W-:Y:S05]  /*3e60*/  BSYNC.RECONVERGENT B3 ;  /* 0x0000000000037941 */ /* 0x000fea0003800200 */
.L_x_568:
[----:B------:R-:W0:Y:S01]  /*3e70*/  LDS.U16 R3, [R24+0x40] ;  /* 0x0000400018037984 */ /* 0x000e220000000400 */
[----:B------:R-:W1:Y:S01]  /*3e80*/  MUFU.RCP R26, R5 ;  /* 0x00000005001a7308 */ /* 0x000e620000001000 */
[----:B------:R-:W-:Y:S01]  /*3e90*/  F2FP.BF16.F32.PACK_AB R2, RZ, R2 ;  /* 0x00000002ff02723e */ /* 0x000fe200000010ff */
[----:B------:R-:W-:Y:S03]  /*3ea0*/  BSSY.RECONVERGENT B3, `(.L_x_570) ;  /* 0x000000f000037945 */ /* 0x000fe60003800200 */
[----:B------:R-:W-:-:S05]  /*3eb0*/  PRMT R27, R2, 0x7610, R27 ;  /* 0x00007610021b7816 */ /* 0x000fca000000001b */
[----:B------:R2:W-:Y:S01]  /*3ec0*/  STS.U16 [R24], R27 ;  /* 0x0000001b18007388 */ /* 0x0005e20000000400 */
[----:B-1----:R-:W-:-:S04]  /*3ed0*/  FFMA R25, -R5, R26, 1 ;  /* 0x3f80000005197423 */ /* 0x002fc8000000011a */
[----:B------:R-:W-:Y:S01]  /*3ee0*/  FFMA R2, R26, R25, R26 ;  /* 0x000000191a027223 */ /* 0x000fe2000000001a */
[----:B0-----:R-:W-:-:S04]  /*3ef0*/  SHF.L.U32 R28, R3, 0x10, RZ ;  /* 0x00000010031c7819 */ /* 0x001fc800000006ff */
[----:B------:R-:W0:Y:S01]  /*3f00*/  FCHK P0, R28, R5 ;  /* 0x000000051c007302 */ /* 0x000e220000000000 */
[----:B------:R-:W-:-:S04]  /*3f10*/  FFMA R3, R2, R28, RZ ;  /* 0x0000001c02037223 */ /* 0x000fc800000000ff */
[----:B------:R-:W-:-:S04]  /*3f20*/  FFMA R26, -R5, R3, R28 ;  /* 0x00000003051a7223 */ /* 0x000fc8000000011c */
[----:B------:R-:W-:Y:S01]  /*3f30*/  FFMA R2, R2, R26, R3 ;  /* 0x0000001a02027223 */ /* 0x000fe20000000003 */
[----:B0-2---:R-:W-:Y:S06]  /*3f40*/  @!P0 BRA `(.L_x_571) ;  /* 0x0000000000108947 */ /* 0x005fec0003800000 */
[----:B------:R-:W-:Y:S01]  /*3f50*/  IMAD.MOV.U32 R2, RZ, RZ, R28 ;  /* 0x000000ffff027224 */ /* 0x000fe200078e001c */
[----:B------:R-:W-:-:S07]  /*3f60*/  MOV R26, 0x3f80 ;  /* 0x00003f80001a7802 */ /* 0x000fce0000000f00 */
[----:B------:R-:W-:Y:S05]  /*3f70*/  CALL.REL.NOINC `($__internal_5_$__cuda_sm3x_div_rn_noftz_f32_slowpath) ;  /* 0x000000cc00f87944 */ /* 0x000fea0003c00000 */
[----:B------:R-:W-:-:S07]  /*3f80*/  MOV R2, R27 ;  /* 0x0000001b00027202 */ /* 0x000fce0000000f00 */
.L_x_571:
[----:B------:R-:W-:Y:S05]  /*3f90*/  BSYNC.RECONVERGENT B3 ;  /* 0x0000000000037941 */ /* 0x000fea0003800200 */
.L_x_570:
[----:B------:R-:W0:Y:S01]  /*3fa0*/  LDS.U16 R3, [R24+0x80] ;  /* 0x0000800018037984 */ /* 0x000e220000000400 */
[----:B------:R-:W1:Y:S01]  /*3fb0*/  MUFU.RCP R26, R5 ;  /* 0x00000005001a7308 */ /* 0x000e620000001000 */
[----:B------:R-:W-:Y:S01]  /*3fc0*/  F2FP.BF16.F32.PACK_AB R2, RZ, R2 ;  /* 0x00000002ff02723e */ /* 0x000fe200000010ff */
[----:B------:R-:W-:Y:S03]  /*3fd0*/  BSSY.RECONVERGENT B3, `(.L_x_572) ;  /* 0x000000f000037945 */ /* 0x000fe60003800200 */
[----:B------:R-:W-:-:S05]  /*3fe0*/  PRMT R27, R2, 0x7610, R27 ;  /* 0x00007610021b7816 */ /* 0x000fca000000001b */
[----:B------:R2:W-:Y:S01]  /*3ff0*/  STS.U16 [R24+0x40], R27 ;  /* 0x0000401b18007388 */ /* 0x0005e20000000400 */
[----:B-1----:R-:W-:-:S04]  /*4000*/  FFMA R25, -R5, R26, 1 ;  /* 0x3f80000005197423 */ /* 0x002fc8000000011a */
[----:B------:R-:W-:Y:S01]  /*4010*/  FFMA R2, R26, R25, R26 ;  /* 0x000000191a027223 */ /* 0x000fe2000000001a */
[----:B0-----:R-:W-:-:S04]  /*4020*/  IMAD.U32 R28, R3, 0x10000, RZ ;  /* 0x00010000031c7824 */ /* 0x001fc800078e00ff */
[----:B------:R-:W0:Y:S01]  /*4030*/  FCHK P0, R28, R5 ;  /* 0x000000051c007302 */ /* 0x000e220000000000 */
[----:B------:R-:W-:-:S04]  /*4040*/  FFMA R3, R2, R28, RZ ;  /* 0x0000001c02037223 */ /* 0x000fc800000000ff */
[----:B------:R-:W-:-:S04]  /*4050*/  FFMA R26, -R5, R3, R28 ;  /* 0x00000003051a7223 */ /* 0x000fc8000000011c */
[----:B------:R-:W-:Y:S01]  /*4060*/  FFMA R2, R2, R26, R3 ;  /* 0x0000001a02027223 */ /* 0x000fe20000000003 */
[----:B0-2---:R-:W-:Y:S06]  /*4070*/  @!P0 BRA `(.L_x_573) ;  /* 0x0000000000108947 */ /* 0x005fec0003800000 */
[----:B------:R-:W-:Y:S02]  /*4080*/  MOV R2, R28 ;  /* 0x0000001c00027202 */ /* 0x000fe40000000f00 */
[----:B------:R-:W-:-:S07]  /*4090*/  MOV R26, 0x40b0 ;  /* 0x000040b0001a7802 */ /* 0x000fce0000000f00 */
[----:B------:R-:W-:Y:S05]  /*40a0*/  CALL.REL.NOINC `($__internal_5_$__cuda_sm3x_div_rn_noftz_f32_slowpath) ;  /* 0x000000cc00ac7944 */ /* 0x000fea0003c00000 */
[----:B------:R-:W-:-:S07]  /*40b0*/  IMAD.MOV.U32 R2, RZ, RZ, R27 ;  /* 0x000000ffff027224 */ /* 0x000fce00078e001b */
.L_x_573:
[----:B------:R-:W-:Y:S05]  /*40c0*/  BSYNC.RECONVERGENT B3 ;  /* 0x0000000000037941 */ /* 0x000fea0003800200 */
.L_x_572:
        /* <DEDUP_REMOVED lines=18> */
.L_x_575:
[----:B------:R-:W-:Y:S05]  /*41f0*/  BSYNC.RECONVERGENT B3 ;  /* 0x0000000000037941 */ /* 0x000fea0003800200 */
.L_x_574:
[----:B------:R-:W-:-:S05]  /*4200*/  F2FP.BF16.F32.PACK_AB R2, RZ, R2 ;  /* 0x00000002ff02723e */ /* 0x000fca00000010ff */
[----:B------:R4:W-:Y:S01]  /*4210*/  STS.U16 [R24+0xc0], R2 ;  /* 0x0000c00218007388 */ /* 0x0009e20000000400 */
[----:B------:R-:W-:Y:S05]  /*4220*/  @!P5 BRA `(.L_x_576) ;  /* 0xfffffff800c4d947 */ /* 0x000fea000383ffff */
.L_x_559:
[----:B------:R-:W-:Y:S05]  /*4230*/  BSYNC.RECONVERGENT B2 ;  /* 0x0000000000027941 */ /* 0x000fea0003800200 */
.L_x_558:
[----:B------:R-:W-:Y:S01]  /*4240*/  NOP ;  /* 0x0000000000007918 */ /* 0x000fe20000000000 */
[----:B------:R-:W-:Y:S01]  /*4250*/  NOP ;  /* 0x0000000000007918 */ /* 0x000fe20000000000 */
[----:B------:R-:W-:Y:S04]  /*4260*/  BSSY.RECONVERGENT B0, `(.L_x_538) ;  /* 0x000007e000007945 */ /* 0x000fe80003800200 */
[----:B------:R-:W-:Y:S05]  /*4270*/  @P4 BRA `(.L_x_577) ;  /* 0x0000000400f04947 */ /* 0x000fea0003800000 */
[----:B------:R-:W-:Y:S01]  /*4280*/  ISETP.NE.AND P0, PT, R48, RZ, PT ;  /* 0x000000ff3000720c */ /* 0x000fe20003f05270 */
[----:B------:R-:W-:Y:S01]  /*4290*/  BSSY.RECONVERGENT B1, `(.L_x_578) ;  /* 0x0000014000017945 */ /* 0x000fe20003800200 */
[----:B------:R-:W-:Y:S01]  /*42a0*/  ISETP.GE.U32.AND P1, PT, R38, 0x60, PT ;  /* 0x000000602600780c */ /* 0x000fe20003f26070 */
[----:B------:R-:W-:-:S10]  /*42b0*/  IMAD.MOV.U32 R5, RZ, RZ, R47 ;  /* 0x000000ffff057224 */ /* 0x000fd400078e002f */
[----:B------:R-:W-:Y:S05]  /*42c0*/  @!P0 BRA `(.L_x_579) ;  /* 0x0000000000408947 */ /* 0x000fea0003800000 */
[----:B------:R-:W5:Y:S01]  /*42d0*/  LDS.U16 R7, [R15] ;  /* 0x000000000f077984 */ /* 0x000f620000000400 */
[----:B-1234-:R-:W1:Y:S01]  /*42e0*/  LDC.64 R2, c[0x0][0x3c0] ;  /* 0x0000f000ff027b82 */ /* 0x01ee620000000a00 */
[----:B------:R-:W2:Y:S01]  /*42f0*/  LDCU UR6, c[0x0][0x38c] ;  /* 0x00007180ff0677ac */ /* 0x000ea20008000800 */
[----:B------:R-:W-:Y:S01]  /*4300*/  ISETP.NE.AND P0, PT, R48, 0x1, PT ;  /* 0x000000013000780c */ /* 0x000fe20003f05270 */
[----:B--2---:R-:W-:-:S04]  /*4310*/  IMAD R5, R10, UR6, R47 ;  /* 0x000000060a057c24 */ /* 0x004fc8000f8e022f */
[----:B-1----:R-:W-:Y:S01]  /*4320*/  IMAD.WIDE R2, R5, 0x2, R2 ;  /* 0x0000000205027825 */ /* 0x002fe200078e0202 */
[----:B------:R-:W-:-:S04]  /*4330*/  MOV R5, R6 ;  /* 0x0000000600057202 */ /* 0x000fc80000000f00 */
[----:B-----5:R1:W-:Y:S03]  /*4340*/  STG.E.U16 desc[UR8][R2.64], R7 ;  /* 0x0000000702007986 */ /* 0x0203e6000c101508 */
[----:B------:R-:W-:Y:S05]  /*4350*/  @!P0 BRA `(.L_x_579) ;  /* 0x00000000001c8947 */ /* 0x000fea0003800000 */
[----:B------:R-:W-:Y:S01]  /*4360*/  ISETP.NE.AND P0, PT, R48, 0x2, PT ;  /* 0x000000023000780c */ /* 0x000fe20003f05270 */
[----:B-1----:R-:W1:Y:S01]  /*4370*/  LDS.U16 R7, [R15+0x40] ;  /* 0x000040000f077984 */ /* 0x002e620000000400 */
[----:B------:R-:W-:-:S11]  /*4380*/  IMAD.MOV.U32 R5, RZ, RZ, R4 ;  /* 0x000000ffff057224 */ /* 0x000fd600078e0004 */
[----:B------:R-:W2:Y:S01]  /*4390*/  @P0 LDS.U16 R25, [R15+0x80] ;  /* 0x000080000f190984 */ /* 0x000ea20000000400 */
[----:B------:R-:W-:-:S03]  /*43a0*/  @P0 MOV R5, R0 ;  /* 0x0000000000050202 */ /* 0x000fc60000000f00 */
[----:B-1----:R1:W-:Y:S04]  /*43b0*/  STG.E.U16 desc[UR8][R2.64+0x40], R7 ;  /* 0x0000400702007986 */ /* 0x0023e8000c101508 */
[----:B--2---:R1:W-:Y:S02]  /*43c0*/  @P0 STG.E.U16 desc[UR8][R2.64+0x80], R25 ;  /* 0x0000801902000986 */ /* 0x0043e4000c101508 */
.L_x_579:
[----:B------:R-:W-:Y:S05]  /*43d0*/  BSYNC.RECONVERGENT B1 ;  /* 0x0000000000017941 */ /* 0x000fea0003800200 */
.L_x_578:
[----:B------:R-:W-:Y:S05]  /*43e0*/  @!P1 BRA `(.L_x_577) ;  /* 0x0000000400949947 */ /* 0x000fea0003800000 */
[----:B-1----:R-:W2:Y:S01]  /*43f0*/  LDC R7, c[0x0][0x38c] ;  /* 0x0000e300ff077b82 */ /* 0x002ea20000000800 */
[----:B------:R-:W-:Y:S01]  /*4400*/  BSSY.RECONVERGENT B1, `(.L_x_580) ;  /* 0x0000037000017945 */ /* 0x000fe20003800200 */
[----:B------:R-:W-:Y:S01]  /*4410*/  PLOP3.LUT P0, PT, PT, PT, PT, 0x80, 0x8 ;  /* 0x000000000008781c */ /* 0x000fe20003f0f070 */
[----:B--234-:R-:W-:-:S05]  /*4420*/  IMAD.IADD R2, R7, 0x1, -R5 ;  /* 0x0000000107027824 */ /* 0x01cfca00078e0a05 */
[----:B------:R-:W-:-:S13]  /*4430*/  ISETP.GT.AND P1, PT, R2, 0x180, PT ;  /* 0x000001800200780c */ /* 0x000fda0003f24270 */
[----:B------:R-:W-:Y:S05]  /*4440*/  @!P1 BRA `(.L_x_581) ;  /* 0x0000000000c89947 */ /* 0x000fea0003800000 */
[----:B------:R-:W-:Y:S02]  /*4450*/  PLOP3.LUT P0, PT, PT, PT, PT, 0x8, 0x80 ;  /* 0x000000000080781c */ /* 0x000fe40003f0e170 */
[----:B------:R-:W-:-:S11]  /*4460*/  IADD3 R28, PT, PT, R7, -0x180, RZ ;  /* 0xfffffe80071c7810 */ /* 0x000fd60007ffe0ff */
.L_x_582:
[----:B------:R-:W-:Y:S01]  /*4470*/  IMAD R52, R5, 0x2, R44 ;  /* 0x0000000205347824 */ /* 0x000fe200078e022c */
[----:B-1----:R-:W1:Y:S01]  /*4480*/  LDC.64 R2, c[0x0][0x3c0] ;  /* 0x0000f000ff027b82 */ /* 0x002e620000000a00 */
[----:B------:R-:W-:-:S03]  /*4490*/  IMAD R25, R10, R7, R5 ;  /* 0x000000070a197224 */ /* 0x000fc600078e0205 */
[----:B------:R-:W2:Y:S04]  /*44a0*/  LDS.U16 R29, [R52+0x80] ;  /* 0x00008000341d7984 */ /* 0x000ea80000000400 */
[----:B------:R-:W3:Y:S04]  /*44b0*/  LDS.U16 R31, [R52+0xc0] ;  /* 0x0000c000341f7984 */ /* 0x000ee80000000400 */
[----:B0-----:R-:W0:Y:S04]  /*44c0*/  LDS.U16 R26, [R52+0x40] ;  /* 0x00004000341a7984 */ /* 0x001e280000000400 */
[----:B------:R-:W4:Y:S04]  /*44d0*/  LDS.U16 R27, [R52] ;  /* 0x00000000341b7984 */ /* 0x000f280000000400 */
[----:B------:R-:W5:Y:S01]  /*44e0*/  LDS.U16 R32, [R52+0x140] ;  /* 0x0001400034207984 */ /* 0x000f620000000400 */
[----:B-1----:R-:W-:-:S03]  /*44f0*/  IMAD.WIDE R24, R25, 0x2, R2 ;  /* 0x0000000219187825 */ /* 0x002fc600078e0202 */
[----:B------:R-:W1:Y:S04]  /*4500*/  LDS.U16 R34, [R52+0x100] ;  /* 0x0001000034227984 */ /* 0x000e680000000400 */
[----:B------:R-:W1:Y:S04]  /*4510*/  LDS.U16 R36, [R52+0x180] ;  /* 0x0001800034247984 */ /* 0x000e680000000400 */
[----:B------:R-:W1:Y:S04]  /*4520*/  LDS.U16 R50, [R52+0x1c0] ;  /* 0x0001c00034327984 */ /* 0x000e680000000400 */
[----:B------:R-:W-:Y:S04]  /*4530*/  LDS.U16 R33, [R52+0x280] ;  /* 0x0002800034217984 */ /* 0x000fe80000000400 */
[----:B------:R-:W-:Y:S04]  /*4540*/  LDS.U16 R35, [R52+0x2c0] ;  /* 0x0002c00034237984 */ /* 0x000fe80000000400 */
[----:B--2---:R-:W-:Y:S04]  /*4550*/  STG.E.U16 desc[UR8][R24.64+0x80], R29 ;  /* 0x0000801d18007986 */ /* 0x004fe8000c101508 */
[----:B---3--:R-:W-:Y:S04]  /*4560*/  STG.E.U16 desc[UR8][R24.64+0xc0], R31 ;  /* 0x0000c01f18007986 */ /* 0x008fe8000c101508 */
[----:B------:R-:W2:Y:S04]  /*4570*/  LDS.U16 R29, [R52+0x200] ;  /* 0x00020000341d7984 */ /* 0x000ea80000000400 */
[----:B------:R-:W3:Y:S04]  /*4580*/  LDS.U16 R31, [R52+0x240] ;  /* 0x00024000341f7984 */ /* 0x000ee80000000400 */
[----:B------:R-:W3:Y:S04]  /*4590*/  LDS.U16 R37, [R52+0x300] ;  /* 0x0003000034257984 */ /* 0x000ee80000000400 */
[----:B------:R-:W3:Y:S04]  /*45a0*/  LDS.U16 R51, [R52+0x340] ;  /* 0x0003400034337984 */ /* 0x000ee80000000400 */
[----:B------:R-:W3:Y:S04]  /*45b0*/  LDS.U16 R53, [R52+0x380] ;  /* 0x0003800034357984 */ /* 0x000ee80000000400 */
[----:B------:R-:W3:Y:S04]  /*45c0*/  LDS.U16 R30, [R52+0x3c0] ;  /* 0x0003c000341e7984 */ /* 0x000ee80000000400 */
[----:B0-----:R0:W-:Y:S04]  /*45d0*/  STG.E.U16 desc[UR8][R24.64+0x40], R26 ;  /* 0x0000401a18007986 */ /* 0x0011e8000c101508 */
[----:B----4-:R4:W-:Y:S01]  /*45e0*/  STG.E.U16 desc[UR8][R24.64], R27 ;  /* 0x0000001b18007986 */ /* 0x0109e2000c101508 */
[C---:B0-----:R-:W-:Y:S01]  /*45f0*/  IADD3 R26, PT, PT, R5.reuse, 0x80, RZ ;  /* 0x00000080051a7810 */ /* 0x041fe20007ffe0ff */
[----:B----4-:R-:W-:-:S04]  /*4600*/  VIADD R24, R5, 0x100 ;  /* 0x0000010005187836 */ /* 0x010fc80000000000 */
[CC--:B------:R-:W-:Y:S02]  /*4610*/  IMAD R27, R10.reuse, R7.reuse, R26 ;  /* 0x000000070a1b7224 */ /* 0x0c0fe400078e021a */
[----:B------:R-:W-:Y:S02]  /*4620*/  IMAD R25, R10, R7, R24 ;  /* 0x000000070a197224 */ /* 0x000fe400078e0218 */
[----:B------:R-:W-:-:S04]  /*4630*/  IMAD.WIDE R26, R27, 0x2, R2 ;  /* 0x000000021b1a7825 */ /* 0x000fc800078e0202 */
[----:B------:R-:W-:Y:S01]  /*4640*/  IMAD.WIDE R24, R25, 0x2, R2 ;  /* 0x0000000219187825 */ /* 0x000fe200078e0202 */
[----:B-----5:R0:W-:Y:S04]  /*4650*/  STG.E.U16 desc[UR8][R26.64+0x40], R32 ;  /* 0x000040201a007986 */ /* 0x0201e8000c101508 */
[----:B-1----:R1:W-:Y:S04]  /*4660*/  STG.E.U16 desc[UR8][R26.64], R34 ;  /* 0x000000221a007986 */ /* 0x0023e8000c101508 */
[----:B------:R1:W-:Y:S01]  /*4670*/  STG.E.U16 desc[UR8][R26.64+0x80], R36 ;  /* 0x000080241a007986 */ /* 0x0003e2000c101508 */
[----:B0-----:R-:W-:-:S03]  /*4680*/  IADD3 R32, PT, PT, R5, 0x180, RZ ;  /* 0x0000018005207810 */ /* 0x001fc60007ffe0ff */
[----:B------:R1:W-:Y:S01]  /*4690*/  STG.E.U16 desc[UR8][R26.64+0xc0], R50 ;  /* 0x0000c0321a007986 */ /* 0x0003e2000c101508 */
[----:B------:R-:W-:Y:S02]  /*46a0*/  VIADD R5, R5, 0x200 ;  /* 0x0000020005057836 */ /* 0x000fe40000000000 */
[----:B------:R-:W-:Y:S01]  /*46b0*/  IMAD R52, R10, R7, R32 ;  /* 0x000000070a347224 */ /* 0x000fe200078e0220 */
[----:B--2---:R1:W-:Y:S02]  /*46c0*/  STG.E.U16 desc[UR8][R24.64], R29 ;  /* 0x0000001d18007986 */ /* 0x0043e4000c101508 */
[----:B------:R-:W-:Y:S01]  /*46d0*/  ISETP.GE.AND P1, PT, R5, R28, PT ;  /* 0x0000001c0500720c */ /* 0x000fe20003f26270 */
[----:B------:R-:W-:Y:S01]  /*46e0*/  IMAD.WIDE R2, R52, 0x2, R2 ;  /* 0x0000000234027825 */ /* 0x000fe200078e0202 */
[----:B---3--:R1:W-:Y:S04]  /*46f0*/  STG.E.U16 desc[UR8][R24.64+0x40], R31 ;  /* 0x0000401f18007986 */ /* 0x0083e8000c101508 */
[----:B------:R1:W-:Y:S04]  /*4700*/  STG.E.U16 desc[UR8][R24.64+0x80], R33 ;  /* 0x0000802118007986 */ /* 0x0003e8000c101508 */
[----:B------:R1:W-:Y:S04]  /*4710*/  STG.E.U16 desc[UR8][R24.64+0xc0], R35 ;  /* 0x0000c02318007986 */ /* 0x0003e8000c101508 */
[----:B------:R1:W-:Y:S04]  /*4720*/  STG.E.U16 desc[UR8][R2.64], R37 ;  /* 0x0000002502007986 */ /* 0x0003e8000c101508 */
[----:B------:R1:W-:Y:S04]  /*4730*/  STG.E.U16 desc[UR8][R2.64+0x40], R51 ;  /* 0x0000403302007986 */ /* 0x0003e8000c101508 */
[----:B------:R1:W-:Y:S04]  /*4740*/  STG.E.U16 desc[UR8][R2.64+0x80], R53 ;  /* 0x0000803502007986 */ /* 0x0003e8000c101508 */
[----:B------:R1:W-:Y:S01]  /*4750*/  STG.E.U16 desc[UR8][R2.64+0xc0], R30 ;  /* 0x0000c01e02007986 */ /* 0x0003e2000c101508 */
[----:B------:R-:W-:Y:S05]  /*4760*/  @!P1 BRA `(.L_x_582) ;  /* 0xfffffffc00409947 */ /* 0x000fea000383ffff */
.L_x_581:
[----:B------:R-:W-:Y:S05]  /*4770*/  BSYNC.RECONVERGENT B1 ;  /* 0x0000000000017941 */ /* 0x000fea0003800200 */
.L_x_580:
[----:B-1----:R-:W-:Y:S01]  /*4780*/  IADD3 R2, PT, PT, -R5, R7, RZ ;  /* 0x0000000705027210 */ /* 0x002fe20007ffe1ff */
[----:B------:R-:W-:Y:S03]  /*4790*/  BSSY.RECONVERGENT B1, `(.L_x_583) ;  /* 0x000001c000017945 */ /* 0x000fe60003800200 */
[----:B------:R-:W-:-:S13]  /*47a0*/  ISETP.GT.AND P1, PT, R2, 0x80, PT ;  /* 0x000000800200780c */ /* 0x000fda0003f24270 */
[----:B------:R-:W-:Y:S05]  /*47b0*/  @!P1 BRA `(.L_x_584) ;  /* 0x0000000000649947 */ /* 0x000fea0003800000 */
[C---:B0-----:R-:W-:Y:S01]  /*47c0*/  IMAD R26, R5.reuse, 0x2, R44 ;  /* 0x00000002051a7824 */ /* 0x041fe200078e022c */
[----:B------:R-:W0:Y:S01]  /*47d0*/  LDC.64 R2, c[0x0][0x3c0] ;  /* 0x0000f000ff027b82 */ /* 0x000e220000000a00 */
[C---:B------:R-:W-:Y:S01]  /*47e0*/  IADD3 R24, PT, PT, R5.reuse, 0x80, RZ ;  /* 0x0000008005187810 */ /* 0x040fe20007ffe0ff */
[CC--:B------:R-:W-:Y:S01]  /*47f0*/  IMAD R25, R10.reuse, R7.reuse, R5 ;  /* 0x000000070a197224 */ /* 0x0c0fe200078e0205 */
[----:B------:R-:W-:Y:S01]  /*4800*/  PLOP3.LUT P0, PT, PT, PT, PT, 0x8, 0x80 ;  /* 0x000000000080781c */ /* 0x000fe20003f0e170 */
[----:B------:R-:W1:Y:S01]  /*4810*/  LDS.U16 R27, [R26] ;  /* 0x000000001a1b7984 */ /* 0x000e620000000400 */
[----:B------:R-:W-:Y:S02]  /*4820*/  VIADD R5, R5, 0x100 ;  /* 0x0000010005057836 */ /* 0x000fe40000000000 */
[----:B------:R-:W-:Y:S01]  /*4830*/  IMAD R35, R10, R7, R24 ;  /* 0x000000070a237224 */ /* 0x000fe200078e0218 */
[----:B------:R-:W2:Y:S04]  /*4840*/  LDS.U16 R29, [R26+0x40] ;  /* 0x000040001a1d7984 */ /* 0x000ea80000000400 */
[----:B------:R-:W3:Y:S04]  /*4850*/  LDS.U16 R31, [R26+0x80] ;  /* 0x000080001a1f7984 */ /* 0x000ee80000000400 */
[----:B------:R-:W4:Y:S04]  /*4860*/  LDS.U16 R33, [R26+0xc0] ;  /* 0x0000c0001a217984 */ /* 0x000f280000000400 */
[----:B------:R-:W5:Y:S04]  /*4870*/  LDS.U16 R37, [R26+0x100] ;  /* 0x000100001a257984 */ /* 0x000f680000000400 */
[----:B------:R-:W5:Y:S01]  /*4880*/  LDS.U16 R51, [R26+0x140] ;  /* 0x000140001a337984 */ /* 0x000f620000000400 */
[----:B0-----:R-:W-:-:S03]  /*4890*/  IMAD.WIDE R24, R25, 0x2, R2 ;  /* 0x0000000219187825 */ /* 0x001fc600078e0202 */
[----:B------:R-:W0:Y:S01]  /*48a0*/  LDS.U16 R53, [R26+0x180] ;  /* 0x000180001a357984 */ /* 0x000e220000000400 */
[----:B------:R-:W-:-:S03]  /*48b0*/  IMAD.WIDE R2, R35, 0x2, R2 ;  /* 0x0000000223027825 */ /* 0x000fc600078e0202 */
[----:B------:R-:W0:Y:S04]  /*48c0*/  LDS.U16 R28, [R26+0x1c0] ;  /* 0x0001c0001a1c7984 */ /* 0x000e280000000400 */
[----:B-1----:R1:W-:Y:S04]  /*48d0*/  STG.E.U16 desc[UR8][R24.64], R27 ;  /* 0x0000001b18007986 */ /* 0x0023e8000c101508 */
[----:B--2---:R1:W-:Y:S04]  /*48e0*/  STG.E.U16 desc[UR8][R24.64+0x40], R29 ;  /* 0x0000401d18007986 */ /* 0x0043e8000c101508 */
[----:B---3--:R1:W-:Y:S04]  /*48f0*/  STG.E.U16 desc[UR8][R24.64+0x80], R31 ;  /* 0x0000801f18007986 */ /* 0x0083e8000c101508 */
[----:B----4-:R1:W-:Y:S04]  /*4900*/  STG.E.U16 desc[UR8][R24.64+0xc0], R33 ;  /* 0x0000c02118007986 */ /* 0x0103e8000c101508 */
[----:B-----5:R1:W-:Y:S04]  /*4910*/  STG.E.U16 desc[UR8][R2.64], R37 ;  /* 0x0000002502007986 */ /* 0x0203e8000c101508 */
[----:B------:R1:W-:Y:S04]  /*4920*/  STG.E.U16 desc[UR8][R2.64+0x40], R51 ;  /* 0x0000403302007986 */ /* 0x0003e8000c101508 */
[----:B0-----:R1:W-:Y:S04]  /*4930*/  STG.E.U16 desc[UR8][R2.64+0x80], R53 ;  /* 0x0000803502007986 */ /* 0x0013e8000c101508 */
[----:B------:R1:W-:Y:S02]  /*4940*/  STG.E.U16 desc[UR8][R2.64+0xc0], R28 ;  /* 0x0000c01c02007986 */ /* 0x0003e4000c101508 */
.L_x_584:
[----:B------:R-:W-:Y:S05]  /*4950*/  BSYNC.RECONVERGENT B1 ;  /* 0x0000000000017941 */ /* 0x000fea0003800200 */
.L_x_583:
[----:B------:R-:W-:-:S13]  /*4960*/  ISETP.LT.OR P0, PT, R5, R7, P0 ;  /* 0x000000070500720c */ /* 0x000fda0000701670 */
[----:B------:R-:W-:Y:S05]  /*4970*/  @!P0 BRA `(.L_x_577) ;  /* 0x0000000000308947 */ /* 0x000fea0003800000 */
[----:B-1----:R-:W-:Y:S01]  /*4980*/  LEA R24, R5, R44, 0x1 ;  /* 0x0000002c05187211 */ /* 0x002fe200078e08ff */
[----:B------:R-:W1:Y:S01]  /*4990*/  LDC.64 R2, c[0x0][0x3c0] ;  /* 0x0000f000ff027b82 */ /* 0x000e620000000a00 */
[----:B------:R-:W-:-:S03]  /*49a0*/  IMAD R7, R10, R7, R5 ;  /* 0x000000070a077224 */ /* 0x000fc600078e0205 */
[----:B------:R-:W2:Y:S04]  /*49b0*/  LDS.U16 R25, [R24] ;  /* 0x0000000018197984 */ /* 0x000ea80000000400 */
[----:B0-----:R-:W0:Y:S04]  /*49c0*/  LDS.U16 R27, [R24+0x40] ;  /* 0x00004000181b7984 */ /* 0x001e280000000400 */
[----:B------:R-:W3:Y:S04]  /*49d0*/  LDS.U16 R29, [R24+0x80] ;  /* 0x00008000181d7984 */ /* 0x000ee80000000400 */
[----:B------:R-:W4:Y:S01]  /*49e0*/  LDS.U16 R31, [R24+0xc0] ;  /* 0x0000c000181f7984 */ /* 0x000f220000000400 */
[----:B-1----:R-:W-:-:S05]  /*49f0*/  IMAD.WIDE R2, R7, 0x2, R2 ;  /* 0x0000000207027825 */ /* 0x002fca00078e0202 */
[----:B--2---:R1:W-:Y:S04]  /*4a00*/  STG.E.U16 desc[UR8][R2.64], R25 ;  /* 0x0000001902007986 */ /* 0x0043e8000c101508 */
[----:B0-----:R1:W-:Y:S04]  /*4a10*/  STG.E.U16 desc[UR8][R2.64+0x40], R27 ;  /* 0x0000401b02007986 */ /* 0x0013e8000c101508 */
[----:B---3--:R1:W-:Y:S04]  /*4a20*/  STG.E.U16 desc[UR8][R2.64+0x80], R29 ;  /* 0x0000801d02007986 */ /* 0x0083e8000c101508 */
[----:B----4-:R1:W-:Y:S02]  /*4a30*/  STG.E.U16 desc[UR8][R2.64+0xc0], R31 ;  /* 0x0000c01f02007986 */ /* 0x0103e4000c101508 */
.L_x_577:
[----:B------:R-:W-:Y:S05]  /*4a40*/  BSYNC.RECONVERGENT B0 ;  /* 0x0000000000007941 */ /* 0x000fea0003800200 */
.L_x_538:
[----:B------:R-:W5:Y:S02]  /*4a50*/  LDCU UR6, c[0x0][0x3a4] ;  /* 0x00007480ff0677ac */ /* 0x000f640008000800 */
[----:B-----5:R-:W-:-:S09]  /*4a60*/  UISETP.NE.AND UP2, UPT, UR6, URZ, UPT ;  /* 0x000000ff0600728c */ /* 0x020fd2000bf45270 */
[----:B------:R-:W-:Y:S05]  /*4a70*/  BRA.U UP2, `(.L_x_585) ;  /* 0x00000015028c7547 */ /* 0x000fea000b800000 */
[----:B------:R-:W5:Y:S01]  /*4a80*/  LDCU UR6, c[0x0][0x38c] ;  /* 0x00007180ff0677ac */ /* 0x000f620008000800 */
[----:B------:R-:W-:Y:S01]  /*4a90*/  BSSY.RECONVERGENT B0, `(.L_x_586) ;  /* 0x00000e1000007945 */ /* 0x000fe20003800200 */
[----:B------:R-:W0:Y:S01]  /*4aa0*/  LDCU UR10, c[0x0][0x38c] ;  /* 0x00007180ff0a77ac */ /* 0x000e220008000800 */
[----:B-----5:R-:W-:-:S13]  /*4ab0*/  ISETP.GE.AND P0, PT, R47, UR6, PT ;  /* 0x000000062f007c0c */ /* 0x020fda000bf06270 */
[----:B0-----:R-:W-:Y:S05]  /*4ac0*/  @P0 BRA `(.L_x_587) ;  /* 0x0000000c00740947 */ /* 0x001fea0003800000 */
[----:B------:R-:W-:Y:S01]  /*4ad0*/  ISETP.NE.AND P1, PT, R48, RZ, PT ;  /* 0x000000ff3000720c */ /* 0x000fe20003f25270 */
[----:B------:R-:W-:Y:S01]  /*4ae0*/  BSSY.RECONVERGENT B1, `(.L_x_588) ;  /* 0x000005e000017945 */ /* 0x000fe20003800200 */
[----:B---3--:R-:W-:-:S11]  /*4af0*/  IMAD.MOV.U32 R5, RZ, RZ, R47 ;  /* 0x000000ffff057224 */ /* 0x008fd600078e002f */
[----:B------:R-:W-:Y:S05]  /*4b00*/  @!P1 BRA `(.L_x_589) ;  /* 0x00000004006c9947 */ /* 0x000fea0003800000 */
[----:B-12-4-:R-:W0:Y:S01]  /*4b10*/  LDS.U16 R2, [R15] ;  /* 0x000000000f027984 */ /* 0x016e220000000400 */
[----:B------:R-:W-:Y:S01]  /*4b20*/  HFMA2 R3, -RZ, RZ, 0.96630859375, -0.0022525787353515625 ;  /* 0x3bbb989dff037431 */ /* 0x000fe200000001ff */
[----:B------:R-:W-:Y:S01]  /*4b30*/  MOV R24, 0x437c0000 ;  /* 0x437c000000187802 */ /* 0x000fe20000000f00 */
[----:B------:R-:W-:Y:S01]  /*4b40*/  BSSY.RECONVERGENT B2, `(.L_x_590) ;  /* 0x0000017000027945 */ /* 0x000fe20003800200 */
[----:B------:R-:W-:Y:S01]  /*4b50*/  ISETP.NE.AND P4, PT, R48, 0x1, PT ;  /* 0x000000013000780c */ /* 0x000fe20003f85270 */
[----:B0-----:R-:W-:-:S04]  /*4b60*/  IMAD.U32 R2, R2, 0x10000, RZ ;  /* 0x0001000002027824 */ /* 0x001fc800078e00ff */
[----:B------:R-:W-:-:S04]  /*4b70*/  FFMA.SAT R3, R2, -R3, 0.5 ;  /* 0x3f00000002037423 */ /* 0x000fc80000002803 */
[----:B------:R-:W-:-:S04]  /*4b80*/  FFMA.RM R3, R3, R24, 12582913 ;  /* 0x4b40000103037423 */ /* 0x000fc80000004018 */
[C---:B------:R-:W-:Y:S01]  /*4b90*/  FADD R5, R3.reuse, -12583039 ;  /* 0xcb40007f03057421 */ /* 0x040fe20000000000 */
[----:B------:R-:W-:-:S03]  /*4ba0*/  IMAD.SHL.U32 R3, R3, 0x800000, RZ ;  /* 0x0080000003037824 */ /* 0x000fc600078e00ff */
[----:B------:R-:W-:-:S04]  /*4bb0*/  FFMA R5, R2, -1.4426950216293334961, -R5 ;  /* 0xbfb8aa3b02057823 */ /* 0x000fc80000000805 */
[----:B------:R-:W-:-:S04]  /*4bc0*/  FFMA R5, R2, -1.925963033500011079e-08, R5 ;  /* 0xb2a5706002057823 */ /* 0x000fc80000000005 */
[----:B------:R-:W0:Y:S02]  /*4bd0*/  MUFU.EX2 R2, R5 ;  /* 0x0000000500027308 */ /* 0x000e240000000800 */
[----:B0-----:R-:W-:-:S05]  /*4be0*/  FFMA R2, R3, R2, 1 ;  /* 0x3f80000003027423 */ /* 0x001fca0000000002 */
[----:B------:R-:W-:-:S04]  /*4bf0*/  IADD3 R3, PT, PT, R2, 0x1800000, RZ ;  /* 0x0180000002037810 */ /* 0x000fc80007ffe0ff */
[----:B------:R-:W-:-:S04]  /*4c00*/  LOP3.LUT R3, R3, 0x7f800000, RZ, 0xc0, !PT ;  /* 0x7f80000003037812 */ /* 0x000fc800078ec0ff */
[----:B------:R-:W-:-:S13]  /*4c10*/  ISETP.GT.U32.AND P1, PT, R3, 0x1ffffff, PT ;  /* 0x01ffffff0300780c */ /* 0x000fda0003f24070 */
[----:B------:R-:W-:Y:S05]  /*4c20*/  @P1 BRA `(.L_x_591) ;  /* 0x0000000000101947 */ /* 0x000fea0003800000 */
[----:B------:R-:W-:-:S07]  /*4c30*/  MOV R24, 0x4c50 ;  /* 0x00004c5000187802 */ /* 0x000fce0000000f00 */
[----:B------:R-:W-:Y:S05]  /*4c40*/  CALL.REL.NOINC `($__internal_4_$__cuda_sm20_rcp_rn_f32_slowpath) ;  /* 0x000000bc00f07944 */ /* 0x000fea0003c00000 */
[----:B------:R-:W-:Y:S01]  /*4c50*/  IMAD.MOV.U32 R3, RZ, RZ, R25 ;  /* 0x000000ffff037224 */ /* 0x000fe200078e0019 */
[----:B------:R-:W-:Y:S06]  /*4c60*/  BRA `(.L_x_592) ;  /* 0x0000000000107947 */ /* 0x000fec0003800000 */
.L_x_591:
[----:B------:R-:W0:Y:S02]  /*4c70*/  MUFU.RCP R3, R2 ;  /* 0x0000000200037308 */ /* 0x000e240000001000 */
[----:B0-----:R-:W-:-:S04]  /*4c80*/  FFMA R5, R2, R3, -1 ;  /* 0xbf80000002057423 */ /* 0x001fc80000000003 */
[----:B------:R-:W-:-:S04]  /*4c90*/  FADD.FTZ R24, -R5, -RZ ;  /* 0x800000ff05187221 */ /* 0x000fc80000010100 */
[----:B------:R-:W-:-:S07]  /*4ca0*/  FFMA R3, R3, R24, R3 ;  /* 0x0000001803037223 */ /* 0x000fce0000000003 */
.L_x_592:
[----:B------:R-:W-:Y:S05]  /*4cb0*/  BSYNC.RECONVERGENT B2 ;  /* 0x0000000000027941 */ /* 0x000fea0003800200 */
.L_x_590:
[----:B------:R-:W-:Y:S02]  /*4cc0*/  F2FP.BF16.F32.PACK_AB R3, RZ, R3 ;  /* 0x00000003ff03723e */ /* 0x000fe400000010ff */
[----:B------:R-:W-:-:S03]  /*4cd0*/  MOV R5, R6 ;  /* 0x0000000600057202 */ /* 0x000fc60000000f00 */
[----:B------:R0:W-:Y:S01]  /*4ce0*/  STS.U16 [R15], R3 ;  /* 0x000000030f007388 */ /* 0x0001e20000000400 */
[----:B------:R-:W-:Y:S05]  /*4cf0*/  @!P4 BRA `(.L_x_589) ;  /* 0x0000000000f0c947 */ /* 0x000fea0003800000 */
[----:B------:R-:W1:Y:S01]  /*4d00*/  LDS.U16 R2, [R15+0x40] ;  /* 0x000040000f027984 */ /* 0x000e620000000400 */
[----:B0-----:R-:W-:Y:S01]  /*4d10*/  IMAD.MOV.U32 R3, RZ, RZ, 0x3bbb989d ;  /* 0x3bbb989dff037424 */ /* 0x001fe200078e00ff */
[----:B------:R-:W-:Y:S01]  /*4d20*/  BSSY.RECONVERGENT B2, `(.L_x_593) ;  /* 0x0000018000027945 */ /* 0x000fe20003800200 */
[----:B------:R-:W-:Y:S01]  /*4d30*/  IMAD.MOV.U32 R24, RZ, RZ, 0x437c0000 ;  /* 0x437c0000ff187424 */ /* 0x000fe200078e00ff */
[----:B------:R-:W-:Y:S02]  /*4d40*/  ISETP.NE.AND P4, PT, R48, 0x2, PT ;  /* 0x000000023000780c */ /* 0x000fe40003f85270 */
[----:B-1----:R-:W-:-:S05]  /*4d50*/  SHF.L.U32 R2, R2, 0x10, RZ ;  /* 0x0000001002027819 */ /* 0x002fca00000006ff */
[----:B------:R-:W-:-:S04]  /*4d60*/  FFMA.SAT R3, R2, -R3, 0.5 ;  /* 0x3f00000002037423 */ /* 0x000fc80000002803 */
[----:B------:R-:W-:-:S04]  /*4d70*/  FFMA.RM R3, R3, R24, 12582913 ;  /* 0x4b40000103037423 */ /* 0x000fc80000004018 */
[C---:B------:R-:W-:Y:S01]  /*4d80*/  FADD R5, R3.reuse, -12583039 ;  /* 0xcb40007f03057421 */ /* 0x040fe20000000000 */
[----:B------:R-:W-:-:S03]  /*4d90*/  SHF.L.U32 R3, R3, 0x17, RZ ;  /* 0x0000001703037819 */ /* 0x000fc600000006ff */
[----:B------:R-:W-:-:S04]  /*4da0*/  FFMA R5, R2, -1.4426950216293334961, -R5 ;  /* 0xbfb8aa3b02057823 */ /* 0x000fc80000000805 */
[----:B------:R-:W-:-:S04]  /*4db0*/  FFMA R5, R2, -1.925963033500011079e-08, R5 ;  /* 0xb2a5706002057823 */ /* 0x000fc80000000005 */
[----:B------:R-:W0:Y:S02]  /*4dc0*/  MUFU.EX2 R2, R5 ;  /* 0x0000000500027308 */ /* 0x000e240000000800 */
[----:B0-----:R-:W-:-:S04]  /*4dd0*/  FFMA R2, R3, R2, 1 ;  /* 0x3f80000003027423 */ /* 0x001fc80000000002 */
[----:B------:R-:W-:-:S05]  /*4de0*/  VIADD R3, R2, 0x1800000 ;  /* 0x0180000002037836 */ /* 0x000fca0000000000 */
[----:B------:R-:W-:-:S04]  /*4df0*/  LOP3.LUT R3, R3, 0x7f800000, RZ, 0xc0, !PT ;  /* 0x7f80000003037812 */ /* 0x000fc800078ec0ff */
[----:B------:R-:W-:-:S13]  /*4e00*/  ISETP.GT.U32.AND P1, PT, R3, 0x1ffffff, PT ;  /* 0x01ffffff0300780c */ /* 0x000fda0003f24070 */
[----:B------:R-:W-:Y:S05]  /*4e10*/  @P1 BRA `(.L_x_594) ;  /* 0x0000000000101947 */ /* 0x000fea0003800000 */
[----:B------:R-:W-:-:S07]  /*4e20*/  MOV R24, 0x4e40 ;  /* 0x00004e4000187802 */ /* 0x000fce0000000f00 */
[----:B------:R-:W-:Y:S05]  /*4e30*/  CALL.REL.NOINC `($__internal_4_$__cuda_sm20_rcp_rn_f32_slowpath) ;  /* 0x000000bc00747944 */ /* 0x000fea0003c00000 */
[----:B------:R-:W-:Y:S01]  /*4e40*/  MOV R3, R25 ;  /* 0x0000001900037202 */ /* 0x000fe20000000f00 */
[----:B------:R-:W-:Y:S06]  /*4e50*/  BRA `(.L_x_595) ;  /* 0x0000000000107947 */ /* 0x000fec0003800000 */
.L_x_594:
[----:B------:R-:W0:Y:S02]  /*4e60*/  MUFU.RCP R3, R2 ;  /* 0x0000000200037308 */ /* 0x000e240000001000 */
[----:B0-----:R-:W-:-:S04]  /*4e70*/  FFMA R5, R2, R3, -1 ;  /* 0xbf80000002057423 */ /* 0x001fc80000000003 */
[----:B------:R-:W-:-:S04]  /*4e80*/  FADD.FTZ R24, -R5, -RZ ;  /* 0x800000ff05187221 */ /* 0x000fc80000010100 */
[----:B------:R-:W-:-:S07]  /*4e90*/  FFMA R3, R3, R24, R3 ;  /* 0x0000001803037223 */ /* 0x000fce0000000003 */
.L_x_595:
[----:B------:R-:W-:Y:S05]  /*4ea0*/  BSYNC.RECONVERGENT B2 ;  /* 0x0000000000027941 */ /* 0x000fea0003800200 */
.L_x_593:
[----:B------:R-:W-:Y:S01]  /*4eb0*/  F2FP.BF16.F32.PACK_AB R3, RZ, R3 ;  /* 0x00000003ff03723e */ /* 0x000fe200000010ff */
[----:B------:R-:W-:-:S04]  /*4ec0*/  IMAD.MOV.U32 R5, RZ, RZ, R4 ;  /* 0x000000ffff057224 */ /* 0x000fc800078e0004 */
[----:B------:R3:W-:Y:S01]  /*4ed0*/  STS.U16 [R15+0x40], R3 ;  /* 0x000040030f007388 */ /* 0x0007e20000000400 */
[----:B------:R-:W-:Y:S05]  /*4ee0*/  @!P4 BRA `(.L_x_589) ;  /* 0x000000000074c947 */ /* 0x000fea0003800000 */
[----:B------:R-:W0:Y:S01]  /*4ef0*/  LDS.U16 R2, [R15+0x80] ;  /* 0x000080000f027984 */ /* 0x000e220000000400 */
[----:B---3--:R-:W-:Y:S01]  /*4f00*/  HFMA2 R3, -RZ, RZ, 0.96630859375, -0.0022525787353515625 ;  /* 0x3bbb989dff037431 */ /* 0x008fe200000001ff */
[----:B------:R-:W-:Y:S01]  /*4f10*/  MOV R24, 0x437c0000 ;  /* 0x437c000000187802 */ /* 0x000fe20000000f00 */
[----:B------:R-:W-:Y:S01]  /*4f20*/  BSSY.RECONVERGENT B2, `(.L_x_596) ;  /* 0x0000016000027945 */ /* 0x000fe20003800200 */
        /* <DEDUP_REMOVED lines=17> */
.L_x_597:
[----:B------:R-:W0:Y:S02]  /*5040*/  MUFU.RCP R3, R2 ;  /* 0x0000000200037308 */ /* 0x000e240000001000 */
[----:B0-----:R-:W-:-:S04]  /*5050*/  FFMA R5, R2, R3, -1 ;  /* 0xbf80000002057423 */ /* 0x001fc80000000003 */
[----:B------:R-:W-:-:S04]  /*5060*/  FADD.FTZ R24, -R5, -RZ ;  /* 0x800000ff05187221 */ /* 0x000fc80000010100 */
[----:B------:R-:W-:-:S07]  /*5070*/  FFMA R3, R3, R24, R3 ;  /* 0x0000001803037223 */ /* 0x000fce0000000003 */
.L_x_598:
[----:B------:R-:W-:Y:S05]  /*5080*/  BSYNC.RECONVERGENT B2 ;  /* 0x0000000000027941 */ /* 0x000fea0003800200 */
.L_x_596:
[----:B------:R-:W-:Y:S02]  /*5090*/  F2FP.BF16.F32.PACK_AB R3, RZ, R3 ;  /* 0x00000003ff03723e */ /* 0x000fe400000010ff */
[----:B------:R-:W-:-:S03]  /*50a0*/  MOV R5, R0 ;  /* 0x0000000000057202 */ /* 0x000fc60000000f00 */
[----:B------:R0:W-:Y:S04]  /*50b0*/  STS.U16 [R15+0x80], R3 ;  /* 0x000080030f007388 */ /* 0x0001e80000000400 */
.L_x_589:
[----:B------:R-:W-:Y:S05]  /*50c0*/  BSYNC.RECONVERGENT B1 ;  /* 0x0000000000017941 */ /* 0x000fea0003800200 */
.L_x_588:
[----:B------:R-:W-:-:S13]  /*50d0*/  ISETP.GE.U32.AND P1, PT, R38, 0x60, PT ;  /* 0x000000602600780c */ /* 0x000fda0003f26070 */
[----:B------:R-:W-:Y:S05]  /*50e0*/  @!P1 BRA `(.L_x_587) ;  /* 0x0000000400ec9947 */ /* 0x000fea0003800000 */
.L_x_611:
[C---:B01----:R-:W-:Y:S02]  /*50f0*/  IMAD R7, R5.reuse, 0x2, R44 ;  /* 0x0000000205077824 */ /* 0x043fe400078e022c */
[----:B0--3--:R-:W-:Y:S01]  /*5100*/  HFMA2 R3, -RZ, RZ, 0.96630859375, -0.0022525787353515625 ;  /* 0x3bbb989dff037431 */ /* 0x009fe200000001ff */
[----:B--2-4-:R-:W-:Y:S01]  /*5110*/  MOV R24, 0x437c0000 ;  /* 0x437c000000187802 */ /* 0x014fe20000000f00 */
[----:B------:R-:W-:Y:S01]  /*5120*/  VIADD R5, R5, 0x80 ;  /* 0x0000008005057836 */ /* 0x000fe20000000000 */
[----:B------:R-:W-:Y:S01]  /*5130*/  BSSY.RECONVERGENT B1, `(.L_x_599) ;  /* 0x0000019000017945 */ /* 0x000fe20003800200 */
[----:B------:R-:W0:Y:S03]  /*5140*/  LDS.U16 R2, [R7] ;  /* 0x0000000007027984 */ /* 0x000e260000000400 */
[----:B------:R-:W-:Y:S01]  /*5150*/  ISETP.GE.AND P4, PT, R5, UR10, PT ;  /* 0x0000000a05007c0c */ /* 0x000fe2000bf86270 */
        /* <DEDUP_REMOVED lines=13> */
[----:B------:R-:W-:Y:S02]  /*5230*/  MOV R2, R27 ;  /* 0x0000001b00027202 */ /* 0x000fe40000000f00 */
[----:B------:R-:W-:-:S07]  /*5240*/  MOV R24, 0x5260 ;  /* 0x0000526000187802 */ /* 0x000fce0000000f00 */
[----:B------:R-:W-:Y:S05]  /*5250*/  CALL.REL.NOINC `($__internal_4_$__cuda_sm20_rcp_rn_f32_slowpath) ;  /* 0x000000b8006c7944 */ /* 0x000fea0003c00000 */
[----:B------:R-:W-:Y:S01]  /*5260*/  IMAD.MOV.U32 R2, RZ, RZ, R25 ;  /* 0x000000ffff027224 */ /* 0x000fe200078e0019 */
[----:B------:R-:W-:Y:S06]  /*5270*/  BRA `(.L_x_601) ;  /* 0x0000000000107947 */ /* 0x000fec0003800000 */
.L_x_600:
[----:B------:R-:W0:Y:S02]  /*5280*/  MUFU.RCP R2, R27 ;  /* 0x0000001b00027308 */ /* 0x000e240000001000 */
[----:B0-----:R-:W-:-:S04]  /*5290*/  FFMA R3, R27, R2, -1 ;  /* 0xbf8000001b037423 */ /* 0x001fc80000000002 */
[----:B------:R-:W-:-:S04]  /*52a0*/  FADD.FTZ R3, -R3, -RZ ;  /* 0x800000ff03037221 */ /* 0x000fc80000010100 */
[----:B------:R-:W-:-:S07]  /*52b0*/  FFMA R2, R2, R3, R2 ;  /* 0x0000000302027223 */ /* 0x000fce0000000002 */
.L_x_601:
[----:B------:R-:W-:Y:S05]  /*52c0*/  BSYNC.RECONVERGENT B1 ;  /* 0x0000000000017941 */ /* 0x000fea0003800200 */
.L_x_599:
[----:B------:R-:W0:Y:S01]  /*52d0*/  LDS.U16 R3, [R7+0x40] ;  /* 0x0000400007037984 */ /* 0x000e220000000400 */
[----:B------:R-:W-:Y:S01]  /*52e0*/  HFMA2 R24, -RZ, RZ, 0.96630859375, -0.0022525787353515625 ;  /* 0x3bbb989dff187431 */ /* 0x000fe200000001ff */
[----:B------:R-:W-:Y:S01]  /*52f0*/  MOV R25, 0x437c0000 ;  /* 0x437c000000197802 */ /* 0x000fe20000000f00 */
[----:B------:R-:W-:Y:S01]  /*5300*/  BSSY.RECONVERGENT B1, `(.L_x_602) ;  /* 0x000001a000017945 */ /* 0x000fe20003800200 */
[----:B------:R-:W-:-:S04]  /*5310*/  F2FP.BF16.F32.PACK_AB R2, RZ, R2 ;  /* 0x00000002ff02723e */ /* 0x000fc800000010ff */
[----:B------:R-:W-:-:S05]  /*5320*/  PRMT R27, R2, 0x7610, R27 ;  /* 0x00007610021b7816 */ /* 0x000fca000000001b */
[----:B------:R1:W-:Y:S01]  /*5330*/  STS.U16 [R7], R27 ;  /* 0x0000001b07007388 */ /* 0x0003e20000000400 */
        /* <DEDUP_REMOVED lines=12> */
[----:B-1----:R-:W-:Y:S05]  /*5400*/  @P1 BRA `(.L_x_603) ;  /* 0x0000000000141947 */ /* 0x002fea0003800000 */
[----:B------:R-:W-:Y:S01]  /*5410*/  IMAD.MOV.U32 R2, RZ, RZ, R25 ;  /* 0x000000ffff027224 */ /* 0x000fe200078e0019 */
[----:B------:R-:W-:-:S07]  /*5420*/  MOV R24, 0x5440 ;  /* 0x0000544000187802 */ /* 0x000fce0000000f00 */
[----:B------:R-:W-:Y:S05]  /*5430*/  CALL.REL.NOINC `($__internal_4_$__cuda_sm20_rcp_rn_f32_slowpath) ;  /* 0x000000b400f47944 */ /* 0x000fea0003c00000 */
[----:B------:R-:W-:Y:S01]  /*5440*/  MOV R2, R25 ;  /* 0x0000001900027202 */ /* 0x000fe20000000f00 */
[----:B------:R-:W-:Y:S06]  /*5450*/  BRA `(.L_x_604) ;  /* 0x0000000000107947 */ /* 0x000fec0003800000 */
.L_x_603:
[----:B------:R-:W0:Y:S02]  /*5460*/  MUFU.RCP R2, R25 ;  /* 0x0000001900027308 */ /* 0x000e240000001000 */
[----:B0-----:R-:W-:-:S04]  /*5470*/  FFMA R3, R25, R2, -1 ;  /* 0xbf80000019037423 */ /* 0x001fc80000000002 */
[----:B------:R-:W-:-:S04]  /*5480*/  FADD.FTZ R3, -R3, -RZ ;  /* 0x800000ff03037221 */ /* 0x000fc80000010100 */
[----:B------:R-:W-:-:S07]  /*5490*/  FFMA R2, R2, R3, R2 ;  /* 0x0000000302027223 */ /* 0x000fce0000000002 */
.L_x_604:
[----:B------:R-:W-:Y:S05]  /*54a0*/  BSYNC.RECONVERGENT B1 ;  /* 0x0000000000017941 */ /* 0x000fea0003800200 */
.L_x_602:
[----:B------:R-:W0:Y:S01]  /*54b0*/  LDS.U16 R3, [R7+0x80] ;  /* 0x0000800007037984 */ /* 0x000e220000000400 */
[----:B------:R-:W-:Y:S01]  /*54c0*/  IMAD.MOV.U32 R24, RZ, RZ, 0x3bbb989d ;  /* 0x3bbb989dff187424 */ /* 0x000fe200078e00ff */
[----:B------:R-:W-:Y:S01]  /*54d0*/  F2FP.BF16.F32.PACK_AB R2, RZ, R2 ;  /* 0x00000002ff02723e */ /* 0x000fe200000010ff */
[----:B------:R-:W-:Y:S01]  /*54e0*/  IMAD.MOV.U32 R25, RZ, RZ, 0x437c0000 ;  /* 0x437c0000ff197424 */ /* 0x000fe200078e00ff */
[----:B------:R-:W-:Y:S02]  /*54f0*/  BSSY.RECONVERGENT B1, `(.L_x_605) ;  /* 0x0000019000017945 */ /* 0x000fe40003800200 */
[----:B------:R-:W-:-:S05]  /*5500*/  PRMT R27, R2, 0x7610, R27 ;  /* 0x00007610021b7816 */ /* 0x000fca000000001b */
[----:B------:R1:W-:Y:S01]  /*5510*/  STS.U16 [R7+0x40], R27 ;  /* 0x0000401b07007388 */ /* 0x0003e20000000400 */
[----:B0-----:R-:W-:-:S05]  /*5520*/  SHF.L.U32 R3, R3, 0x10, RZ ;  /* 0x0000001003037819 */ /* 0x001fca00000006ff */
        /* <DEDUP_REMOVED lines=11> */
[----:B-1----:R-:W-:Y:S05]  /*55e0*/  @P1 BRA `(.L_x_606) ;  /* 0x0000000000141947 */ /* 0x002fea0003800000 */
[----:B------:R-:W-:Y:S02]  /*55f0*/  MOV R2, R25 ;  /* 0x0000001900027202 */ /* 0x000fe40000000f00 */
[----:B------:R-:W-:-:S07]  /*5600*/  MOV R24, 0x5620 ;  /* 0x0000562000187802 */ /* 0x000fce0000000f00 */
[----:B------:R-:W-:Y:S05]  /*5610*/  CALL.REL.NOINC `($__internal_4_$__cuda_sm20_rcp_rn_f32_slowpath) ;  /* 0x000000b4007c7944 */ /* 0x000fea0003c00000 */
[----:B------:R-:W-:Y:S01]  /*5620*/  IMAD.MOV.U32 R2, RZ, RZ, R25 ;  /* 0x000000ffff027224 */ /* 0x000fe200078e0019 */
[----:B------:R-:W-:Y:S06]  /*5630*/  BRA `(.L_x_607) ;  /* 0x0000000000107947 */ /* 0x000fec0003800000 */
.L_x_606:
[----:B------:R-:W0:Y:S02]  /*5640*/  MUFU.RCP R2, R25 ;  /* 0x0000001900027308 */ /* 0x000e240000001000 */
[----:B0-----:R-:W-:-:S04]  /*5650*/  FFMA R3, R25, R2, -1 ;  /* 0xbf80000019037423 */ /* 0x001fc80000000002 */
[----:B------:R-:W-:-:S04]  /*5660*/  FADD.FTZ R3, -R3, -RZ ;  /* 0x800000ff03037221 */ /* 0x000fc80000010100 */
[----:B------:R-:W-:-:S07]  /*5670*/  FFMA R2, R2, R3, R2 ;  /* 0x0000000302027223 */ /* 0x000fce0000000002 */
.L_x_607:
[----:B------:R-:W-:Y:S05]  /*5680*/  BSYNC.RECONVERGENT B1 ;  /* 0x0000000000017941 */ /* 0x000fea0003800200 */
.L_x_605:
[----:B------:R-:W0:Y:S01]  /*5690*/  LDS.U16 R3, [R7+0xc0] ;  /* 0x0000c00007037984 */ /* 0x000e220000000400 */
[----:B------:R-:W-:Y:S01]  /*56a0*/  HFMA2 R24, -RZ, RZ, 0.96630859375, -0.0022525787353515625 ;  /* 0x3bbb989dff187431 */ /* 0x000fe200000001ff */
[----:B------:R-:W-:Y:S01]  /*56b0*/  MOV R25, 0x437c0000 ;  /* 0x437c000000197802 */ /* 0x000fe20000000f00 */
[----:B------:R-:W-:Y:S01]  /*56c0*/  BSSY.RECONVERGENT B1, `(.L_x_608) ;  /* 0x000001a000017945 */ /* 0x000fe20003800200 */
[----:B------:R-:W-:-:S04]  /*56d0*/  F2FP.BF16.F32.PACK_AB R2, RZ, R2 ;  /* 0x00000002ff02723e */ /* 0x000fc800000010ff */
[----:B------:R-:W-:-:S05]  /*56e0*/  PRMT R27, R2, 0x7610, R27 ;  /* 0x00007610021b7816 */ /* 0x000fca000000001b */
[----:B------:R1:W-:Y:S01]  /*56f0*/  STS.U16 [R7+0x80], R27 ;  /* 0x0000801b07007388 */ /* 0x0003e20000000400 */
        /* <DEDUP_REMOVED lines=18> */
.L_x_609:
[----:B------:R-:W0:Y:S02]  /*5820*/  MUFU.RCP R2, R25 ;  /* 0x0000001900027308 */ /* 0x000e240000001000 */
[----:B0-----:R-:W-:-:S04]  /*5830*/  FFMA R3, R25, R2, -1 ;  /* 0xbf80000019037423 */ /* 0x001fc80000000002 */
[----:B------:R-:W-:-:S04]  /*5840*/  FADD.FTZ R3, -R3, -RZ ;  /* 0x800000ff03037221 */ /* 0x000fc80000010100 */
[----:B------:R-:W-:-:S07]  /*5850*/  FFMA R2, R2, R3, R2 ;  /* 0x0000000302027223 */ /* 0x000fce0000000002 */
.L_x_610:
[----:B------:R-:W-:Y:S05]  /*5860*/  BSYNC.RECONVERGENT B1 ;  /* 0x0000000000017941 */ /* 0x000fea0003800200 */
.L_x_608:
[----:B------:R-:W-:-:S05]  /*5870*/  F2FP.BF16.F32.PACK_AB R2, RZ, R2 ;  /* 0x00000002ff02723e */ /* 0x000fca00000010ff */
[----:B------:R0:W-:Y:S01]  /*5880*/  STS.U16 [R7+0xc0], R2 ;  /* 0x0000c00207007388 */ /* 0x0001e20000000400 */
[----:B------:R-:W-:Y:S05]  /*5890*/  @!P4 BRA `(.L_x_611) ;  /* 0xfffffff80014c947 */ /* 0x000fea000383ffff */
.L_x_587:
[----:B------:R-:W-:Y:S05]  /*58a0*/  BSYNC.RECONVERGENT B0 ;  /* 0x0000000000007941 */ /* 0x000fea0003800200 */
.L_x_586:
[----:B------:R-:W-:Y:S01]  /*58b0*/  NOP ;  /* 0x0000000000007918 */ /* 0x000fe20000000000 */
[----:B------:R-:W-:Y:S04]  /*58c0*/  BSSY.RECONVERGENT B0, `(.L_x_585) ;  /* 0x000007e000007945 */ /* 0x000fe80003800200 */
[----:B------:R-:W-:Y:S05]  /*58d0*/  @P0 BRA `(.L_x_612) ;  /* 0x0000000400f00947 */ /* 0x000fea0003800000 */
[----:B------:R-:W-:Y:S01]  /*58e0*/  ISETP.NE.AND P0, PT, R48, RZ, PT ;  /* 0x000000ff3000720c */ /* 0x000fe20003f05270 */
[----:B------:R-:W-:Y:S01]  /*58f0*/  BSSY.RECONVERGENT B1, `(.L_x_613) ;  /* 0x0000014000017945 */ /* 0x000fe20003800200 */
[----:B------:R-:W-:Y:S01]  /*5900*/  ISETP.GE.U32.AND P1, PT, R38, 0x60, PT ;  /* 0x000000602600780c */ /* 0x000fe20003f26070 */
[----:B---3--:R-:W-:-:S10]  /*5910*/  IMAD.MOV.U32 R5, RZ, RZ, R47 ;  /* 0x000000ffff057224 */ /* 0x008fd400078e002f */
[----:B------:R-:W-:Y:S05]  /*5920*/  @!P0 BRA `(.L_x_614) ;  /* 0x0000000000408947 */ /* 0x000fea0003800000 */
[----:B01----:R-:W0:Y:S01]  /*5930*/  LDS.U16 R7, [R15] ;  /* 0x000000000f077984 */ /* 0x003e220000000400 */
[----:B--2-4-:R-:W1:Y:S01]  /*5940*/  LDC.64 R2, c[0x0][0x3c0] ;  /* 0x0000f000ff027b82 */ /* 0x014e620000000a00 */
[----:B------:R-:W2:Y:S01]  /*5950*/  LDCU UR6, c[0x0][0x38c] ;  /* 0x00007180ff0677ac */ /* 0x000ea20008000800 */
[----:B------:R-:W-:Y:S01]  /*5960*/  ISETP.NE.AND P0, PT, R48, 0x1, PT ;  /* 0x000000013000780c */ /* 0x000fe20003f05270 */
[----:B--2---:R-:W-:-:S04]  /*5970*/  IMAD R5, R10, UR6, R47 ;  /* 0x000000060a057c24 */ /* 0x004fc8000f8e022f */
[----:B-1----:R-:W-:Y:S01]  /*5980*/  IMAD.WIDE R2, R5, 0x2, R2 ;  /* 0x0000000205027825 */ /* 0x002fe200078e0202 */
[----:B------:R-:W-:-:S04]  /*5990*/  MOV R5, R6 ;  /* 0x0000000600057202 */ /* 0x000fc80000000f00 */
[----:B0-----:R3:W-:Y:S03]  /*59a0*/  STG.E.U16 desc[UR8][R2.64], R7 ;  /* 0x0000000702007986 */ /* 0x0017e6000c101508 */
[----:B------:R-:W-:Y:S05]  /*59b0*/  @!P0 BRA `(.L_x_614) ;  /* 0x00000000001c8947 */ /* 0x000fea0003800000 */
[----:B------:R-:W-:Y:S01]  /*59c0*/  ISETP.NE.AND P0, PT, R48, 0x2, PT ;  /* 0x000000023000780c */ /* 0x000fe20003f05270 */
[----:B---3--:R-:W0:Y:S01]  /*59d0*/  LDS.U16 R7, [R15+0x40] ;  /* 0x000040000f077984 */ /* 0x008e220000000400 */
[----:B------:R-:W-:-:S11]  /*59e0*/  IMAD.MOV.U32 R5, RZ, RZ, R4 ;  /* 0x000000ffff057224 */ /* 0x000fd600078e0004 */
[----:B------:R-:W1:Y:S01]  /*59f0*/  @P0 LDS.U16 R25, [R15+0x80] ;  /* 0x000080000f190984 */ /* 0x000e620000000400 */
[----:B------:R-:W-:-:S03]  /*5a00*/  @P0 MOV R5, R0 ;  /* 0x0000000000050202 */ /* 0x000fc60000000f00 */
[----:B0-----:R0:W-:Y:S04]  /*5a10*/  STG.E.U16 desc[UR8][R2.64+0x40], R7 ;  /* 0x0000400702007986 */ /* 0x0011e8000c101508 */
[----:B-1----:R0:W-:Y:S02]  /*5a20*/  @P0 STG.E.U16 desc[UR8][R2.64+0x80], R25 ;  /* 0x0000801902000986 */ /* 0x0021e4000c101508 */
.L_x_614:
[----:B------:R-:W-:Y:S05]  /*5a30*/  BSYNC.RECONVERGENT B1 ;  /* 0x0000000000017941 */ /* 0x000fea0003800200 */
.L_x_613:
[----:B------:R-:W-:Y:S05]  /*5a40*/  @!P1 BRA `(.L_x_612) ;  /* 0x0000000400949947 */ /* 0x000fea0003800000 */
[----:B01-3--:R-:W2:Y:S01]  /*5a50*/  LDC R7, c[0x0][0x38c] ;  /* 0x0000e300ff077b82 */ /* 0x00bea20000000800 */
[----:B------:R-:W-:Y:S01]  /*5a60*/  BSSY.RECONVERGENT B1, `(.L_x_615) ;  /* 0x0000037000017945 */ /* 0x000fe20003800200 */
[----:B------:R-:W-:Y:S01]  /*5a70*/  PLOP3.LUT P0, PT, PT, PT, PT, 0x80, 0x8 ;  /* 0x000000000008781c */ /* 0x000fe20003f0f070 */
[----:B--2-4-:R-:W-:-:S05]  /*5a80*/  IMAD.IADD R2, R7, 0x1, -R5 ;  /* 0x0000000107027824 */ /* 0x014fca00078e0a05 */
[----:B------:R-:W-:-:S13]  /*5a90*/  ISETP.GT.AND P1, PT, R2, 0x180, PT ;  /* 0x000001800200780c */ /* 0x000fda0003f24270 */
[----:B------:R-:W-:Y:S05]  /*5aa0*/  @!P1 BRA `(.L_x_616) ;  /* 0x0000000000c89947 */ /* 0x000fea0003800000 */
[----:B------:R-:W-:Y:S02]  /*5ab0*/  PLOP3.LUT P0, PT, PT, PT, PT, 0x8, 0x80 ;  /* 0x000000000080781c */ /* 0x000fe40003f0e170 */
[----:B------:R-:W-:-:S11]  /*5ac0*/  IADD3 R28, PT, PT, R7, -0x180, RZ ;  /* 0xfffffe80071c7810 */ /* 0x000fd60007ffe0ff */
.L_x_617:
[----:B------:R-:W-:Y:S01]  /*5ad0*/  IMAD R52, R5, 0x2, R44 ;  /* 0x0000000205347824 */ /* 0x000fe200078e022c */
[----:B0-----:R-:W0:Y:S01]  /*5ae0*/  LDC.64 R2, c[0x0][0x3c0] ;  /* 0x0000f000ff027b82 */ /* 0x001e220000000a00 */
[----:B------:R-:W-:-:S03]  /*5af0*/  IMAD R25, R10, R7, R5 ;  /* 0x000000070a197224 */ /* 0x000fc600078e0205 */
[----:B------:R-:W1:Y:S04]  /*5b00*/  LDS.U16 R29, [R52+0x80] ;  /* 0x00008000341d7984 */ /* 0x000e680000000400 */
[----:B------:R-:W2:Y:S04]  /*5b10*/  LDS.U16 R31, [R52+0xc0] ;  /* 0x0000c000341f7984 */ /* 0x000ea80000000400 */
[----:B------:R-:W3:Y:S04]  /*5b20*/  LDS.U16 R26, [R52+0x40] ;  /* 0x00004000341a7984 */ /* 0x000ee80000000400 */
[----:B------:R-:W4:Y:S04]  /*5b30*/  LDS.U16 R27, [R52] ;  /* 0x00000000341b7984 */ /* 0x000f280000000400 */
[----:B------:R-:W5:Y:S01]  /*5b40*/  LDS.U16 R32, [R52+0x140] ;  /* 0x0001400034207984 */ /* 0x000f620000000400 */
[----:B0-----:R-:W-:-:S03]  /*5b50*/  IMAD.WIDE R24, R25, 0x2, R2 ;  /* 0x0000000219187825 */ /* 0x001fc600078e0202 */
[----:B------:R-:W0:Y:S04]  /*5b60*/  LDS.U16 R34, [R52+0x100] ;  /* 0x0001000034227984 */ /* 0x000e280000000400 */
[----:B------:R-:W0:Y:S04]  /*5b70*/  LDS.U16 R36, [R52+0x180] ;  /* 0x0001800034247984 */ /* 0x000e280000000400 */
[----:B------:R-:W0:Y:S04]  /*5b80*/  LDS.U16 R50, [R52+0x1c0] ;  /* 0x0001c00034327984 */ /* 0x000e280000000400 */
[----:B------:R-:W-:Y:S04]  /*5b90*/  LDS.U16 R33, [R52+0x280] ;  /* 0x0002800034217984 */ /* 0x000fe80000000400 */
[----:B------:R-:W-:Y:S04]  /*5ba0*/  LDS.U16 R35, [R52+0x2c0] ;  /* 0x0002c00034237984 */ /* 0x000fe80000000400 */
[----:B-1----:R-:W-:Y:S04]  /*5bb0*/  STG.E.U16 desc[UR8][R24.64+0x80], R29 ;  /* 0x0000801d18007986 */ /* 0x002fe8000c101508 */
[----:B--2---:R-:W-:Y:S04]  /*5bc0*/  STG.E.U16 desc[UR8][R24.64+0xc0], R31 ;  /* 0x0000c01f18007986 */ /* 0x004fe8000c101508 */
[----:B------:R-:W1:Y:S04]  /*5bd0*/  LDS.U16 R29, [R52+0x200] ;  /* 0x00020000341d7984 */ /* 0x000e680000000400 */
[----:B------:R-:W2:Y:S04]  /*5be0*/  LDS.U16 R31, [R52+0x240] ;  /* 0x00024000341f7984 */ /* 0x000ea80000000400 */
[----:B------:R-:W2:Y:S04]  /*5bf0*/  LDS.U16 R37, [R52+0x300] ;  /* 0x0003000034257984 */ /* 0x000ea80000000400 */
[----:B------:R-:W2:Y:S04]  /*5c00*/  LDS.U16 R51, [R52+0x340] ;  /* 0x0003400034337984 */ /* 0x000ea80000000400 */
[----:B------:R-:W2:Y:S04]  /*5c10*/  LDS.U16 R53, [R52+0x380] ;  /* 0x0003800034357984 */ /* 0x000ea80000000400 */
[----:B------:R-:W2:Y:S04]  /*5c20*/  LDS.U16 R30, [R52+0x3c0] ;  /* 0x0003c000341e7984 */ /* 0x000ea80000000400 */
[----:B---3--:R3:W-:Y:S04]  /*5c30*/  STG.E.U16 desc[UR8][R24.64+0x40], R26 ;  /* 0x0000401a18007986 */ /* 0x0087e8000c101508 */
[----:B----4-:R4:W-:Y:S01]  /*5c40*/  STG.E.U16 desc[UR8][R24.64], R27 ;  /* 0x0000001b18007986 */ /* 0x0109e2000c101508 */
[C---:B---3--:R-:W-:Y:S01]  /*5c50*/  IADD3 R26, PT, PT, R5.reuse, 0x80, RZ ;  /* 0x00000080051a7810 */ /* 0x048fe20007ffe0ff */
[----:B----4-:R-:W-:-:S04]  /*5c60*/  VIADD R24, R5, 0x100 ;  /* 0x0000010005187836 */ /* 0x010fc80000000000 */
[CC--:B------:R-:W-:Y:S02]  /*5c70*/  IMAD R27, R10.reuse, R7.reuse, R26 ;  /* 0x000000070a1b7224 */ /* 0x0c0fe400078e021a */
[----:B------:R-:W-:Y:S02]  /*5c80*/  IMAD R25, R10, R7, R24 ;  /* 0x000000070a197224 */ /* 0x000fe400078e0218 */
[----:B------:R-:W-:-:S04]  /*5c90*/  IMAD.WIDE R26, R27, 0x2, R2 ;  /* 0x000000021b1a7825 */ /* 0x000fc800078e0202 */
[----:B------:R-:W-:Y:S01]  /*5ca0*/  IMAD.WIDE R24, R25, 0x2, R2 ;  /* 0x0000000219187825 */ /* 0x000fe200078e0202 */
[----:B-----5:R3:W-:Y:S04]  /*5cb0*/  STG.E.U16 desc[UR8][R26.64+0x40], R32 ;  /* 0x000040201a007986 */ /* 0x0207e8000c101508 */
[----:B0-----:R0:W-:Y:S04]  /*5cc0*/  STG.E.U16 desc[UR8][R26.64], R34 ;  /* 0x000000221a007986 */ /* 0x0011e8000c101508 */
[----:B------:R0:W-:Y:S01]  /*5cd0*/  STG.E.U16 desc[UR8][R26.64+0x80], R36 ;  /* 0x000080241a007986 */ /* 0x0001e2000c101508 */
[----:B---3--:R-:W-:-:S03]  /*5ce0*/  IADD3 R32, PT, PT, R5, 0x180, RZ ;  /* 0x0000018005207810 */ /* 0x008fc60007ffe0ff */
[----:B------:R0:W-:Y:S01]  /*5cf0*/  STG.E.U16 desc[UR8][R26.64+0xc0], R50 ;  /* 0x0000c0321a007986 */ /* 0x0001e2000c101508 */
[----:B------:R-:W-:Y:S02]  /*5d00*/  VIADD R5, R5, 0x200 ;  /* 0x0000020005057836 */ /* 0x000fe40000000000 */
[----:B------:R-:W-:Y:S01]  /*5d10*/  IMAD R52, R10, R7, R32 ;  /* 0x000000070a347224 */ /* 0x000fe200078e0220 */
[----:B-1----:R0:W-:Y:S02]  /*5d20*/  STG.E.U16 desc[UR8][R24.64], R29 ;  /* 0x0000001d18007986 */ /* 0x0021e4000c101508 */
[----:B------:R-:W-:Y:S01]  /*5d30*/  ISETP.GE.AND P1, PT, R5, R28, PT ;  /* 0x0000001c0500720c */ /* 0x000fe20003f26270 */
[----:B------:R-:W-:Y:S01]  /*5d40*/  IMAD.WIDE R2, R52, 0x2, R2 ;  /* 0x0000000234027825 */ /* 0x000fe200078e0202 */
[----:B--2---:R0:W-:Y:S04]  /*5d50*/  STG.E.U16 desc[UR8][R24.64+0x40], R31 ;  /* 0x0000401f18007986 */ /* 0x0041e8000c101508 */
[----:B------:R0:W-:Y:S04]  /*5d60*/  STG.E.U16 desc[UR8][R24.64+0x80], R33 ;  /* 0x0000802118007986 */ /* 0x0001e8000c101508 */
[----:B------:R0:W-:Y:S04]  /*5d70*/  STG.E.U16 desc[UR8][R24.64+0xc0], R35 ;  /* 0x0000c02318007986 */ /* 0x0001e8000c101508 */
[----:B------:R0:W-:Y:S04]  /*5d80*/  STG.E.U16 desc[UR8][R2.64], R37 ;  /* 0x0000002502007986 */ /* 0x0001e8000c101508 */
[----:B------:R0:W-:Y:S04]  /*5d90*/  STG.E.U16 desc[UR8][R2.64+0x40], R51 ;  /* 0x0000403302007986 */ /* 0x0001e8000c101508 */
[----:B------:R0:W-:Y:S04]  /*5da0*/  STG.E.U16 desc[UR8][R2.64+0x80], R53 ;  /* 0x0000803502007986 */ /* 0x0001e8000c101508 */
[----:B------:R0:W-:Y:S01]  /*5db0*/  STG.E.U16 desc[UR8][R2.64+0xc0], R30 ;  /* 0x0000c01e02007986 */ /* 0x0001e2000c101508 */
[----:B------:R-:W-:Y:S05]  /*5dc0*/  @!P1 BRA `(.L_x_617) ;  /* 0xfffffffc00409947 */ /* 0x000fea000383ffff */
.L_x_616:
[----:B------:R-:W-:Y:S05]  /*5dd0*/  BSYNC.RECONVERGENT B1 ;  /* 0x0000000000017941 */ /* 0x000fea0003800200 */
.L_x_615:
[----:B0-----:R-:W-:Y:S01]  /*5de0*/  IADD3 R2, PT, PT, -R5, R7, RZ ;  /* 0x0000000705027210 */ /* 0x001fe20007ffe1ff */
[----:B------:R-:W-:Y:S03]  /*5df0*/  BSSY.RECONVERGENT B1, `(.L_x_618) ;  /* 0x000001c000017945 */ /* 0x000fe60003800200 */
[----:B------:R-:W-:-:S13]  /*5e00*/  ISETP.GT.AND P1, PT, R2, 0x80, PT ;  /* 0x000000800200780c */ /* 0x000fda0003f24270 */
[----:B------:R-:W-:Y:S05]  /*5e10*/  @!P1 BRA `(.L_x_619) ;  /* 0x0000000000649947 */ /* 0x000fea0003800000 */
[C---:B------:R-:W-:Y:S01]  /*5e20*/  IMAD R26, R5.reuse, 0x2, R44 ;  /* 0x00000002051a7824 */ /* 0x040fe200078e022c */
        /* <DEDUP_REMOVED lines=24> */
.L_x_619:
[----:B------:R-:W-:Y:S05]  /*5fb0*/  BSYNC.RECONVERGENT B1 ;  /* 0x0000000000017941 */ /* 0x000fea0003800200 */
.L_x_618:
[----:B------:R-:W-:-:S13]  /*5fc0*/  ISETP.LT.OR P0, PT, R5, R7, P0 ;  /* 0x000000070500720c */ /* 0x000fda0000701670 */
[----:B------:R-:W-:Y:S05]  /*5fd0*/  @!P0 BRA `(.L_x_612) ;  /* 0x0000000000308947 */ /* 0x000fea0003800000 */
[----:B-1----:R-:W-:Y:S01]  /*5fe0*/  LEA R24, R5, R44, 0x1 ;  /* 0x0000002c05187211 */ /* 0x002fe200078e08ff */
[----:B------:R-:W0:Y:S01]  /*5ff0*/  LDC.64 R2, c[0x0][0x3c0] ;  /* 0x0000f000ff027b82 */ /* 0x000e220000000a00 */
[----:B------:R-:W-:-:S03]  /*6000*/  IMAD R7, R10, R7, R5 ;  /* 0x000000070a077224 */ /* 0x000fc600078e0205 */
[----:B------:R-:W1:Y:S04]  /*6010*/  LDS.U16 R25, [R24] ;  /* 0x0000000018197984 */ /* 0x000e680000000400 */
[----:B------:R-:W2:Y:S04]  /*6020*/  LDS.U16 R27, [R24+0x40] ;  /* 0x00004000181b7984 */ /* 0x000ea80000000400 */
[----:B------:R-:W3:Y:S04]  /*6030*/  LDS.U16 R29, [R24+0x80] ;  /* 0x00008000181d7984 */ /* 0x000ee80000000400 */
[----:B------:R-:W4:Y:S01]  /*6040*/  LDS.U16 R31, [R24+0xc0] ;  /* 0x0000c000181f7984 */ /* 0x000f220000000400 */
[----:B0-----:R-:W-:-:S05]  /*6050*/  IMAD.WIDE R2, R7, 0x2, R2 ;  /* 0x0000000207027825 */ /* 0x001fca00078e0202 */
[----:B-1----:R0:W-:Y:S04]  /*6060*/  STG.E.U16 desc[UR8][R2.64], R25 ;  /* 0x0000001902007986 */ /* 0x0021e8000c101508 */
[----:B--2---:R0:W-:Y:S04]  /*6070*/  STG.E.U16 desc[UR8][R2.64+0x40], R27 ;  /* 0x0000401b02007986 */ /* 0x0041e8000c101508 */
[----:B---3--:R0:W-:Y:S04]  /*6080*/  STG.E.U16 desc[UR8][R2.64+0x80], R29 ;  /* 0x0000801d02007986 */ /* 0x0081e8000c101508 */
[----:B----4-:R0:W-:Y:S02]  /*6090*/  STG.E.U16 desc[UR8][R2.64+0xc0], R31 ;  /* 0x0000c01f02007986 */ /* 0x0101e4000c101508 */
.L_x_612:
[----:B------:R-:W-:Y:S05]  /*60a0*/  BSYNC.RECONVERGENT B0 ;  /* 0x0000000000007941 */ /* 0x000fea0003800200 */
.L_x_585:
[----:B------:R-:W-:Y:S01]  /*60b0*/  ISETP.NE.AND P0, PT, R8, RZ, PT ;  /* 0x000000ff0800720c */ /* 0x000fe20003f05270 */
[----:B------:R-:W0:Y:S01]  /*60c0*/  LDCU UR6, c[0x0][0x38c] ;  /* 0x00007180ff0677ac */ /* 0x000e220008000800 */
[----:B------:R-:W-:Y:S01]  /*60d0*/  BSSY.RECONVERGENT B0, `(.L_x_620) ;  /* 0x0000056000007945 */ /* 0x000fe20003800200 */
[----:B------:R-:W-:-:S10]  /*60e0*/  NOP ;  /* 0x0000000000007918 */ /* 0x000fd40000000000 */
[----:B------:R-:W-:Y:S05]  /*60f0*/  @!P0 BRA `(.L_x_621) ;  /* 0x00000004004c8947 */ /* 0x000fea0003800000 */
[----:B------:R-:W-:Y:S01]  /*6100*/  ISETP.NE.AND P0, PT, R48, RZ, PT ;  /* 0x000000ff3000720c */ /* 0x000fe20003f05270 */
[----:B------:R-:W-:Y:S01]  /*6110*/  BSSY.RECONVERGENT B1, `(.L_x_622) ;  /* 0x0000025000017945 */ /* 0x000fe20003800200 */
[----:B0--3--:R-:W-:-:S11]  /*6120*/  IMAD.MOV.U32 R5, RZ, RZ, R47 ;  /* 0x000000ffff057224 */ /* 0x009fd600078e002f */
[----:B------:R-:W-:Y:S05]  /*6130*/  @!P0 BRA `(.L_x_623) ;  /* 0x0000000000888947 */ /* 0x000fea0003800000 */
[----:B-1----:R-:W3:Y:S01]  /*6140*/  LDG.E.U16 R3, desc[UR8][R22.64] ;  /* 0x0000000816037981 */ /* 0x002ee2000c1e1500 */
[----:B------:R-:W-:Y:S02]  /*6150*/  ISETP.NE.AND P0, PT, R48, 0x1, PT ;  /* 0x000000013000780c */ /* 0x000fe40003f05270 */
[----:B------:R-:W-:Y:S01]  /*6160*/  MOV R5, R6 ;  /* 0x0000000600057202 */ /* 0x000fe20000000f00 */
[----:B--2-4-:R-:W0:Y:S02]  /*6170*/  LDS.U16 R2, [R15] ;  /* 0x000000000f027984 */ /* 0x014e240000000400 */
[----:B0-----:R-:W-:-:S06]  /*6180*/  SHF.L.U32 R24, R2, 0x10, RZ ;  /* 0x0000001002187819 */ /* 0x001fcc00000006ff */
[----:B------:R-:W-:Y:S01]  /*6190*/  F2F.F64.F32 R24, R24 ;  /* 0x0000001800187310 */ /* 0x000fe20000201800 */
[----:B---3--:R-:W-:-:S07]  /*61a0*/  IMAD.U32 R7, R3, 0x10000, RZ ;  /* 0x0001000003077824 */ /* 0x008fce00078e00ff */
[----:B------:R-:W0:Y:S02]  /*61b0*/  F2F.F64.F32 R2, R7 ;  /* 0x0000000700027310 */ /* 0x000e240000201800 */
[----:B0-----:R-:W-:-:S10]  /*61c0*/  DADD R2, R24, R2 ;  /* 0x0000000018027229 */ /* 0x001fd40000000002 */
[----:B------:R-:W0:Y:S02]  /*61d0*/  F2F.BF16.F64 R2, R2 ;  /* 0x0000000200027310 */ /* 0x000e240000302000 */
[----:B0-----:R0:W-:Y:S01]  /*61e0*/  STS.U16 [R15], R2 ;  /* 0x000000020f007388 */ /* 0x0011e20000000400 */
[----:B------:R-:W-:Y:S05]  /*61f0*/  @!P0 BRA `(.L_x_623) ;  /* 0x0000000000588947 */ /* 0x000fea0003800000 */
[----:B------:R-:W2:Y:S01]  /*6200*/  LDG.E.U16 R3, desc[UR8][R22.64+0x40] ;  /* 0x0000400816037981 */ /* 0x000ea2000c1e1500 */
[----:B------:R-:W-:Y:S01]  /*6210*/  ISETP.NE.AND P0, PT, R48, 0x2, PT ;  /* 0x000000023000780c */ /* 0x000fe20003f05270 */
[----:B------:R-:W-:Y:S02]  /*6220*/  IMAD.MOV.U32 R5, RZ, RZ, R4 ;  /* 0x000000ffff057224 */ /* 0x000fe400078e0004 */
[----:B0-----:R-:W0:Y:S02]  /*6230*/  LDS.U16 R2, [R15+0x40] ;  /* 0x000040000f027984 */ /* 0x001e240000000400 */
[----:B0-----:R-:W-:-:S06]  /*6240*/  IMAD.U32 R24, R2, 0x10000, RZ ;  /* 0x0001000002187824 */ /* 0x001fcc00078e00ff */
[----:B------:R-:W-:Y:S01]  /*6250*/  F2F.F64.F32 R24, R24 ;  /* 0x0000001800187310 */ /* 0x000fe20000201800 */
[----:B--2---:R-:W-:-:S07]  /*6260*/  SHF.L.U32 R7, R3, 0x10, RZ ;  /* 0x0000001003077819 */ /* 0x004fce00000006ff */
[----:B------:R-:W0:Y:S02]  /*6270*/  F2F.F64.F32 R2, R7 ;  /* 0x0000000700027310 */ /* 0x000e240000201800 */
[----:B0-----:R-:W-:-:S10]  /*6280*/  DADD R2, R24, R2 ;  /* 0x0000000018027229 */ /* 0x001fd40000000002 */
[----:B------:R-:W0:Y:S02]  /*6290*/  F2F.BF16.F64 R2, R2 ;  /* 0x0000000200027310 */ /* 0x000e240000302000 */
[----:B0-----:R3:W-:Y:S01]  /*62a0*/  STS.U16 [R15+0x40], R2 ;  /* 0x000040020f007388 */ /* 0x0017e20000000400 */
[----:B------:R-:W-:Y:S05]  /*62b0*/  @!P0 BRA `(.L_x_623) ;  /* 0x0000000000288947 */ /* 0x000fea0003800000 */
[----:B------:R-:W2:Y:S01]  /*62c0*/  LDG.E.U16 R3, desc[UR8][R22.64+0x80] ;  /* 0x0000800816037981 */ /* 0x000ea2000c1e1500 */
[----:B------:R-:W-:-:S03]  /*62d0*/  MOV R5, R0 ;  /* 0x0000000000057202 */ /* 0x000fc60000000f00 */
[----:B---3--:R-:W0:Y:S02]  /*62e0*/  LDS.U16 R2, [R15+0x80] ;  /* 0x000080000f027984 */ /* 0x008e240000000400 */
[----:B0-----:R-:W-:-:S06]  /*62f0*/  SHF.L.U32 R24, R2, 0x10, RZ ;  /* 0x0000001002187819 */ /* 0x001fcc00000006ff */
[----:B------:R-:W-:Y:S01]  /*6300*/  F2F.F64.F32 R24, R24 ;  /* 0x0000001800187310 */ /* 0x000fe20000201800 */
[----:B--2---:R-:W-:-:S07]  /*6310*/  IMAD.U32 R7, R3, 0x10000, RZ ;  /* 0x0001000003077824 */ /* 0x004fce00078e00ff */
[----:B------:R-:W0:Y:S02]  /*6320*/  F2F.F64.F32 R2, R7 ;  /* 0x0000000700027310 */ /* 0x000e240000201800 */
[----:B0-----:R-:W-:-:S10]  /*6330*/  DADD R2, R24, R2 ;  /* 0x0000000018027229 */ /* 0x001fd40000000002 */
[----:B------:R-:W0:Y:S02]  /*6340*/  F2F.BF16.F64 R2, R2 ;  /* 0x0000000200027310 */ /* 0x000e240000302000 */
[----:B0-----:R0:W-:Y:S02]  /*6350*/  STS.U16 [R15+0x80], R2 ;  /* 0x000080020f007388 */ /* 0x0011e40000000400 */
.L_x_623:
[----:B------:R-:W-:Y:S05]  /*6360*/  BSYNC.RECONVERGENT B1 ;  /* 0x0000000000017941 */ /* 0x000fea0003800200 */
.L_x_622:
[----:B------:R-:W-:-:S13]  /*6370*/  ISETP.GE.U32.AND P0, PT, R38, 0x60, PT ;  /* 0x000000602600780c */ /* 0x000fda0003f06070 */
[----:B------:R-:W-:Y:S05]  /*6380*/  @!P0 BRA `(.L_x_621) ;  /* 0x0000000000a88947 */ /* 0x000fea0003800000 */
.L_x_624:
[----:B01234-:R-:W0:Y:S02]  /*6390*/  LDC.64 R2, c[0x0][0x3a8] ;  /* 0x0000ea00ff027b82 */ /* 0x01fe240000000a00 */
[----:B0-----:R-:W-:-:S05]  /*63a0*/  IMAD.WIDE R26, R5, 0x2, R2 ;  /* 0x00000002051a7825 */ /* 0x001fca00078e0202 */
[----:B------:R-:W2:Y:S04]  /*63b0*/  LDG.E.U16 R3, desc[UR8][R26.64] ;  /* 0x000000081a037981 */ /* 0x000ea8000c1e1500 */
[----:B------:R-:W3:Y:S04]  /*63c0*/  LDG.E.U16 R30, desc[UR8][R26.64+0x40] ;  /* 0x000040081a1e7981 */ /* 0x000ee8000c1e1500 */
[----:B------:R-:W4:Y:S04]  /*63d0*/  LDG.E.U16 R35, desc[UR8][R26.64+0x80] ;  /* 0x000080081a237981 */ /* 0x000f28000c1e1500 */
[----:B------:R-:W5:Y:S01]  /*63e0*/  LDG.E.U16 R36, desc[UR8][R26.64+0xc0] ;  /* 0x0000c0081a247981 */ /* 0x000f62000c1e1500 */
[C---:B------:R-:W-:Y:S01]  /*63f0*/  IMAD R7, R5.reuse, 0x2, R44 ;  /* 0x0000000205077824 */ /* 0x040fe200078e022c */
[----:B------:R-:W-:-:S04]  /*6400*/  IADD3 R5, PT, PT, R5, 0x80, RZ ;  /* 0x0000008005057810 */ /* 0x000fc80007ffe0ff */
[----:B------:R-:W0:Y:S01]  /*6410*/  LDS.U16 R2, [R7] ;  /* 0x0000000007027984 */ /* 0x000e220000000400 */
[----:B------:R-:W-:-:S03]  /*6420*/  ISETP.GE.AND P0, PT, R5, UR6, PT ;  /* 0x0000000605007c0c */ /* 0x000fc6000bf06270 */
[----:B------:R-:W1:Y:S04]  /*6430*/  LDS.U16 R28, [R7+0x40] ;  /* 0x00004000071c7984 */ /* 0x000e680000000400 */
[----:B------:R-:W1:Y:S04]  /*6440*/  LDS.U16 R29, [R7+0x80] ;  /* 0x00008000071d7984 */ /* 0x000e680000000400 */
[----:B------:R-:W5:Y:S01]  /*6450*/  LDS.U16 R31, [R7+0xc0] ;  /* 0x0000c000071f7984 */ /* 0x000f620000000400 */
[----:B0-----:R-:W-:-:S04]  /*6460*/  SHF.L.U32 R37, R2, 0x10, RZ ;  /* 0x0000001002257819 */ /* 0x001fc800000006ff */
[----:B------:R3:W-:Y:S01]  /*6470*/  F2F.F64.F32 R24, R37 ;  /* 0x0000002500187310 */ /* 0x0007e20000201800 */
[----:B-1----:R-:W-:Y:S01]  /*6480*/  SHF.L.U32 R32, R28, 0x10, RZ ;  /* 0x000000101c207819 */ /* 0x002fe200000006ff */
[----:B------:R-:W-:-:S06]  /*6490*/  IMAD.U32 R29, R29, 0x10000, RZ ;  /* 0x000100001d1d7824 */ /* 0x000fcc00078e00ff */
[----:B------:R-:W-:Y:S08]  /*64a0*/  F2F.F64.F32 R32, R32 ;  /* 0x0000002000207310 */ /* 0x000ff00000201800 */
[----:B------:R-:W-:Y:S01]  /*64b0*/  F2F.F64.F32 R28, R29 ;  /* 0x0000001d001c7310 */ /* 0x000fe20000201800 */
[----:B--2---:R-:W-:-:S07]  /*64c0*/  IMAD.U32 R48, R3, 0x10000, RZ ;  /* 0x0001000003307824 */ /* 0x004fce00078e00ff */
[----:B------:R-:W0:Y:S01]  /*64d0*/  F2F.F64.F32 R2, R48 ;  /* 0x0000003000027310 */ /* 0x000e220000201800 */
[----:B---3--:R-:W-:Y:S01]  /*64e0*/  IMAD.U32 R37, R30, 0x10000, RZ ;  /* 0x000100001e257824 */ /* 0x008fe200078e00ff */
[----:B----4-:R-:W-:Y:S01]  /*64f0*/  SHF.L.U32 R35, R35, 0x10, RZ ;  /* 0x0000001023237819 */ /* 0x010fe200000006ff */
[----:B-----5:R-:W-:-:S05]  /*6500*/  IMAD.U32 R36, R36, 0x10000, RZ ;  /* 0x0001000024247824 */ /* 0x020fca00078e00ff */
[----:B------:R-:W1:Y:S01]  /*6510*/  F2F.F64.F32 R26, R35 ;  /* 0x00000023001a7310 */ /* 0x000e620000201800 */
[----:B0-----:R-:W-:Y:S01]  /*6520*/  DADD R2, R24, R2 ;  /* 0x0000000018027229 */ /* 0x001fe20000000002 */
[----:B------:R-:W-:-:S06]  /*6530*/  SHF.L.U32 R24, R31, 0x10, RZ ;  /* 0x000000101f187819 */ /* 0x000fcc00000006ff */
[----:B------:R-:W0:Y:S01]  /*6540*/  F2F.F64.F32 R30, R37 ;  /* 0x00000025001e7310 */ /* 0x000e220000201800 */
[----:B-1----:R-:W-:-:S07]  /*6550*/  DADD R26, R28, R26 ;  /* 0x000000001c1a7229 */ /* 0x002fce000000001a */
[----:B------:R-:W1:Y:S01]  /*6560*/  F2F.BF16.F64 R34, R2 ;  /* 0x0000000200227310 */ /* 0x000e620000302000 */
[----:B0-----:R-:W-:-:S07]  /*6570*/  DADD R30, R32, R30 ;  /* 0x00000000201e7229 */ /* 0x001fce000000001e */
[----:B------:R-:W-:Y:S01]  /*6580*/  F2F.F64.F32 R24, R24 ;  /* 0x0000001800187310 */ /* 0x000fe20000201800 */
[----:B-1----:R0:W-:Y:S07]  /*6590*/  STS.U16 [R7], R34 ;  /* 0x0000002207007388 */ /* 0x0021ee0000000400 */
[----:B------:R-:W1:Y:S08]  /*65a0*/  F2F.F64.F32 R2, R36 ;  /* 0x0000002400027310 */ /* 0x000e700000201800 */
[----:B------:R-:W2:Y:S01]  /*65b0*/  F2F.BF16.F64 R30, R30 ;  /* 0x0000001e001e7310 */ /* 0x000ea20000302000 */
[----:B-1----:R-:W-:-:S07]  /*65c0*/  DADD R2, R24, R2 ;  /* 0x0000000018027229 */ /* 0x002fce0000000002 */
[----:B------:R-:W1:Y:S01]  /*65d0*/  F2F.BF16.F64 R26, R26 ;  /* 0x0000001a001a7310 */ /* 0x000e620000302000 */
[----:B--2---:R0:W-:Y:S07]  /*65e0*/  STS.U16 [R7+0x40], R30 ;  /* 0x0000401e07007388 */ /* 0x0041ee0000000400 */
[----:B------:R-:W2:Y:S01]  /*65f0*/  F2F.BF16.F64 R2, R2 ;  /* 0x0000000200027310 */ /* 0x000ea20000302000 */
[----:B-1----:R0:W-:Y:S04]  /*6600*/  STS.U16 [R7+0x80], R26 ;  /* 0x0000801a07007388 */ /* 0x0021e80000000400 */
[----:B--2---:R0:W-:Y:S01]  /*6610*/  STS.U16 [R7+0xc0], R2 ;  /* 0x0000c00207007388 */ /* 0x0041e20000000400 */
[----:B------:R-:W-:Y:S05]  /*6620*/  @!P0 BRA `(.L_x_624) ;  /* 0xfffffffc00588947 */ /* 0x000fea000383ffff */
.L_x_621:
[----:B0-----:R-:W-:Y:S05]  /*6630*/  BSYNC.RECONVERGENT B0 ;  /* 0x0000000000007941 */ /* 0x001fea0003800200 */
.L_x_620:
[----:B-1-3--:R-:W0:Y:S02]  /*6640*/  LDC R7, c[0x0][0x39c] ;  /* 0x0000e700ff077b82 */ /* 0x00ae240000000800 */
[----:B0-----:R-:W-:Y:S01]  /*6650*/  ISETP.GE.AND P0, PT, R7, 0x1, PT ;  /* 0x000000010700780c */ /* 0x001fe20003f06270 */
[----:B------:R-:W-:-:S12]  /*6660*/  NOP ;  /* 0x0000000000007918 */ /* 0x000fd80000000000 */
[----:B------:R-:W-:Y:S05]  /*6670*/  @!P0 BRA `(.L_x_625) ;  /* 0x0000002c00988947 */ /* 0x000fea0003800000 */
[----:B----4-:R-:W0:Y:S08]  /*6680*/  LDC R26, c[0x0][0x398] ;  /* 0x0000e600ff1a7b82 */ /* 0x010e300000000800 */
[----:B------:R-:W1:Y:S01]  /*6690*/  LDC R29, c[0x0][0x38c] ;  /* 0x0000e300ff1d7b82 */ /* 0x000e620000000800 */
[----:B0-----:R-:W-:-:S04]  /*66a0*/  IABS R25, R26 ;  /* 0x0000001a00197213 */ /* 0x001fc80000000000 */
[----:B------:R-:W0:Y:S08]  /*66b0*/  I2F.RP R5, R25 ;  /* 0x0000001900057306 */ /* 0x000e300000209400 */
[----:B0-----:R-:W2:Y:S02]  /*66c0*/  MUFU.RCP R5, R5 ;  /* 0x0000000500057308 */ /* 0x001ea40000001000 */
[----:B--2---:R-:W-:-:S06]  /*66d0*/  VIADD R2, R5, 0xffffffe ;  /* 0x0ffffffe05027836 */ /* 0x004fcc0000000000 */
[----:B------:R0:W2:Y:S02]  /*66e0*/  F2I.FTZ.U32.TRUNC.NTZ R3, R2 ;  /* 0x0000000200037305 */ /* 0x0000a4000021f000 */
[----:B0-----:R-:W-:Y:S01]  /*66f0*/  IMAD.MOV.U32 R2, RZ, RZ, RZ ;  /* 0x000000ffff027224 */ /* 0x001fe200078e00ff */
[----:B--2---:R-:W-:-:S05]  /*6700*/  IADD3 R24, PT, PT, RZ, -R3, RZ ;  /* 0x80000003ff187210 */ /* 0x004fca0007ffe0ff */
[----:B------:R-:W-:Y:S01]  /*6710*/  IMAD R27, R24, R25, RZ ;  /* 0x00000019181b7224 */ /* 0x000fe200078e02ff */
[----:B-1----:R-:W-:-:S03]  /*6720*/  IABS R24, R29 ;  /* 0x0000001d00187213 */ /* 0x002fc60000000000 */
[----:B------:R-:W-:-:S06]  /*6730*/  IMAD.HI.U32 R3, R3, R27, R2 ;  /* 0x0000001b03037227 */ /* 0x000fcc00078e0002 */
[----:B------:R-:W-:-:S05]  /*6740*/  IMAD.HI.U32 R30, R3, R24, RZ ;  /* 0x00000018031e7227 */ /* 0x000fca00078e00ff */
[----:B------:R-:W-:-:S05]  /*6750*/  IADD3 R3, PT, PT, -R30, RZ, RZ ;  /* 0x000000ff1e037210 */ /* 0x000fca0007ffe1ff */
[----:B------:R-:W-:-:S05]  /*6760*/  IMAD R2, R25, R3, R24 ;  /* 0x0000000319027224 */ /* 0x000fca00078e0218 */
[----:B------:R-:W-:-:S13]  /*6770*/  ISETP.GT.U32.AND P2, PT, R25, R2, PT ;  /* 0x000000021900720c */ /* 0x000fda0003f44070 */
[----:B------:R-:W-:Y:S01]  /*6780*/  @!P2 IMAD.IADD R2, R2, 0x1, -R25 ;  /* 0x000000010202a824 */ /* 0x000fe200078e0a19 */
[----:B------:R-:W-:Y:S02]  /*6790*/  @!P2 IADD3 R30, PT, PT, R30, 0x1, RZ ;  /* 0x000000011e1ea810 */ /* 0x000fe40007ffe0ff */
[----:B------:R-:W-:Y:S02]  /*67a0*/  ISETP.NE.AND P2, PT, R26, RZ, PT ;  /* 0x000000ff1a00720c */ /* 0x000fe40003f45270 */
[----:B------:R-:W-:Y:S02]  /*67b0*/  ISETP.GE.U32.AND P1, PT, R2, R25, PT ;  /* 0x000000190200720c */ /* 0x000fe40003f26070 */
[----:B------:R-:W-:-:S04]  /*67c0*/  LOP3.LUT R2, R29, R26, RZ, 0x3c, !PT ;  /* 0x0000001a1d027212 */ /* 0x000fc800078e3cff */
[----:B------:R-:W-:-:S07]  /*67d0*/  ISETP.GE.AND P0, PT, R2, RZ, PT ;  /* 0x000000ff0200720c */ /* 0x000fce0003f06270 */
[----:B------:R-:W-:Y:S01]  /*67e0*/  @P1 VIADD R30, R30, 0x1 ;  /* 0x000000011e1e1836 */ /* 0x000fe20000000000 */
[----:B------:R-:W-:-:S05]  /*67f0*/  ISETP.GE.AND P1, PT, R26, 0x1, PT ;  /* 0x000000011a00780c */ /* 0x000fca0003f26270 */
[----:B------:R-:W-:Y:S02]  /*6800*/  @!P0 IADD3 R30, PT, PT, -R30, RZ, RZ ;  /* 0x000000ff1e1e8210 */ /* 0x000fe40007ffe1ff */
[----:B------:R-:W-:-:S06]  /*6810*/  @!P2 LOP3.LUT R30, RZ, R26, RZ, 0x33, !PT ;  /* 0x0000001aff1ea212 */ /* 0x000fcc00078e33ff */
[----:B------:R-:W-:Y:S05]  /*6820*/  @!P1 BRA `(.L_x_626) ;  /* 0x0000001000a49947 */ /* 0x000fea0003800000 */
[----:B------:R-:W-:Y:S01]  /*6830*/  IABS R25, R7 ;  /* 0x0000000700197213 */ /* 0x000fe20000000000 */
[----:B------:R-:W0:Y:S01]  /*6840*/  LDC R26, c[0x0][0x390] ;  /* 0x0000e400ff1a7b82 */ /* 0x000e220000000800 */
[----:B------:R-:W-:Y:S02]  /*6850*/  IMAD.MOV.U32 R33, RZ, RZ, RZ ;  /* 0x000000ffff217224 */ /* 0x000fe400078e00ff */
[----:B------:R-:W1:Y:S08]  /*6860*/  I2F.RP R5, R25 ;  /* 0x0000001900057306 */ /* 0x000e700000209400 */
[----:B-1----:R-:W1:Y:S02]  /*6870*/  MUFU.RCP R5, R5 ;  /* 0x0000000500057308 */ /* 0x002e640000001000 */
[----:B-1----:R-:W-:-:S06]  /*6880*/  VIADD R2, R5, 0xffffffe ;  /* 0x0ffffffe05027836 */ /* 0x002fcc0000000000 */
[----:B------:R1:W2:Y:S02]  /*6890*/  F2I.FTZ.U32.TRUNC.NTZ R3, R2 ;  /* 0x0000000200037305 */ /* 0x0002a4000021f000 */
[----:B-1----:R-:W-:Y:S01]  /*68a0*/  IMAD.MOV.U32 R2, RZ, RZ, RZ ;  /* 0x000000ffff027224 */ /* 0x002fe200078e00ff */
[----:B--2---:R-:W-:-:S05]  /*68b0*/  IADD3 R24, PT, PT, RZ, -R3, RZ ;  /* 0x80000003ff187210 */ /* 0x004fca0007ffe0ff */
[----:B------:R-:W-:Y:S01]  /*68c0*/  IMAD R27, R24, R25, RZ ;  /* 0x00000019181b7224 */ /* 0x000fe200078e02ff */
[----:B0-----:R-:W-:-:S03]  /*68d0*/  IABS R24, R26 ;  /* 0x0000001a00187213 */ /* 0x001fc60000000000 */
        /* <DEDUP_REMOVED lines=11> */
[----:B------:R-:W-:-:S06]  /*6990*/  @P0 VIADD R5, R5, 0x1 ;  /* 0x0000000105050836 */ /* 0x000fcc0000000000 */
[----:B------:R-:W-:Y:S02]  /*69a0*/  @!P2 IADD3 R5, PT, PT, -R5, RZ, RZ ;  /* 0x000000ff0505a210 */ /* 0x000fe40007ffe1ff */
[----:B------:R-:W-:-:S04]  /*69b0*/  @!P1 LOP3.LUT R5, RZ, R7, RZ, 0x33, !PT ;  /* 0x00000007ff059212 */ /* 0x000fc800078e33ff */
[C---:B------:R-:W-:Y:S02]  /*69c0*/  LOP3.LUT R7, R5.reuse, 0xf, RZ, 0xc0, !PT ;  /* 0x0000000f05077812 */ /* 0x040fe400078ec0ff */
[C---:B------:R-:W-:Y:S02]  /*69d0*/  LOP3.LUT R31, R5.reuse, 0x7, RZ, 0xc0, !PT ;  /* 0x00000007051f7812 */ /* 0x040fe400078ec0ff */
[----:B------:R-:W-:Y:S01]  /*69e0*/  LOP3.LUT R32, R5, 0x7ffffff0, RZ, 0xc0, !PT ;  /* 0x7ffffff005207812 */ /* 0x000fe200078ec0ff */
[----:B------:R-:W-:Y:S01]  /*69f0*/  VIADD R2, R7, 0xffffffff ;  /* 0xffffffff07027836 */ /* 0x000fe20000000000 */
[----:B------:R-:W-:Y:S02]  /*6a00*/  IADD3 R3, PT, PT, R31, -0x1, RZ ;  /* 0xffffffff1f037810 */ /* 0x000fe40007ffe0ff */
[----:B------:R-:W-:Y:S02]  /*6a10*/  LOP3.LUT R34, R5, 0x3, RZ, 0xc0, !PT ;  /* 0x0000000305227812 */ /* 0x000fe400078ec0ff */
[----:B------:R-:W-:-:S02]  /*6a20*/  ISETP.GE.U32.AND P0, PT, R2, 0x7, PT ;  /* 0x000000070200780c */ /* 0x000fc40003f06070 */
[----:B------:R-:W-:-:S13]  /*6a30*/  ISETP.GE.U32.AND P1, PT, R3, 0x3, PT ;  /* 0x000000030300780c */ /* 0x000fda0003f26070 */
.L_x_653:
[----:B------:R-:W-:-:S13]  /*6a40*/  ISETP.GE.AND P2, PT, R5, 0x1, PT ;  /* 0x000000010500780c */ /* 0x000fda0003f46270 */
[----:B012---:R-:W-:Y:S05]  /*6a50*/  @!P2 BRA `(.L_x_627) ;  /* 0x000000080080a947 */ /* 0x007fea0003800000 */
[----:B------:R-:W-:Y:S02]  /*6a60*/  IMAD R3, R30, R33, RZ ;  /* 0x000000211e037224 */ /* 0x000fe400078e02ff */
[----:B------:R-:W-:-:S03]  /*6a70*/  IMAD.MOV.U32 R48, RZ, RZ, RZ ;  /* 0x000000ffff307224 */ /* 0x000fc600078e00ff */
[----:B------:R-:W-:-:S04]  /*6a80*/  LEA R36, R3, R44, 0x1 ;  /* 0x0000002c03247211 */ /* 0x000fc800078e08ff */
[----:B------:R-:W-:-:S07]  /*6a90*/  LEA R35, R47, R36, 0x1 ;  /* 0x000000242f237211 */ /* 0x000fce00078e08ff */
.L_x_645:
[----:B------:R-:W-:Y:S01]  /*6aa0*/  ISETP.GE.AND P2, PT, R47, R30, PT ;  /* 0x0000001e2f00720c */ /* 0x000fe20003f46270 */
[----:B------:R-:W-:Y:S01]  /*6ab0*/  BSSY.RECONVERGENT B0, `(.L_x_628) ;  /* 0x0000014000007945 */ /* 0x000fe20003800200 */
[----:B01----:R-:W-:Y:S01]  /*6ac0*/  IMAD.MOV.U32 R24, RZ, RZ, RZ ;  /* 0x000000ffff187224 */ /* 0x003fe200078e00ff */
[----:B------:R-:W-:Y:S01]  /*6ad0*/  MOV R2, 0x0 ;  /* 0x0000000000027802 */ /* 0x000fe20000000f00 */
[----:B------:R-:W-:-:S09]  /*6ae0*/  IMAD.MOV.U32 R3, RZ, RZ, -0x100000 ;  /* 0xfff00000ff037424 */ /* 0x000fd200078e00ff */
[----:B------:R-:W-:Y:S05]  /*6af0*/  @P2 BRA `(.L_x_629) ;  /* 0x00000000003c2947 */ /* 0x000fea0003800000 */
[----:B------:R-:W-:-:S13]  /*6b00*/  ISETP.NE.AND P2, PT, R48, RZ, PT ;  /* 0x000000ff3000720c */ /* 0x000fda0003f45270 */
[----:B------:R-:W-:Y:S05]  /*6b10*/  @!P2 BRA `(.L_x_630) ;  /* 0x000000000024a947 */ /* 0x000fea0003800000 */
[----:B------:R-:W-:-:S07]  /*6b20*/  HFMA2 R25, -RZ, RZ, 0, 0 ;  /* 0x00000000ff197431 */ /* 0x000fce00000001ff */
.L_x_631:
[----:B------:R-:W-:Y:S01]  /*6b30*/  IMAD R26, R25, 0x4, R41 ;  /* 0x00000004191a7824 */ /* 0x000fe200078e0229 */
[----:B------:R-:W-:-:S05]  /*6b40*/  MOV R24, R47 ;  /* 0x0000002f00187202 */ /* 0x000fca0000000f00 */
[----:B------:R-:W0:Y:S02]  /*6b50*/  LDS R26, [R26] ;  /* 0x000000001a1a7984 */ /* 0x000e240000000800 */
[----:B0-----:R-:W-:-:S13]  /*6b60*/  ISETP.NE.AND P2, PT, R26, R47, PT ;  /* 0x0000002f1a00720c */ /* 0x001fda0003f45270 */
[----:B------:R-:W-:Y:S05]  /*6b70*/  @!P2 BRA `(.L_x_629) ;  /* 0x00000000001ca947 */ /* 0x000fea0003800000 */
[----:B------:R-:W-:-:S05]  /*6b80*/  VIADD R25, R25, 0x1 ;  /* 0x0000000119197836 */ /* 0x000fca0000000000 */
[----:B------:R-:W-:-:S13]  /*6b90*/  ISETP.NE.AND P2, PT, R25, R48, PT ;  /* 0x000000301900720c */ /* 0x000fda0003f45270 */
[----:B------:R-:W-:Y:S05]  /*6ba0*/  @P2 BRA `(.L_x_631) ;  /* 0xfffffffc00e02947 */ /* 0x000fea000383ffff */
.L_x_630:
[----:B------:R-:W0:Y:S01]  /*6bb0*/  LDS.U16 R2, [R35] ;  /* 0x0000000023027984 */ /* 0x000e220000000400 */
[----:B------:R-:W-:Y:S01]  /*6bc0*/  IMAD.MOV.U32 R24, RZ, RZ, R47 ;  /* 0x000000ffff187224 */ /* 0x000fe200078e002f */
[----:B0-----:R-:W-:-:S06]  /*6bd0*/  SHF.L.U32 R2, R2, 0x10, RZ ;  /* 0x0000001002027819 */ /* 0x001fcc00000006ff */
[----:B------:R-:W0:Y:S02]  /*6be0*/  F2F.F64.F32 R2, R2 ;  /* 0x0000000200027310 */ /* 0x000e240000201800 */
.L_x_629:
[----:B------:R-:W-:Y:S05]  /*6bf0*/  BSYNC.RECONVERGENT B0 ;  /* 0x0000000000007941 */ /* 0x000fea0003800200 */
.L_x_628:
[----:B0-----:R0:W-:Y:S01]  /*6c00*/  STL.64 [R1], R2 ;  /* 0x0000000201007387 */ /* 0x0011e20000100a00 */
[----:B------:R-:W-:Y:S01]  /*6c10*/  ISETP.GE.AND P2, PT, R6, R30, PT ;  /* 0x0000001e0600720c */ /* 0x000fe20003f46270 */
[----:B------:R-:W-:Y:S02]  /*6c20*/  BSSY.RECONVERGENT B0, `(.L_x_632) ;  /* 0x000002f000007945 */ /* 0x000fe40003800200 */
[----:B------:R0:W-:Y:S10]  /*6c30*/  STL [R1+0x8], R24 ;  /* 0x0000081801007387 */ /* 0x0001f40000100800 */
[----:B0-----:R-:W-:Y:S05]  /*6c40*/  @P2 BRA `(.L_x_633) ;  /* 0x0000000000b02947 */ /* 0x001fea0003800000 */
[----:B------:R-:W-:-:S13]  /*6c50*/  ISETP.NE.AND P2, PT, R48, RZ, PT ;  /* 0x000000ff3000720c */ /* 0x000fda0003f45270 */
[----:B------:R-:W-:Y:S05]  /*6c60*/  @!P2 BRA `(.L_x_634) ;  /* 0x000000000074a947 */ /* 0x000fea0003800000 */
[----:B------:R-:W-:-:S07]  /*6c70*/  MOV R27, R6 ;  /* 0x00000006001b7202 */ /* 0x000fce0000000f00 */
.L_x_639:
[----:B------:R-:W-:Y:S04]  /*6c80*/  BSSY.RECONVERGENT B1, `(.L_x_635) ;  /* 0x0000012000017945 */ /* 0x000fe80003800200 */
[----:B------:R-:W-:Y:S01]  /*6c90*/  BSSY.RELIABLE B2, `(.L_x_636) ;  /* 0x000000c000027945 */ /* 0x000fe20003800100 */
[----:B------:R-:W-:-:S07]  /*6ca0*/  IMAD.MOV.U32 R2, RZ, RZ, RZ ;  /* 0x000000ffff027224 */ /* 0x000fce00078e00ff */
.L_x_638:
[----:B------:R-:W-:Y:S02]  /*6cb0*/  LEA R3, R2, R41, 0x2 ;  /* 0x0000002902037211 */ /* 0x000fe400078e10ff */
[----:B------:R-:W-:-:S03]  /*6cc0*/  MOV R25, 0xfff00000 ;  /* 0xfff0000000197802 */ /* 0x000fc60000000f00 */
[----:B------:R-:W0:Y:S02]  /*6cd0*/  LDS R24, [R3] ;  /* 0x0000000003187984 */ /* 0x000e240000000800 */
[----:B0-----:R-:W-:Y:S01]  /*6ce0*/  ISETP.NE.AND P2, PT, R24, R27, PT ;  /* 0x0000001b1800720c */ /* 0x001fe20003f45270 */
[----:B------:R-:W-:-:S12]  /*6cf0*/  IMAD.MOV.U32 R24, RZ, RZ, 0x0 ;  /* 0x00000000ff187424 */ /* 0x000fd800078e00ff */
[----:B------:R-:W-:Y:S05]  /*6d00*/  @!P2 BREAK.RELIABLE B2 ;  /* 0x000000000002a942 */ /* 0x000fea0003800100 */
[----:B------:R-:W-:Y:S05]  /*6d10*/  @!P2 BRA `(.L_x_637) ;  /* 0x000000000020a947 */ /* 0x000fea0003800000 */
[----:B------:R-:W-:-:S05]  /*6d20*/  VIADD R2, R2, 0x1 ;  /* 0x0000000102027836 */ /* 0x000fca0000000000 */
[----:B------:R-:W-:-:S13]  /*6d30*/  ISETP.NE.AND P2, PT, R2, R48, PT ;  /* 0x000000300200720c */ /* 0x000fda0003f45270 */
[----:B------:R-:W-:Y:S05]  /*6d40*/  @P2 BRA `(.L_x_638) ;  /* 0xfffffffc00d82947 */ /* 0x000fea000383ffff */
[----:B------:R-:W-:Y:S05]  /*6d50*/  BSYNC.RELIABLE B2 ;  /* 0x0000000000027941 */ /* 0x000fea0003800100 */
.L_x_636:
[----:B------:R-:W-:-:S06]  /*6d60*/  LEA R2, R27, R36, 0x1 ;  /* 0x000000241b027211 */ /* 0x000fcc00078e08ff */
[----:B------:R-:W0:Y:S02]  /*6d70*/  LDS.U16 R2, [R2] ;  /* 0x0000000002027984 */ /* 0x000e240000000400 */
[----:B0-----:R-:W-:-:S06]  /*6d80*/  IMAD.U32 R24, R2, 0x10000, RZ ;  /* 0x0001000002187824 */ /* 0x001fcc00078e00ff */
[----:B------:R-:W0:Y:S02]  /*6d90*/  F2F.F64.F32 R24, R24 ;  /* 0x0000001800187310 */ /* 0x000e240000201800 */
.L_x_637:
[----:B------:R-:W-:Y:S05]  /*6da0*/  BSYNC.RECONVERGENT B1 ;  /* 0x0000000000017941 */ /* 0x000fea0003800200 */
.L_x_635:
[----:B------:R-:W2:Y:S04]  /*6db0*/  LDL.64 R2, [R1] ;  /* 0x0000000001027983 */ /* 0x000ea80000100a00 */
[----:B0-----:R-:W-:Y:S01]  /*6dc0*/  STL.64 [R1+0x10], R24 ;  /* 0x0000101801007387 */ /* 0x001fe20000100a00 */
[----:B--2---:R-:W-:-:S14]  /*6dd0*/  DSETP.GT.AND P2, PT, R24, R2, PT ;  /* 0x000000021800722a */ /* 0x004fdc0003f44000 */
[----:B------:R0:W-:Y:S04]  /*6de0*/  @P2 STL [R1+0x8], R27 ;  /* 0x0000081b01002387 */ /* 0x0001e80000100800 */
[----:B------:R1:W-:Y:S01]  /*6df0*/  @P2 STL.64 [R1], R24 ;  /* 0x0000001801002387 */ /* 0x0003e20000100a00 */
[----:B0-----:R-:W-:-:S04]  /*6e00*/  IADD3 R27, PT, PT, R27, 0x20, RZ ;  /* 0x000000201b1b7810 */ /* 0x001fc80007ffe0ff */
[----:B------:R-:W-:-:S13]  /*6e10*/  ISETP.GE.AND P2, PT, R27, R30, PT ;  /* 0x0000001e1b00720c */ /* 0x000fda0003f46270 */
[----:B-1----:R-:W-:Y:S05]  /*6e20*/  @!P2 BRA `(.L_x_639) ;  /* 0xfffffffc0094a947 */ /* 0x002fea000383ffff */
[----:B------:R-:W-:Y:S05]  /*6e30*/  BRA `(.L_x_633) ;  /* 0x0000000000347947 */ /* 0x000fea0003800000 */
.L_x_634:
[----:B------:R-:W-:-:S07]  /*6e40*/  IMAD.MOV.U32 R27, RZ, RZ, R6 ;  /* 0x000000ffff1b7224 */ /* 0x000fce00078e0006 */
.L_x_640:
[----:B------:R-:W2:Y:S01]  /*6e50*/  LDL.64 R2, [R1] ;  /* 0x0000000001027983 */ /* 0x000ea20000100a00 */
[----:B------:R-:W-:-:S06]  /*6e60*/  LEA R26, R27, R36, 0x1 ;  /* 0x000000241b1a7211 */ /* 0x000fcc00078e08ff */
[----:B------:R-:W0:Y:S02]  /*6e70*/  LDS.U16 R26, [R26] ;  /* 0x000000001a1a7984 */ /* 0x000e240000000400 */
[----:B0-----:R-:W-:-:S06]  /*6e80*/  IMAD.U32 R24, R26, 0x10000, RZ ;  /* 0x000100001a187824 */ /* 0x001fcc00078e00ff */
[----:B------:R-:W0:Y:S02]  /*6e90*/  F2F.F64.F32 R24, R24 ;  /* 0x0000001800187310 */ /* 0x000e240000201800 */
[----:B0-----:R-:W-:Y:S01]  /*6ea0*/  STL.64 [R1+0x10], R24 ;  /* 0x0000101801007387 */ /* 0x001fe20000100a00 */
[----:B--2---:R-:W-:-:S14]  /*6eb0*/  DSETP.GT.AND P2, PT, R24, R2, PT ;  /* 0x000000021800722a */ /* 0x004fdc0003f44000 */
[----:B------:R0:W-:Y:S04]  /*6ec0*/  @P2 STL [R1+0x8], R27 ;  /* 0x0000081b01002387 */ /* 0x0001e80000100800 */
[----:B------:R1:W-:Y:S01]  /*6ed0*/  @P2 STL.64 [R1], R24 ;  /* 0x0000001801002387 */ /* 0x0003e20000100a00 */
[----:B0-----:R-:W-:-:S04]  /*6ee0*/  IADD3 R27, PT, PT, R27, 0x20, RZ ;  /* 0x000000201b1b7810 */ /* 0x001fc80007ffe0ff */
[----:B------:R-:W-:-:S13]  /*6ef0*/  ISETP.GE.AND P2, PT, R27, R30, PT ;  /* 0x0000001e1b00720c */ /* 0x000fda0003f46270 */
[----:B-1----:R-:W-:Y:S05]  /*6f00*/  @!P2 BRA `(.L_x_640) ;  /* 0xfffffffc00d0a947 */ /* 0x002fea000383ffff */
.L_x_633:
[----:B------:R-:W-:Y:S05]  /*6f10*/  BSYNC.RECONVERGENT B0 ;  /* 0x0000000000007941 */ /* 0x000fea0003800200 */
.L_x_632:
[----:B------:R-:W-:Y:S05]  /*6f20*/  WARPSYNC.ALL ;  /* 0x0000000000007948 */ /* 0x000fea0003800000 */
[----:B------:R-:W2:Y:S04]  /*6f30*/  LDL.64 R26, [R1] ;  /* 0x00000000011a7983 */ /* 0x000ea80000100a00 */
[----:B------:R-:W3:Y:S04]  /*6f40*/  LDL.64 R2, [R1] ;  /* 0x0000000001027983 */ /* 0x000ee80000100a00 */
[----:B------:R-:W4:Y:S04]  /*6f50*/  LDL R37, [R1+0x8] ;  /* 0x0000080001257983 */ /* 0x000f280000100800 */
[----:B--2---:R-:W-:Y:S04]  /*6f60*/  SHFL.BFLY PT, R25, R27, 0x10, 0x1f ;  /* 0x0e001f001b197f89 */ /* 0x004fe800000e0000 */
[----:B------:R-:W0:Y:S04]  /*6f70*/  SHFL.BFLY PT, R24, R26, 0x10, 0x1f ;  /* 0x0e001f001a187f89 */ /* 0x000e2800000e0000 */
[----:B0-----:R-:W-:Y:S04]  /*6f80*/  STL.64 [R1+0x18], R24 ;  /* 0x0000181801007387 */ /* 0x001fe80000100a00 */
[----:B------:R-:W3:Y:S04]  /*6f90*/  LDL.64 R28, [R1+0x18] ;  /* 0x00001800011c7983 */ /* 0x000ee80000100a00 */
[----:B----4-:R-:W0:Y:S04]  /*6fa0*/  SHFL.BFLY PT, R52, R37, 0x10, 0x1f ;  /* 0x0e001f0025347f89 */ /* 0x010e2800000e0000 */
[----:B0-----:R-:W-:Y:S01]  /*6fb0*/  STL [R1+0x20], R52 ;  /* 0x0000203401007387 */ /* 0x001fe20000100800 */
[----:B---3--:R-:W-:-:S14]  /*6fc0*/  DSETP.GT.AND P2, PT, R28, R2, PT ;  /* 0x000000021c00722a */ /* 0x008fdc0003f44000 */
[----:B------:R-:W-:Y:S04]  /*6fd0*/  @P2 STL.64 [R1], R28 ;  /* 0x0000001c01002387 */ /* 0x000fe80000100a00 */
[----:B------:R-:W2:Y:S04]  /*6fe0*/  LDL.64 R50, [R1] ;  /* 0x0000000001327983 */ /* 0x000ea80000100a00 */
[----:B------:R-:W3:Y:S04]  /*6ff0*/  @P2 LDL R37, [R1+0x20] ;  /* 0x0000200001252983 */ /* 0x000ee80000100800 */
[----:B------:R-:W4:Y:S04]  /*7000*/  LDL.64 R2, [R1] ;  /* 0x0000000001027983 */ /* 0x000f280000100a00 */
[----:B--2---:R-:W-:Y:S04]  /*7010*/  SHFL.BFLY PT, R27, R51, 0x8, 0x1f ;  /* 0x0d001f00331b7f89 */ /* 0x004fe800000e0000 */
[----:B------:R0:W1:Y:S04]  /*7020*/  SHFL.BFLY PT, R26, R50, 0x8, 0x1f ;  /* 0x0d001f00321a7f89 */ /* 0x00006800000e0000 */
[----:B---3--:R-:W-:Y:S04]  /*7030*/  @P2 STL [R1+0x8], R37 ;  /* 0x0000082501002387 */ /* 0x008fe80000100800 */
[----:B0-----:R-:W2:Y:S04]  /*7040*/  LDL R50, [R1+0x8] ;  /* 0x0000080001327983 */ /* 0x001ea80000100800 */
[----:B-1----:R-:W-:Y:S04]  /*7050*/  STL.64 [R1+0x18], R26 ;  /* 0x0000181a01007387 */ /* 0x002fe80000100a00 */
[----:B------:R-:W4:Y:S04]  /*7060*/  LDL.64 R24, [R1+0x18] ;  /* 0x0000180001187983 */ /* 0x000f280000100a00 */
[----:B--2---:R-:W0:Y:S01]  /*7070*/  SHFL.BFLY PT, R50, R50, 0x8, 0x1f ;  /* 0x0d001f0032327f89 */ /* 0x004e2200000e0000 */
[----:B----4-:R-:W-:-:S14]  /*7080*/  DSETP.GT.AND P2, PT, R24, R2, PT ;  /* 0x000000021800722a */ /* 0x010fdc0003f44000 */
[----:B------:R-:W-:Y:S04]  /*7090*/  @P2 STL.64 [R1], R24 ;  /* 0x0000001801002387 */ /* 0x000fe80000100a00 */
[----:B------:R-:W2:Y:S04]  /*70a0*/  LDL.64 R52, [R1] ;  /* 0x0000000001347983 */ /* 0x000ea80000100a00 */
[----:B0-----:R-:W-:Y:S04]  /*70b0*/  STL [R1+0x20], R50 ;  /* 0x0000203201007387 */ /* 0x001fe80000100800 */
[----:B------:R-:W3:Y:S04]  /*70c0*/  @P2 LDL R37, [R1+0x20] ;  /* 0x0000200001252983 */ /* 0x000ee80000100800 */
[----:B------:R-:W4:Y:S04]  /*70d0*/  LDL.64 R2, [R1] ;  /* 0x0000000001027983 */ /* 0x000f280000100a00 */
[----:B--2---:R-:W-:Y:S04]  /*70e0*/  SHFL.BFLY PT, R29, R53, 0x4, 0x1f ;  /* 0x0c801f00351d7f89 */ /* 0x004fe800000e0000 */
[----:B------:R-:W0:Y:S04]  /*70f0*/  SHFL.BFLY PT, R28, R52, 0x4, 0x1f ;  /* 0x0c801f00341c7f89 */ /* 0x000e2800000e0000 */
[----:B---3--:R-:W-:Y:S04]  /*7100*/  @P2 STL [R1+0x8], R37 ;  /* 0x0000082501002387 */ /* 0x008fe80000100800 */
[----:B------:R-:W2:Y:S04]  /*7110*/  LDL R51, [R1+0x8] ;  /* 0x0000080001337983 */ /* 0x000ea80000100800 */
[----:B0-----:R-:W-:Y:S04]  /*7120*/  STL.64 [R1+0x18], R28 ;  /* 0x0000181c01007387 */ /* 0x001fe80000100a00 */
[----:B------:R-:W4:Y:S04]  /*7130*/  LDL.64 R26, [R1+0x18] ;  /* 0x00001800011a7983 */ /* 0x000f280000100a00 */
[----:B--2---:R0:W1:Y:S01]  /*7140*/  SHFL.BFLY PT, R52, R51, 0x4, 0x1f ;  /* 0x0c801f0033347f89 */ /* 0x00406200000e0000 */
[----:B----4-:R-:W-:-:S14]  /*7150*/  DSETP.GT.AND P2, PT, R26, R2, PT ;  /* 0x000000021a00722a */ /* 0x010fdc0003f44000 */
[----:B------:R-:W-:Y:S04]  /*7160*/  @P2 STL.64 [R1], R26 ;  /* 0x0000001a01002387 */ /* 0x000fe80000100a00 */
[----:B0-----:R-:W2:Y:S04]  /*7170*/  LDL.64 R50, [R1] ;  /* 0x0000000001327983 */ /* 0x001ea80000100a00 */
[----:B-1----:R-:W-:Y:S04]  /*7180*/  STL [R1+0x20], R52 ;  /* 0x0000203401007387 */ /* 0x002fe80000100800 */
        /* <DEDUP_REMOVED lines=8> */
[----:B--2---:R-:W0:Y:S01]  /*7210*/  SHFL.BFLY PT, R37, R37, 0x2, 0x1f ;  /* 0x0c401f0025257f89 */ /* 0x004e2200000e0000 */
[----:B----4-:R-:W-:-:S03]  /*7220*/  DSETP.GT.AND P2, PT, R28, R2, PT ;  /* 0x000000021c00722a */ /* 0x010fc60003f44000 */
[----:B0-----:R-:W-:Y:S11]  /*7230*/  STL [R1+0x20], R37 ;  /* 0x0000202501007387 */ /* 0x001ff60000100800 */
[----:B------:R-:W2:Y:S04]  /*7240*/  @P2 LDL R52, [R1+0x20] ;  /* 0x0000200001342983 */ /* 0x000ea80000100800 */
[----:B------:R-:W-:Y:S04]  /*7250*/  @P2 STL.64 [R1], R28 ;  /* 0x0000001c01002387 */ /* 0x000fe80000100a00 */
[----:B------:R-:W3:Y:S04]  /*7260*/  LDL.64 R50, [R1] ;  /* 0x0000000001327983 */ /* 0x000ee80000100a00 */
[----:B------:R-:W4:Y:S04]  /*7270*/  LDL.64 R2, [R1] ;  /* 0x0000000001027983 */ /* 0x000f280000100a00 */
[----:B--2---:R-:W-:Y:S04]  /*7280*/  @P2 STL [R1+0x8], R52 ;  /* 0x0000083401002387 */ /* 0x004fe80000100800 */
[----:B------:R-:W2:Y:S04]  /*7290*/  LDL R53, [R1+0x8] ;  /* 0x0000080001357983 */ /* 0x000ea80000100800 */
[----:B---3--:R-:W-:Y:S04]  /*72a0*/  SHFL.BFLY PT, R27, R51, 0x1, 0x1f ;  /* 0x0c201f00331b7f89 */ /* 0x008fe800000e0000 */
[----:B------:R-:W0:Y:S04]  /*72b0*/  SHFL.BFLY PT, R26, R50, 0x1, 0x1f ;  /* 0x0c201f00321a7f89 */ /* 0x000e2800000e0000 */
[----:B0-----:R-:W-:Y:S04]  /*72c0*/  STL.64 [R1+0x18], R26 ;  /* 0x0000181a01007387 */ /* 0x001fe80000100a00 */
[----:B------:R-:W4:Y:S01]  /*72d0*/  LDL.64 R24, [R1+0x18] ;  /* 0x0000180001187983 */ /* 0x000f220000100a00 */
[----:B------:R-:W-:Y:S01]  /*72e0*/  BSSY.RECONVERGENT B0, `(.L_x_641) ;  /* 0x0000009000007945 */ /* 0x000fe20003800200 */
[----:B------:R-:W-:-:S02]  /*72f0*/  ISETP.NE.AND P3, PT, R47, RZ, PT ;  /* 0x000000ff2f00720c */ /* 0x000fc40003f65270 */
[----:B--2---:R-:W0:Y:S04]  /*7300*/  SHFL.BFLY PT, R53, R53, 0x1, 0x1f ;  /* 0x0c201f0035357f89 */ /* 0x004e2800000e0000 */
[----:B0-----:R0:W-:Y:S01]  /*7310*/  STL [R1+0x20], R53 ;  /* 0x0000203501007387 */ /* 0x0011e20000100800 */
[----:B----4-:R-:W-:-:S14]  /*7320*/  DSETP.GT.AND P2, PT, R24, R2, PT ;  /* 0x000000021800722a */ /* 0x010fdc0003f44000 */
[----:B0-----:R-:W-:Y:S05]  /*7330*/  @!P2 BRA `(.L_x_642) ;  /* 0x00000000000ca947 */ /* 0x001fea0003800000 */
[----:B------:R-:W2:Y:S04]  /*7340*/  LDL R2, [R1+0x20] ;  /* 0x0000200001027983 */ /* 0x000ea80000100800 */
[----:B------:R0:W-:Y:S04]  /*7350*/  STL.64 [R1], R24 ;  /* 0x0000001801007387 */ /* 0x0001e80000100a00 */
[----:B--2---:R0:W-:Y:S02]  /*7360*/  STL [R1+0x8], R2 ;  /* 0x0000080201007387 */ /* 0x0041e40000100800 */
.L_x_642:
[----:B------:R-:W-:Y:S05]  /*7370*/  BSYNC.RECONVERGENT B0 ;  /* 0x0000000000007941 */ /* 0x000fea0003800200 */
.L_x_641:
[----:B------:R-:W-:Y:S04]  /*7380*/  BSSY.RECONVERGENT B0, `(.L_x_643) ;  /* 0x0000009000007945 */ /* 0x000fe80003800200 */
[----:B------:R-:W-:Y:S05]  /*7390*/  @P3 BRA `(.L_x_644) ;  /* 0x00000000001c3947 */ /* 0x000fea0003800000 */
[----:B0-----:R-:W2:Y:S04]  /*73a0*/  LDL.64 R2, [R1] ;  /* 0x0000000001027983 */ /* 0x001ea80000100a00 */
[----:B------:R-:W3:Y:S01]  /*73b0*/  LDL R27, [R1+0x8] ;  /* 0x00000800011b7983 */ /* 0x000ee20000100800 */
[C---:B------:R-:W-:Y:S01]  /*73c0*/  IMAD R24, R48.reuse, 0x4, R41 ;  /* 0x0000000430187824 */ /* 0x040fe200078e0229 */
[----:B------:R-:W-:Y:S01]  /*73d0*/  LEA R25, R48, R42, 0x1 ;  /* 0x0000002a30197211 */ /* 0x000fe200078e08ff */
[----:B--2---:R-:W0:Y:S03]  /*73e0*/  F2F.BF16.F64 R2, R2 ;  /* 0x0000000200027310 */ /* 0x004e260000302000 */
[----:B---3--:R1:W-:Y:S04]  /*73f0*/  STS [R24], R27 ;  /* 0x0000001b18007388 */ /* 0x0083e80000000800 */
[----:B0-----:R1:W-:Y:S02]  /*7400*/  STS.U16 [R25], R2 ;  /* 0x0000000219007388 */ /* 0x0013e40000000400 */
.L_x_644:
[----:B------:R-:W-:Y:S05]  /*7410*/  BSYNC.RECONVERGENT B0 ;  /* 0x0000000000007941 */ /* 0x000fea0003800200 */
.L_x_643:
[----:B------:R-:W-:Y:S01]  /*7420*/  VIADD R48, R48, 0x1 ;  /* 0x0000000130307836 */ /* 0x000fe20000000000 */
[----:B------:R-:W-:-:S04]  /*7430*/  NOP ;  /* 0x0000000000007918 */ /* 0x000fc80000000000 */
[----:B------:R-:W-:-:S13]  /*7440*/  ISETP.NE.AND P2, PT, R48, R5, PT ;  /* 0x000000053000720c */ /* 0x000fda0003f45270 */
[----:B------:R-:W-:Y:S05]  /*7450*/  @P2 BRA `(.L_x_645) ;  /* 0xfffffff400902947 */ /* 0x000fea000383ffff */
.L_x_627:
[----:B------:R-:W-:Y:S01]  /*7460*/  ISETP.NE.AND P2, PT, R47, RZ, PT ;  /* 0x000000ff2f00720c */ /* 0x000fe20003f45270 */
[----:B------:R-:W-:Y:S01]  /*7470*/  NOP ;  /* 0x0000000000007918 */ /* 0x000fe20000000000 */
[----:B------:R-:W-:Y:S11]  /*7480*/  BSSY.RECONVERGENT B0, `(.L_x_646) ;  /* 0x000005e000007945 */ /* 0x000ff60003800200 */
[----:B------:R-:W-:Y:S05]  /*7490*/  @P2 BRA `(.L_x_647) ;  /* 0x0000000400702947 */ /* 0x000fea0003800000 */
[----:B------:R-:W-:Y:S02]  /*74a0*/  ISETP.GE.AND P2, PT, R5, 0x1, PT ;  /* 0x000000010500780c */ /* 0x000fe40003f46270 */
[----:B------:R-:W-:-:S11]  /*74b0*/  PRMT R28, RZ, 0x7610, R28 ;  /* 0x00007610ff1c7816 */ /* 0x000fd6000000001c */
[----:B------:R-:W-:Y:S05]  /*74c0*/  @!P2 BRA `(.L_x_648) ;  /* 0x00000004005ca947 */ /* 0x000fea0003800000 */
[----:B------:R-:W-:Y:S02]  /*74d0*/  ISETP.GE.U32.AND P2, PT, R5, 0x10, PT ;  /* 0x000000100500780c */ /* 0x000fe40003f46070 */
[----:B------:R-:W-:-:S11]  /*74e0*/  MOV R3, RZ ;  /* 0x000000ff00037202 */ /* 0x000fd60000000f00 */
[----:B------:R-:W-:Y:S05]  /*74f0*/  @!P2 BRA `(.L_x_649) ;  /* 0x000000000098a947 */ /* 0x000fea0003800000 */
[----:B------:R-:W-:-:S07]  /*7500*/  IMAD.MOV.U32 R3, RZ, RZ, RZ ;  /* 0x000000ffff037224 */ /* 0x000fce00078e00ff */
.L_x_650:
[C---:B01----:R-:W-:Y:S01]  /*7510*/  LEA R2, R3.reuse, R42, 0x1 ;  /* 0x0000002a03027211 */ /* 0x043fe200078e08ff */
[----:B------:R-:W-:-:S04]  /*7520*/  VIADD R3, R3, 0x10 ;  /* 0x0000001003037836 */ /* 0x000fc80000000000 */
[----:B------:R-:W0:Y:S01]  /*7530*/  LDS.U16 R53, [R2] ;  /* 0x0000000002357984 */ /* 0x000e220000000400 */
[----:B------:R-:W-:-:S03]  /*7540*/  ISETP.NE.AND P2, PT, R3, R32, PT ;  /* 0x000000200300720c */ /* 0x000fc60003f45270 */
[----:B------:R-:W1:Y:S04]  /*7550*/  LDS.U16 R36, [R2+0x2] ;  /* 0x0000020002247984 */ /* 0x000e680000000400 */
[----:B------:R-:W2:Y:S04]  /*7560*/  LDS.U16 R26, [R2+0x4] ;  /* 0x00000400021a7984 */ /* 0x000ea80000000400 */
[----:B------:R-:W3:Y:S04]  /*7570*/  LDS.U16 R24, [R2+0x6] ;  /* 0x0000060002187984 */ /* 0x000ee80000000400 */
[----:B------:R-:W4:Y:S04]  /*7580*/  LDS.U16 R51, [R2+0x8] ;  /* 0x0000080002337984 */ /* 0x000f280000000400 */
[----:B------:R-:W5:Y:S04]  /*7590*/  LDS.U16 R37, [R2+0xa] ;  /* 0x00000a0002257984 */ /* 0x000f680000000400 */
[----:B------:R-:W5:Y:S04]  /*75a0*/  LDS.U16 R25, [R2+0xc] ;  /* 0x00000c0002197984 */ /* 0x000f680000000400 */
[----:B------:R-:W5:Y:S04]  /*75b0*/  LDS.U16 R27, [R2+0xe] ;  /* 0x00000e00021b7984 */ /* 0x000f680000000400 */
[----:B------:R-:W5:Y:S04]  /*75c0*/  LDS.U16 R29, [R2+0x10] ;  /* 0x00001000021d7984 */ /* 0x000f680000000400 */
[----:B------:R-:W5:Y:S01]  /*75d0*/  LDS.U16 R35, [R2+0x12] ;  /* 0x0000120002237984 */ /* 0x000f620000000400 */
[----:B0-----:R-:W-:-:S03]  /*75e0*/  HADD2.BF16_V2 R28, R28.H0_H0, R53.H0_H0 ;  /* 0x200000351c1c7230 */ /* 0x001fc60000200800 */
[----:B------:R-:W0:Y:S01]  /*75f0*/  LDS.U16 R53, [R2+0x14] ;  /* 0x0000140002357984 */ /* 0x000e220000000400 */
[----:B-1----:R-:W-:-:S03]  /*7600*/  HADD2.BF16_V2 R36, R28.H0_H0, R36.H0_H0 ;  /* 0x200000241c247230 */ /* 0x002fc60000200800 */
[----:B------:R-:W1:Y:S01]  /*7610*/  LDS.U16 R28, [R2+0x16] ;  /* 0x00001600021c7984 */ /* 0x000e620000000400 */
[----:B--2---:R-:W-:-:S03]  /*7620*/  HADD2.BF16_V2 R36, R36.H0_H0, R26.H0_H0 ;  /* 0x2000001a24247230 */ /* 0x004fc60000200800 */
[----:B------:R-:W2:Y:S01]  /*7630*/  LDS.U16 R26, [R2+0x18] ;  /* 0x00001800021a7984 */ /* 0x000ea20000000400 */
[----:B---3--:R-:W-:-:S03]  /*7640*/  HADD2.BF16_V2 R36, R36.H0_H0, R24.H0_H0 ;  /* 0x2000001824247230 */ /* 0x008fc60000200800 */
[----:B------:R-:W3:Y:S01]  /*7650*/  LDS.U16 R24, [R2+0x1a] ;  /* 0x00001a0002187984 */ /* 0x000ee20000000400 */
[----:B----4-:R-:W-:-:S03]  /*7660*/  HADD2.BF16_V2 R36, R36.H0_H0, R51.H0_H0 ;  /* 0x2000003324247230 */ /* 0x010fc60000200800 */
[----:B------:R-:W4:Y:S01]  /*7670*/  LDS.U16 R51, [R2+0x1c] ;  /* 0x00001c0002337984 */ /* 0x000f220000000400 */
[----:B-----5:R-:W-:-:S03]  /*7680*/  HADD2.BF16_V2 R36, R36.H0_H0, R37.H0_H0 ;  /* 0x2000002524247230 */ /* 0x020fc60000200800 */
[----:B------:R-:W5:Y:S01]  /*7690*/  LDS.U16 R37, [R2+0x1e] ;  /* 0x00001e0002257984 */ /* 0x000f620000000400 */
[----:B------:R-:W-:-:S04]  /*76a0*/  HADD2.BF16_V2 R25, R36.H0_H0, R25.H0_H0 ;  /* 0x2000001924197230 */ /* 0x000fc80000200800 */
[----:B------:R-:W-:-:S04]  /*76b0*/  HADD2.BF16_V2 R25, R25.H0_H0, R27.H0_H0 ;  /* 0x2000001b19197230 */ /* 0x000fc80000200800 */
[----:B------:R-:W-:-:S04]  /*76c0*/  HADD2.BF16_V2 R25, R25.H0_H0, R29.H0_H0 ;  /* 0x2000001d19197230 */ /* 0x000fc80000200800 */
[----:B------:R-:W-:-:S04]  /*76d0*/  HADD2.BF16_V2 R25, R25.H0_H0, R35.H0_H0 ;  /* 0x2000002319197230 */ /* 0x000fc80000200800 */
[----:B0-----:R-:W-:-:S04]  /*76e0*/  HADD2.BF16_V2 R25, R25.H0_H0, R53.H0_H0 ;  /* 0x2000003519197230 */ /* 0x001fc80000200800 */
[----:B-1----:R-:W-:-:S04]  /*76f0*/  HADD2.BF16_V2 R25, R25.H0_H0, R28.H0_H0 ;  /* 0x2000001c19197230 */ /* 0x002fc80000200800 */
[----:B--2---:R-:W-:-:S04]  /*7700*/  HADD2.BF16_V2 R25, R25.H0_H0, R26.H0_H0 ;  /* 0x2000001a19197230 */ /* 0x004fc80000200800 */
[----:B---3--:R-:W-:-:S04]  /*7710*/  HADD2.BF16_V2 R24, R25.H0_H0, R24.H0_H0 ;  /* 0x2000001819187230 */ /* 0x008fc80000200800 */
[----:B----4-:R-:W-:-:S04]  /*7720*/  HADD2.BF16_V2 R24, R24.H0_H0, R51.H0_H0 ;  /* 0x2000003318187230 */ /* 0x010fc80000200800 */
[----:B-----5:R-:W-:Y:S01]  /*7730*/  HADD2.BF16_V2 R28, R24.H0_H0, R37.H0_H0 ;  /* 0x20000025181c7230 */ /* 0x020fe20000200800 */
[----:B------:R-:W-:Y:S06]  /*7740*/  @P2 BRA `(.L_x_650) ;  /* 0xfffffffc00702947 */ /* 0x000fec000383ffff */
[----:B------:R-:W-:-:S07]  /*7750*/  MOV R3, R32 ;  /* 0x0000002000037202 */ /* 0x000fce0000000f00 */
.L_x_649:
[----:B------:R-:W-:-:S13]  /*7760*/  ISETP.NE.AND P2, PT, R7, RZ, PT ;  /* 0x000000ff0700720c */ /* 0x000fda0003f45270 */
[----:B------:R-:W-:Y:S05]  /*7770*/  @!P2 BRA `(.L_x_648) ;  /* 0x0000000000b0a947 */ /* 0x000fea0003800000 */
[----:B------:R-:W-:Y:S01]  /*7780*/  ISETP.NE.AND P2, PT, R31, RZ, PT ;  /* 0x000000ff1f00720c */ /* 0x000fe20003f45270 */
[----:B------:R-:W-:-:S12]  /*7790*/  @!P0 BRA `(.L_x_651) ;  /* 0x0000000000488947 */ /* 0x000fd80003800000 */
[C---:B01----:R-:W-:Y:S01]  /*77a0*/  IMAD R2, R3.reuse, 0x2, R42 ;  /* 0x0000000203027824 */ /* 0x043fe200078e022a */
[----:B------:R-:W-:-:S04]  /*77b0*/  IADD3 R3, PT, PT, R3, 0x8, RZ ;  /* 0x0000000803037810 */ /* 0x000fc80007ffe0ff */
[----:B------:R-:W0:Y:S04]  /*77c0*/  LDS.U16 R29, [R2] ;  /* 0x00000000021d7984 */ /* 0x000e280000000400 */
[----:B------:R-:W1:Y:S04]  /*77d0*/  LDS.U16 R24, [R2+0x2] ;  /* 0x0000020002187984 */ /* 0x000e680000000400 */
[----:B------:R-:W2:Y:S04]  /*77e0*/  LDS.U16 R35, [R2+0x4] ;  /* 0x0000040002237984 */ /* 0x000ea80000000400 */
[----:B------:R-:W3:Y:S04]  /*77f0*/  LDS.U16 R37, [R2+0x6] ;  /* 0x0000060002257984 */ /* 0x000ee80000000400 */
[----:B------:R-:W4:Y:S04]  /*7800*/  LDS.U16 R51, [R2+0x8] ;  /* 0x0000080002337984 */ /* 0x000f280000000400 */
[----:B------:R-:W5:Y:S04]  /*7810*/  LDS.U16 R53, [R2+0xa] ;  /* 0x00000a0002357984 */ /* 0x000f680000000400 */
[----:B------:R-:W5:Y:S04]  /*7820*/  LDS.U16 R25, [R2+0xc] ;  /* 0x00000c0002197984 */ /* 0x000f680000000400 */
[----:B------:R-:W5:Y:S01]  /*7830*/  LDS.U16 R27, [R2+0xe] ;  /* 0x00000e00021b7984 */ /* 0x000f620000000400 */
[----:B0-----:R-:W-:-:S04]  /*7840*/  HADD2.BF16_V2 R29, R28.H0_H0, R29.H0_H0 ;  /* 0x2000001d1c1d7230 */ /* 0x001fc80000200800 */
[----:B-1----:R-:W-:-:S04]  /*7850*/  HADD2.BF16_V2 R24, R29.H0_H0, R24.H0_H0 ;  /* 0x200000181d187230 */ /* 0x002fc80000200800 */
[----:B--2---:R-:W-:-:S04]  /*7860*/  HADD2.BF16_V2 R24, R24.H0_H0, R35.H0_H0 ;  /* 0x2000002318187230 */ /* 0x004fc80000200800 */
[----:B---3--:R-:W-:-:S04]  /*7870*/  HADD2.BF16_V2 R24, R24.H0_H0, R37.H0_H0 ;  /* 0x2000002518187230 */ /* 0x008fc80000200800 */
[----:B----4-:R-:W-:-:S04]  /*7880*/  HADD2.BF16_V2 R24, R24.H0_H0, R51.H0_H0 ;  /* 0x2000003318187230 */ /* 0x010fc80000200800 */
[----:B-----5:R-:W-:-:S04]  /*7890*/  HADD2.BF16_V2 R24, R24.H0_H0, R53.H0_H0 ;  /* 0x2000003518187230 */ /* 0x020fc80000200800 */
[----:B------:R-:W-:-:S04]  /*78a0*/  HADD2.BF16_V2 R24, R24.H0_H0, R25.H0_H0 ;  /* 0x2000001918187230 */ /* 0x000fc80000200800 */
[----:B------:R-:W-:-:S07]  /*78b0*/  HADD2.BF16_V2 R28, R24.H0_H0, R27.H0_H0 ;  /* 0x2000001b181c7230 */ /* 0x000fce0000200800 */
.L_x_651:
        /* <DEDUP_REMOVED lines=8> */
[----:B------:R-:W3:Y:S01]  /*7940*/  LDS.U16 R29, [R2+0x6] ;  /* 0x00000600021d7984 */ /* 0x000ee20000000400 */
[----:B0-----:R-:W-:-:S04]  /*7950*/  HADD2.BF16_V2 R25, R28.H0_H0, R25.H0_H0 ;  /* 0x200000191c197230 */ /* 0x001fc80000200800 */
[----:B-1----:R-:W-:-:S04]  /*7960*/  HADD2.BF16_V2 R24, R25.H0_H0, R24.H0_H0 ;  /* 0x2000001819187230 */ /* 0x002fc80000200800 */
[----:B--2---:R-:W-:-:S04]  /*7970*/  HADD2.BF16_V2 R24, R24.H0_H0, R27.H0_H0 ;  /* 0x2000001b18187230 */ /* 0x004fc80000200800 */
[----:B---3--:R-:W-:-:S07]  /*7980*/  HADD2.BF16_V2 R28, R24.H0_H0, R29.H0_H0 ;  /* 0x2000001d181c7230 */ /* 0x008fce0000200800 */
.L_x_652:
[----:B------:R-:W-:Y:S05]  /*7990*/  @!P2 BRA `(.L_x_648) ;  /* 0x000000000028a947 */ /* 0x000fea0003800000 */
[----:B01----:R-:W-:Y:S01]  /*79a0*/  IMAD R2, R3, 0x2, R42 ;  /* 0x0000000203027824 */ /* 0x003fe200078e022a */
[----:B------:R-:W-:-:S04]  /*79b0*/  ISETP.NE.AND P2, PT, R34, 0x1, PT ;  /* 0x000000012200780c */ /* 0x000fc80003f45270 */
[----:B------:R-:W0:Y:S02]  /*79c0*/  LDS.U16 R3, [R2] ;  /* 0x0000000002037984 */ /* 0x000e240000000400 */
[----:B0-----:R-:W-:-:S07]  /*79d0*/  HADD2.BF16_V2 R28, R28.H0_H0, R3.H0_H0 ;  /* 0x200000031c1c7230 */ /* 0x001fce0000200800 */
[----:B------:R-:W-:Y:S05]  /*79e0*/  @!P2 BRA `(.L_x_648) ;  /* 0x000000000014a947 */ /* 0x000fea0003800000 */
[----:B------:R-:W-:Y:S01]  /*79f0*/  ISETP.NE.AND P2, PT, R34, 0x2, PT ;  /* 0x000000022200780c */ /* 0x000fe20003f45270 */
[----:B------:R-:W0:-:S12]  /*7a00*/  LDS.U16 R3, [R2+0x2] ;  /* 0x0000020002037984 */ /* 0x000e180000000400 */
[----:B------:R-:W1:Y:S01]  /*7a10*/  @P2 LDS.U16 R25, [R2+0x4] ;  /* 0x0000040002192984 */ /* 0x000e620000000400 */
[----:B0-----:R-:W-:-:S04]  /*7a20*/  HADD2.BF16_V2 R28, R28.H0_H0, R3.H0_H0 ;  /* 0x200000031c1c7230 */ /* 0x001fc80000200800 */
[----:B-1----:R-:W-:-:S07]  /*7a30*/  @P2 HADD2.BF16_V2 R28, R28.H0_H0, R25.H0_H0 ;  /* 0x200000191c1c2230 */ /* 0x002fce0000200800 */
.L_x_648:
[----:B01----:R-:W-:-:S05]  /*7a40*/  LEA R2, R33, R40, 0x1 ;  /* 0x0000002821027211 */ /* 0x003fca00078e08ff */
[----:B------:R2:W-:Y:S02]  /*7a50*/  STS.U16 [R2], R28 ;  /* 0x0000001c02007388 */ /* 0x0005e40000000400 */
.L_x_647:
[----:B------:R-:W-:Y:S05]  /*7a60*/  BSYNC.RECONVERGENT B0 ;  /* 0x0000000000007941 */ /* 0x000fea0003800200 */
.L_x_646:
[----:B------:R-:W3:Y:S01]  /*7a70*/  LDCU UR6, c[0x0][0x398] ;  /* 0x00007300ff0677ac */ /* 0x000ee20008000800 */
[----:B------:R-:W-:-:S05]  /*7a80*/  VIADD R33, R33, 0x1 ;  /* 0x0000000121217836 */ /* 0x000fca0000000000 */
[----:B---3--:R-:W-:Y:S01]  /*7a90*/  ISETP.NE.AND P2, PT, R33, UR6, PT ;  /* 0x0000000621007c0c */ /* 0x008fe2000bf45270 */
[----:B------:R-:W-:-:S12]  /*7aa0*/  NOP ;  /* 0x0000000000007918 */ /* 0x000fd80000000000 */
[----:B------:R-:W-:Y:S05]  /*7ab0*/  @P2 BRA `(.L_x_653) ;  /* 0xffffffec00e02947 */ /* 0x000fea000383ffff */
.L_x_626:
[----:B------:R-:W-:-:S07]  /*7ac0*/  HFMA2 R5, -RZ, RZ, 0, 0 ;  /* 0x00000000ff057431 */ /* 0x000fce00000001ff */
.L_x_672:
[----:B------:R-:W3:Y:S01]  /*7ad0*/  LDCU UR6, c[0x0][0x398] ;  /* 0x00007300ff0677ac */ /* 0x000ee20008000800 */
[----:B------:R-:W-:Y:S01]  /*7ae0*/  BSSY.RECONVERGENT B0, `(.L_x_654) ;  /* 0x0000015000007945 */ /* 0x000fe20003800200 */
[----:B01----:R-:W-:Y:S01]  /*7af0*/  IMAD.MOV.U32 R24, RZ, RZ, RZ ;  /* 0x000000ffff187224 */ /* 0x003fe200078e00ff */
[----:B--2---:R-:W-:Y:S01]  /*7b00*/  MOV R2, 0x0 ;  /* 0x0000000000027802 */ /* 0x004fe20000000f00 */
[----:B------:R-:W-:Y:S01]  /*7b10*/  IMAD.MOV.U32 R3, RZ, RZ, -0x100000 ;  /* 0xfff00000ff037424 */ /* 0x000fe200078e00ff */
[----:B---3--:R-:W-:-:S13]  /*7b20*/  ISETP.GE.AND P0, PT, R47, UR6, PT ;  /* 0x000000062f007c0c */ /* 0x008fda000bf06270 */
[----:B------:R-:W-:Y:S05]  /*7b30*/  @P0 BRA `(.L_x_655) ;  /* 0x00000000003c0947 */ /* 0x000fea0003800000 */
[----:B------:R-:W-:-:S13]  /*7b40*/  ISETP.NE.AND P0, PT, R5, RZ, PT ;  /* 0x000000ff0500720c */ /* 0x000fda0003f05270 */
[----:B------:R-:W-:Y:S05]  /*7b50*/  @!P0 BRA `(.L_x_656) ;  /* 0x0000000000248947 */ /* 0x000fea0003800000 */
[----:B------:R-:W-:-:S07]  /*7b60*/  MOV R26, RZ ;  /* 0x000000ff001a7202 */ /* 0x000fce0000000f00 */
.L_x_657:
[----:B------:R-:W-:-:S05]  /*7b70*/  IMAD R7, R26, 0x4, R41 ;  /* 0x000000041a077824 */ /* 0x000fca00078e0229 */
[----:B------:R-:W0:Y:S02]  /*7b80*/  LDS R24, [R7] ;  /* 0x0000000007187984 */ /* 0x000e240000000800 */
[-C--:B0-----:R-:W-:Y:S02]  /*7b90*/  ISETP.NE.AND P0, PT, R24, R47.reuse, PT ;  /* 0x0000002f1800720c */ /* 0x081fe40003f05270 */
[----:B------:R-:W-:-:S11]  /*7ba0*/  MOV R24, R47 ;  /* 0x0000002f00187202 */ /* 0x000fd60000000f00 */
[----:B------:R-:W-:Y:S05]  /*7bb0*/  @!P0 BRA `(.L_x_655) ;  /* 0x00000000001c8947 */ /* 0x000fea0003800000 */
[----:B------:R-:W-:-:S05]  /*7bc0*/  VIADD R26, R26, 0x1 ;  /* 0x000000011a1a7836 */ /* 0x000fca0000000000 */
[----:B------:R-:W-:-:S13]  /*7bd0*/  ISETP.NE.AND P0, PT, R26, R5, PT ;  /* 0x000000051a00720c */ /* 0x000fda0003f05270 */
[----:B------:R-:W-:Y:S05]  /*7be0*/  @P0 BRA `(.L_x_657) ;  /* 0xfffffffc00e00947 */ /* 0x000fea000383ffff */
.L_x_656:
[----:B------:R-:W0:Y:S01]  /*7bf0*/  LDS.U16 R2, [R11] ;  /* 0x000000000b027984 */ /* 0x000e220000000400 */
[----:B------:R-:W-:Y:S01]  /*7c00*/  IMAD.MOV.U32 R24, RZ, RZ, R47 ;  /* 0x000000ffff187224 */ /* 0x000fe200078e002f */
[----:B0-----:R-:W-:-:S06]  /*7c10*/  SHF.L.U32 R2, R2, 0x10, RZ ;  /* 0x0000001002027819 */ /* 0x001fcc00000006ff */
[----:B------:R-:W0:Y:S02]  /*7c20*/  F2F.F64.F32 R2, R2 ;  /* 0x0000000200027310 */ /* 0x000e240000201800 */
.L_x_655:
[----:B------:R-:W-:Y:S05]  /*7c30*/  BSYNC.RECONVERGENT B0 ;  /* 0x0000000000007941 */ /* 0x000fea0003800200 */
.L_x_654:
[----:B------:R-:W1:Y:S01]  /*7c40*/  LDCU UR6, c[0x0][0x398] ;  /* 0x00007300ff0677ac */ /* 0x000e620008000800 */
[----:B0-----:R0:W-:Y:S01]  /*7c50*/  STL.64 [R1], R2 ;  /* 0x0000000201007387 */ /* 0x0011e20000100a00 */
[----:B------:R-:W-:Y:S01]  /*7c60*/  BSSY.RECONVERGENT B0, `(.L_x_658) ;  /* 0x0000034000007945 */ /* 0x000fe20003800200 */
[----:B------:R-:W2:Y:S02]  /*7c70*/  LDCU UR10, c[0x0][0x398] ;  /* 0x00007300ff0a77ac */ /* 0x000ea40008000800 */
[----:B------:R0:W-:Y:S01]  /*7c80*/  STL [R1+0x8], R24 ;  /* 0x0000081801007387 */ /* 0x0001e20000100800 */
[----:B-1----:R-:W-:-:S13]  /*7c90*/  ISETP.GE.AND P0, PT, R6, UR6, PT ;  /* 0x0000000606007c0c */ /* 0x002fda000bf06270 */
[----:B0-2---:R-:W-:Y:S05]  /*7ca0*/  @P0 BRA `(.L_x_659) ;  /* 0x0000000000bc0947 */ /* 0x005fea0003800000 */
[----:B------:R-:W-:-:S13]  /*7cb0*/  ISETP.NE.AND P0, PT, R5, RZ, PT ;  /* 0x000000ff0500720c */ /* 0x000fda0003f05270 */
[----:B------:R-:W-:Y:S05]  /*7cc0*/  @!P0 BRA `(.L_x_660) ;  /* 0x0000000000808947 */ /* 0x000fea0003800000 */
[----:B------:R-:W-:Y:S01]  /*7cd0*/  BSSY.RECONVERGENT B1, `(.L_x_661) ;  /* 0x000001e000017945 */ /* 0x000fe20003800200 */
[----:B------:R-:W-:-:S07]  /*7ce0*/  MOV R7, R6 ;  /* 0x0000000600077202 */ /* 0x000fce0000000f00 */
.L_x_666:
[----:B------:R-:W-:Y:S04]  /*7cf0*/  BSSY.RECONVERGENT B2, `(.L_x_662) ;  /* 0x0000012000027945 */ /* 0x000fe80003800200 */
[----:B------:R-:W-:Y:S01]  /*7d00*/  BSSY.RELIABLE B3, `(.L_x_663) ;  /* 0x000000c000037945 */ /* 0x000fe20003800100 */
[----:B------:R-:W-:-:S07]  /*7d10*/  IMAD.MOV.U32 R2, RZ, RZ, RZ ;  /* 0x000000ffff027224 */ /* 0x000fce00078e00ff */
.L_x_665:
        /* <DEDUP_REMOVED lines=11> */
.L_x_663:
[----:B------:R-:W-:-:S06]  /*7dd0*/  LEA R2, R7, R40, 0x1 ;  /* 0x0000002807027211 */ /* 0x000fcc00078e08ff */
[----:B------:R-:W0:Y:S02]  /*7de0*/  LDS.U16 R2, [R2] ;  /* 0x0000000002027984 */ /* 0x000e240000000400 */
[----:B0-----:R-:W-:-:S06]  /*7df0*/  IMAD.U32 R24, R2, 0x10000, RZ ;  /* 0x0001000002187824 */ /* 0x001fcc00078e00ff */
[----:B------:R-:W0:Y:S02]  /*7e00*/  F2F.F64.F32 R24, R24 ;  /* 0x0000001800187310 */ /* 0x000e240000201800 */
.L_x_664:
[----:B------:R-:W-:Y:S05]  /*7e10*/  BSYNC.RECONVERGENT B2 ;  /* 0x0000000000027941 */ /* 0x000fea0003800200 */
.L_x_662:
[----:B------:R-:W2:Y:S01]  /*7e20*/  LDL.64 R2, [R1] ;  /* 0x0000000001027983 */ /* 0x000ea20000100a00 */
[----:B------:R-:W1:Y:S03]  /*7e30*/  LDCU UR6, c[0x0][0x398] ;  /* 0x00007300ff0677ac */ /* 0x000e660008000800 */
[----:B0-----:R-:W-:Y:S01]  /*7e40*/  STL.64 [R1+0x10], R24 ;  /* 0x0000101801007387 */ /* 0x001fe20000100a00 */
[----:B--2---:R-:W-:-:S14]  /*7e50*/  DSETP.GT.AND P0, PT, R24, R2, PT ;  /* 0x000000021800722a */ /* 0x004fdc0003f04000 */
[----:B------:R0:W-:Y:S04]  /*7e60*/  @P0 STL [R1+0x8], R7 ;  /* 0x0000080701000387 */ /* 0x0001e80000100800 */
[----:B------:R2:W-:Y:S01]  /*7e70*/  @P0 STL.64 [R1], R24 ;  /* 0x0000001801000387 */ /* 0x0005e20000100a00 */
[----:B0-----:R-:W-:-:S04]  /*7e80*/  IADD3 R7, PT, PT, R7, 0x20, RZ ;  /* 0x0000002007077810 */ /* 0x001fc80007ffe0ff */
[----:B-1----:R-:W-:-:S13]  /*7e90*/  ISETP.GE.AND P0, PT, R7, UR6, PT ;  /* 0x0000000607007c0c */ /* 0x002fda000bf06270 */
[----:B--2---:R-:W-:Y:S05]  /*7ea0*/  @!P0 BRA `(.L_x_666) ;  /* 0xfffffffc00908947 */ /* 0x004fea000383ffff */
[----:B------:R-:W-:Y:S05]  /*7eb0*/  BSYNC.RECONVERGENT B1 ;  /* 0x0000000000017941 */ /* 0x000fea0003800200 */
.L_x_661:
[----:B------:R-:W-:Y:S05]  /*7ec0*/  BRA `(.L_x_659) ;  /* 0x0000000000347947 */ /* 0x000fea0003800000 */
.L_x_660:
[----:B------:R-:W-:-:S07]  /*7ed0*/  IMAD.MOV.U32 R7, RZ, RZ, R6 ;  /* 0x000000ffff077224 */ /* 0x000fce00078e0006 */
.L_x_667:
        /* <DEDUP_REMOVED lines=10> */
[----:B------:R-:W-:-:S13]  /*7f80*/  ISETP.GE.AND P0, PT, R7, UR10, PT ;  /* 0x0000000a07007c0c */ /* 0x000fda000bf06270 */
[----:B-1----:R-:W-:Y:S05]  /*7f90*/  @!P0 BRA `(.L_x_667) ;  /* 0xfffffffc00d08947 */ /* 0x002fea000383ffff */
.L_x_659:
[----:B------:R-:W-:Y:S05]  /*7fa0*/  BSYNC.RECONVERGENT B0 ;  /* 0x0000000000007941 */ /* 0x000fea0003800200 */
.L_x_658:
        /* <DEDUP_REMOVED lines=69> */
.L_x_669:
[----:B------:R-:W-:Y:S05]  /*8400*/  BSYNC.RECONVERGENT B0 ;  /* 0x0000000000007941 */ /* 0x000fea0003800200 */
.L_x_668:
        /* <DEDUP_REMOVED lines=9> */
.L_x_671:
[----:B------:R-:W-:Y:S05]  /*84a0*/  BSYNC.RECONVERGENT B0 ;  /* 0x0000000000007941 */ /* 0x000fea0003800200 */
.L_x_670:
[----:B------:R-:W-:Y:S01]  /*84b0*/  VIADD R5, R5, 0x1 ;  /* 0x0000000105057836 */ /* 0x000fe20000000000 */
[----:B------:R-:W-:-:S04]  /*84c0*/  NOP ;  /* 0x0000000000007918 */ /* 0x000fc80000000000 */
[----:B------:R-:W-:-:S13]  /*84d0*/  ISETP.NE.AND P0, PT, R5, UR5, PT ;  /* 0x0000000505007c0c */ /* 0x000fda000bf05270 */
[----:B------:R-:W-:Y:S05]  /*84e0*/  @P0 BRA `(.L_x_672) ;  /* 0xfffffff400780947 */ /* 0x000fea000383ffff */
[----:B0-----:R-:W-:Y:S01]  /*84f0*/  MOV R2, RZ ;  /* 0x000000ff00027202 */ /* 0x001fe20000000f00 */
[----:B------:R-:W-:-:S06]  /*8500*/  NOP ;  /* 0x0000000000007918 */ /* 0x000fcc0000000000 */
.L_x_676:
[----:B------:R-:W-:Y:S01]  /*8510*/  ISETP.GE.AND P0, PT, R47, R30, PT ;  /* 0x0000001e2f00720c */ /* 0x000fe20003f06270 */
[----:B------:R-:W-:-:S12]  /*8520*/  BSSY.RECONVERGENT B0, `(.L_x_673) ;  /* 0x000000d000007945 */ /* 0x000fd80003800200 */
[----:B0-----:R-:W-:Y:S05]  /*8530*/  @P0 BRA `(.L_x_674) ;  /* 0x00000000002c0947 */ /* 0x001fea0003800000 */
[----:B-1----:R-:W-:-:S06]  /*8540*/  IMAD R3, R2, 0x4, R41 ;  /* 0x0000000402037824 */ /* 0x002fcc00078e0229 */
[----:B------:R-:W0:Y:S02]  /*8550*/  LDS R3, [R3] ;  /* 0x0000000003037984 */ /* 0x000e240000000800 */
[CC--:B0-----:R-:W-:Y:S02]  /*8560*/  IMAD R5, R30.reuse, R3.reuse, R47 ;  /* 0x000000031e057224 */ /* 0x0c1fe400078e022f */
[----:B------:R-:W-:-:S07]  /*8570*/  IMAD R26, R30, R3, R30 ;  /* 0x000000031e1a7224 */ /* 0x000fce00078e021e */
.L_x_675:
[C---:B------:R-:W-:Y:S01]  /*8580*/  LEA R7, R5.reuse, R44, 0x1 ;  /* 0x0000002c05077211 */ /* 0x040fe200078e08ff */
[C---:B0-----:R-:W-:Y:S01]  /*8590*/  IMAD R3, R5.reuse, 0x2, R43 ;  /* 0x0000000205037824 */ /* 0x041fe200078e022b */
[----:B------:R-:W-:-:S03]  /*85a0*/  IADD3 R5, PT, PT, R5, 0x20, RZ ;  /* 0x0000002005057810 */ /* 0x000fc60007ffe0ff */
[----:B------:R-:W0:Y:S01]  /*85b0*/  LDS.U16 R24, [R7] ;  /* 0x0000000007187984 */ /* 0x000e220000000400 */
[----:B------:R-:W-:-:S03]  /*85c0*/  ISETP.GE.AND P0, PT, R5, R26, PT ;  /* 0x0000001a0500720c */ /* 0x000fc60003f06270 */
[----:B0-----:R0:W-:Y:S10]  /*85d0*/  STS.U16 [R3], R24 ;  /* 0x0000001803007388 */ /* 0x0011f40000000400 */
[----:B------:R-:W-:Y:S05]  /*85e0*/  @!P0 BRA `(.L_x_675) ;  /* 0xfffffffc00e48947 */ /* 0x000fea000383ffff */
.L_x_674:
[----:B------:R-:W-:Y:S05]  /*85f0*/  BSYNC.RECONVERGENT B0 ;  /* 0x0000000000007941 */ /* 0x000fea0003800200 */
.L_x_673:
[----:B------:R-:W-:-:S05]  /*8600*/  VIADD R2, R2, 0x1 ;  /* 0x0000000102027836 */ /* 0x000fca0000000000 */
[----:B------:R-:W-:-:S13]  /*8610*/  ISETP.NE.AND P0, PT, R2, UR5, PT ;  /* 0x0000000502007c0c */ /* 0x000fda000bf05270 */
[----:B------:R-:W-:Y:S05]  /*8620*/  @P0 BRA `(.L_x_676) ;  /* 0xfffffffc00b80947 */ /* 0x000fea000383ffff */
[----:B------:R-:W2:Y:S02]  /*8630*/  LDCU UR6, c[0x0][0x390] ;  /* 0x00007200ff0677ac */ /* 0x000ea40008000800 */
[----:B--2---:R-:W-:-:S04]  /*8640*/  MOV R52, UR6 ;  /* 0x0000000600347c02 */ /* 0x004fc80008000f00 */
[----:B------:R-:W-:Y:S01]  /*8650*/  ISETP.GE.AND P0, PT, R52, 0x1, PT ;  /* 0x000000013400780c */ /* 0x000fe20003f06270 */
[----:B------:R-:W-:-:S12]  /*8660*/  NOP ;  /* 0x0000000000007918 */ /* 0x000fd80000000000 */
[----:B------:R-:W-:Y:S05]  /*8670*/  @!P0 BRA `(.L_x_677) ;  /* 0x0000001c00388947 */ /* 0x000fea0003800000 */
[----:B------:R-:W-:-:S07]  /*8680*/  IMAD.MOV.U32 R5, RZ, RZ, RZ ;  /* 0x000000ffff057224 */ /* 0x000fce00078e00ff */
.L_x_698:
[----:B------:R-:W2:Y:S01]  /*8690*/  LDCU UR6, c[0x0][0x38c] ;  /* 0x00007180ff0677ac */ /* 0x000ea20008000800 */
[----:B------:R-:W-:Y:S01]  /*86a0*/  BSSY.RECONVERGENT B0, `(.L_x_678) ;  /* 0x0000015000007945 */ /* 0x000fe20003800200 */
[----:B01----:R-:W-:Y:S02]  /*86b0*/  HFMA2 R24, -RZ, RZ, 0, 0 ;  /* 0x00000000ff187431 */ /* 0x003fe400000001ff */
[----:B------:R-:W-:Y:S01]  /*86c0*/  IMAD.MOV.U32 R2, RZ, RZ, 0x0 ;  /* 0x00000000ff027424 */ /* 0x000fe200078e00ff */
[----:B------:R-:W-:Y:S02]  /*86d0*/  MOV R3, 0xfff00000 ;  /* 0xfff0000000037802 */ /* 0x000fe40000000f00 */
[----:B--2---:R-:W-:-:S13]  /*86e0*/  ISETP.GE.AND P0, PT, R47, UR6, PT ;  /* 0x000000062f007c0c */ /* 0x004fda000bf06270 */
[----:B------:R-:W-:Y:S05]  /*86f0*/  @P0 BRA `(.L_x_679) ;  /* 0x00000000003c0947 */ /* 0x000fea0003800000 */
[----:B------:R-:W-:-:S13]  /*8700*/  ISETP.NE.AND P0, PT, R5, RZ, PT ;  /* 0x000000ff0500720c */ /* 0x000fda0003f05270 */
[----:B------:R-:W-:Y:S05]  /*8710*/  @!P0 BRA `(.L_x_680) ;  /* 0x0000000000248947 */ /* 0x000fea0003800000 */
[----:B------:R-:W-:-:S07]  /*8720*/  IMAD.MOV.U32 R26, RZ, RZ, RZ ;  /* 0x000000ffff1a7224 */ /* 0x000fce00078e00ff */
.L_x_681:
[----:B------:R-:W-:-:S05]  /*8730*/  LEA R7, R26, R41, 0x2 ;  /* 0x000000291a077211 */ /* 0x000fca00078e10ff */
[----:B------:R-:W0:Y:S02]  /*8740*/  LDS R24, [R7] ;  /* 0x0000000007187984 */ /* 0x000e240000000800 */
[----:B0-----:R-:W-:Y:S01]  /*8750*/  ISETP.NE.AND P0, PT, R24, R47, PT ;  /* 0x0000002f1800720c */ /* 0x001fe20003f05270 */
[----:B------:R-:W-:-:S12]  /*8760*/  IMAD.MOV.U32 R24, RZ, RZ, R47 ;  /* 0x000000ffff187224 */ /* 0x000fd800078e002f */
[----:B------:R-:W-:Y:S05]  /*8770*/  @!P0 BRA `(.L_x_679) ;  /* 0x00000000001c8947 */ /* 0x000fea0003800000 */
[----:B------:R-:W-:-:S04]  /*8780*/  IADD3 R26, PT, PT, R26, 0x1, RZ ;  /* 0x000000011a1a7810 */ /* 0x000fc80007ffe0ff */
[----:B------:R-:W-:-:S13]  /*8790*/  ISETP.NE.AND P0, PT, R26, R5, PT ;  /* 0x000000051a00720c */ /* 0x000fda0003f05270 */
[----:B------:R-:W-:Y:S05]  /*87a0*/  @P0 BRA `(.L_x_681) ;  /* 0xfffffffc00e00947 */ /* 0x000fea000383ffff */
.L_x_680:
[----:B------:R-:W0:Y:S01]  /*87b0*/  LDS.U16 R2, [R14] ;  /* 0x000000000e027984 */ /* 0x000e220000000400 */
[----:B------:R-:W-:Y:S01]  /*87c0*/  MOV R24, R47 ;  /* 0x0000002f00187202 */ /* 0x000fe20000000f00 */
[----:B0-----:R-:W-:-:S06]  /*87d0*/  IMAD.U32 R2, R2, 0x10000, RZ ;  /* 0x0001000002027824 */ /* 0x001fcc00078e00ff */
[----:B------:R-:W0:Y:S02]  /*87e0*/  F2F.F64.F32 R2, R2 ;  /* 0x0000000200027310 */ /* 0x000e240000201800 */
.L_x_679:
[----:B------:R-:W-:Y:S05]  /*87f0*/  BSYNC.RECONVERGENT B0 ;  /* 0x0000000000007941 */ /* 0x000fea0003800200 */
.L_x_678:
        /* <DEDUP_REMOVED lines=10> */
[----:B------:R-:W-:-:S07]  /*88a0*/  IMAD.MOV.U32 R26, RZ, RZ, R6 ;  /* 0x000000ffff1a7224 */ /* 0x000fce00078e0006 */
.L_x_690:
[----:B------:R-:W-:Y:S01]  /*88b0*/  BSSY.RECONVERGENT B2, `(.L_x_686) ;  /* 0x0000012000027945 */ /* 0x000fe20003800200 */
[----:B------:R-:W-:-:S03]  /*88c0*/  HFMA2 R2, -RZ, RZ, 0, 0 ;  /* 0x00000000ff027431 */ /* 0x000fc600000001ff */
[----:B------:R-:W-:Y:S04]  /*88d0*/  BSSY.RELIABLE B3, `(.L_x_687) ;  /* 0x000000b000037945 */ /* 0x000fe80003800100 */
.L_x_689:
[----:B------:R-:W-:Y:S01]  /*88e0*/  IMAD R3, R2, 0x4, R41 ;  /* 0x0000000402037824 */ /* 0x000fe200078e0229 */
[----:B------:R-:W-:Y:S01]  /*88f0*/  MOV R24, 0x0 ;  /* 0x0000000000187802 */ /* 0x000fe20000000f00 */
[----:B------:R-:W-:-:S04]  /*8900*/  IMAD.MOV.U32 R25, RZ, RZ, -0x100000 ;  /* 0xfff00000ff197424 */ /* 0x000fc800078e00ff */
[----:B------:R-:W0:Y:S02]  /*8910*/  LDS R3, [R3] ;  /* 0x0000000003037984 */ /* 0x000e240000000800 */
[----:B0-----:R-:W-:-:S13]  /*8920*/  ISETP.NE.AND P0, PT, R3, R26, PT ;  /* 0x0000001a0300720c */ /* 0x001fda0003f05270 */
[----:B------:R-:W-:Y:S05]  /*8930*/  @!P0 BREAK.RELIABLE B3 ;  /* 0x0000000000038942 */ /* 0x000fea0003800100 */
[----:B------:R-:W-:Y:S05]  /*8940*/  @!P0 BRA `(.L_x_688) ;  /* 0x0000000000208947 */ /* 0x000fea0003800000 */
[----:B------:R-:W-:-:S04]  /*8950*/  IADD3 R2, PT, PT, R2, 0x1, RZ ;  /* 0x0000000102027810 */ /* 0x000fc80007ffe0ff */
[----:B------:R-:W-:-:S13]  /*8960*/  ISETP.NE.AND P0, PT, R2, R5, PT ;  /* 0x000000050200720c */ /* 0x000fda0003f05270 */
[----:B------:R-:W-:Y:S05]  /*8970*/  @P0 BRA `(.L_x_689) ;  /* 0xfffffffc00d80947 */ /* 0x000fea000383ffff */
[----:B------:R-:W-:Y:S05]  /*8980*/  BSYNC.RELIABLE B3 ;  /* 0x0000000000037941 */ /* 0x000fea0003800100 */
.L_x_687:
[----:B------:R-:W-:-:S06]  /*8990*/  IMAD R2, R26, 0x2, R43 ;  /* 0x000000021a027824 */ /* 0x000fcc00078e022b */
[----:B------:R-:W0:Y:S02]  /*89a0*/  LDS.U16 R2, [R2] ;  /* 0x0000000002027984 */ /* 0x000e240000000400 */
[----:B0-----:R-:W-:-:S06]  /*89b0*/  SHF.L.U32 R24, R2, 0x10, RZ ;  /* 0x0000001002187819 */ /* 0x001fcc00000006ff */
[----:B------:R-:W0:Y:S02]  /*89c0*/  F2F.F64.F32 R24, R24 ;  /* 0x0000001800187310 */ /* 0x000e240000201800 */
.L_x_688:
[----:B------:R-:W-:Y:S05]  /*89d0*/  BSYNC.RECONVERGENT B2 ;  /* 0x0000000000027941 */ /* 0x000fea0003800200 */
.L_x_686:
[----:B------:R-:W2:Y:S01]  /*89e0*/  LDL.64 R2, [R1] ;  /* 0x0000000001027983 */ /* 0x000ea20000100a00 */
[----:B------:R-:W1:Y:S03]  /*89f0*/  LDCU UR6, c[0x0][0x38c] ;  /* 0x00007180ff0677ac */ /* 0x000e660008000800 */
[----:B0-----:R-:W-:Y:S01]  /*8a00*/  STL.64 [R1+0x10], R24 ;  /* 0x0000101801007387 */ /* 0x001fe20000100a00 */
[----:B--2---:R-:W-:-:S14]  /*8a10*/  DSETP.GT.AND P0, PT, R24, R2, PT ;  /* 0x000000021800722a */ /* 0x004fdc0003f04000 */
[----:B------:R0:W-:Y:S04]  /*8a20*/  @P0 STL [R1+0x8], R26 ;  /* 0x0000081a01000387 */ /* 0x0001e80000100800 */
[----:B------:R2:W-:Y:S01]  /*8a30*/  @P0 STL.64 [R1], R24 ;  /* 0x0000001801000387 */ /* 0x0005e20000100a00 */
[----:B0-----:R-:W-:-:S05]  /*8a40*/  VIADD R26, R26, 0x20 ;  /* 0x000000201a1a7836 */ /* 0x001fca0000000000 */
[----:B-1----:R-:W-:-:S13]  /*8a50*/  ISETP.GE.AND P0, PT, R26, UR6, PT ;  /* 0x000000061a007c0c */ /* 0x002fda000bf06270 */
[----:B--2---:R-:W-:Y:S05]  /*8a60*/  @!P0 BRA `(.L_x_690) ;  /* 0xfffffffc00908947 */ /* 0x004fea000383ffff */
[----:B------:R-:W-:Y:S05]  /*8a70*/  BSYNC.RECONVERGENT B1 ;  /* 0x0000000000017941 */ /* 0x000fea0003800200 */
.L_x_685:
[----:B------:R-:W-:Y:S05]  /*8a80*/  BRA `(.L_x_683) ;  /* 0x0000000400387947 */ /* 0x000fea0003800000 */
.L_x_684:
[----:B------:R-:W-:Y:S01]  /*8a90*/  ISETP.NE.AND P0, PT, R16, RZ, PT ;  /* 0x000000ff1000720c */ /* 0x000fe20003f05270 */
[----:B------:R-:W-:Y:S01]  /*8aa0*/  BSSY.RECONVERGENT B1, `(.L_x_691) ;  /* 0x0000023000017945 */ /* 0x000fe20003800200 */
[----:B------:R-:W-:-:S11]  /*8ab0*/  MOV R32, R6 ;  /* 0x0000000600207202 */ /* 0x000fd60000000f00 */
[----:B------:R-:W-:Y:S05]  /*8ac0*/  @!P0 BRA `(.L_x_692) ;  /* 0x0000000000808947 */ /* 0x000fea0003800000 */
[----:B------:R-:W2:Y:S01]  /*8ad0*/  LDL.64 R2, [R1] ;  /* 0x0000000001027983 */ /* 0x000ea20000100a00 */
[----:B------:R-:W-:-:S03]  /*8ae0*/  MOV R32, R4 ;  /* 0x0000000400207202 */ /* 0x000fc60000000f00 */
[----:B------:R-:W0:Y:S02]  /*8af0*/  LDS.U16 R7, [R14+0x40] ;  /* 0x000040000e077984 */ /* 0x000e240000000400 */
[----:B0-----:R-:W-:-:S04]  /*8b00*/  IMAD.U32 R7, R7, 0x10000, RZ ;  /* 0x0001000007077824 */ /* 0x001fc800078e00ff */
[----:B------:R-:W0:Y:S02]  /*8b10*/  F2F.F64.F32 R24, R7 ;  /* 0x0000000700187310 */ /* 0x000e240000201800 */
[----:B0-----:R0:W-:Y:S01]  /*8b20*/  STL.64 [R1+0x10], R24 ;  /* 0x0000101801007387 */ /* 0x0011e20000100a00 */
[----:B--2---:R-:W-:-:S14]  /*8b30*/  DSETP.GT.AND P0, PT, R24, R2, PT ;  /* 0x000000021800722a */ /* 0x004fdc0003f04000 */
[----:B------:R0:W-:Y:S04]  /*8b40*/  @P0 STL.64 [R1], R24 ;  /* 0x0000001801000387 */ /* 0x0001e80000100a00 */
[----:B------:R0:W-:Y:S01]  /*8b50*/  @P0 STL [R1+0x8], R6 ;  /* 0x0000080601000387 */ /* 0x0001e20000100800 */
[----:B------:R-:W-:-:S13]  /*8b60*/  ISETP.NE.AND P0, PT, R16, 0x1, PT ;  /* 0x000000011000780c */ /* 0x000fda0003f05270 */
[----:B0-----:R-:W-:Y:S05]  /*8b70*/  @!P0 BRA `(.L_x_692) ;  /* 0x0000000000548947 */ /* 0x001fea0003800000 */
        /* <DEDUP_REMOVED lines=18> */
[----:B------:R0:W-:Y:S01]  /*8ca0*/  @P0 STL.64 [R1], R24 ;  /* 0x0000001801000387 */ /* 0x0001e20000100a00 */
[----:B------:R-:W-:-:S03]  /*8cb0*/  @P0 IMAD.MOV.U32 R32, RZ, RZ, R17 ;  /* 0x000000ffff200224 */ /* 0x000fc600078e0011 */
[----:B------:R0:W-:Y:S04]  /*8cc0*/  @P0 STL [R1+0x8], R0 ;  /* 0x0000080001000387 */ /* 0x0001e80000100800 */
.L_x_692:
[----:B------:R-:W-:Y:S05]  /*8cd0*/  BSYNC.RECONVERGENT B1 ;  /* 0x0000000000017941 */ /* 0x000fea0003800200 */
.L_x_691:
[----:B------:R-:W-:-:S13]  /*8ce0*/  ISETP.GE.U32.AND P0, PT, R39, 0x60, PT ;  /* 0x000000602700780c */ /* 0x000fda0003f06070 */
[----:B------:R-:W-:Y:S05]  /*8cf0*/  @!P0 BRA `(.L_x_683) ;  /* 0x00000000009c8947 */ /* 0x000fea0003800000 */
.L_x_693:
[----:B------:R-:W2:Y:S01]  /*8d00*/  LDL.64 R2, [R1] ;  /* 0x0000000001027983 */ /* 0x000ea20000100a00 */
[----:B------:R-:W-:-:S05]  /*8d10*/  LEA R33, R32, R43, 0x1 ;  /* 0x0000002b20217211 */ /* 0x000fca00078e08ff */
[----:B------:R-:W1:Y:S04]  /*8d20*/  LDS.U16 R7, [R33] ;  /* 0x0000000021077984 */ /* 0x000e680000000400 */
[----:B0-----:R-:W0:Y:S04]  /*8d30*/  LDS.U16 R24, [R33+0x40] ;  /* 0x0000400021187984 */ /* 0x001e280000000400 */
[----:B------:R-:W3:Y:S01]  /*8d40*/  LDS.U16 R25, [R33+0x80] ;  /* 0x0000800021197984 */ /* 0x000ee20000000400 */
[----:B-1----:R-:W-:-:S04]  /*8d50*/  IMAD.U32 R7, R7, 0x10000, RZ ;  /* 0x0001000007077824 */ /* 0x002fc800078e00ff */
[----:B------:R1:W2:Y:S01]  /*8d60*/  F2F.F64.F32 R30, R7 ;  /* 0x00000007001e7310 */ /* 0x0002a20000201800 */
[----:B0-----:R-:W-:Y:S01]  /*8d70*/  SHF.L.U32 R24, R24, 0x10, RZ ;  /* 0x0000001018187819 */ /* 0x001fe200000006ff */
[----:B---3--:R-:W-:Y:S01]  /*8d80*/  IMAD.U32 R26, R25, 0x10000, RZ ;  /* 0x00010000191a7824 */ /* 0x008fe200078e00ff */
[----:B-1----:R-:W0:Y:S01]  /*8d90*/  LDS.U16 R7, [R33+0xc0] ;  /* 0x0000c00021077984 */ /* 0x002e220000000400 */
[----:B--2---:R-:W-:-:S14]  /*8da0*/  DSETP.GT.AND P0, PT, R30, R2, PT ;  /* 0x000000021e00722a */ /* 0x004fdc0003f04000 */
[----:B------:R-:W-:Y:S04]  /*8db0*/  @P0 STL.64 [R1], R30 ;  /* 0x0000001e01000387 */ /* 0x000fe80000100a00 */
[----:B------:R-:W2:Y:S01]  /*8dc0*/  LDL.64 R2, [R1] ;  /* 0x0000000001027983 */ /* 0x000ea20000100a00 */
[----:B------:R-:W2:Y:S02]  /*8dd0*/  F2F.F64.F32 R28, R24 ;  /* 0x00000018001c7310 */ /* 0x000ea40000201800 */
[----:B--2---:R-:W-:-:S14]  /*8de0*/  DSETP.GT.AND P1, PT, R28, R2, PT ;  /* 0x000000021c00722a */ /* 0x004fdc0003f24000 */
[----:B------:R-:W-:Y:S04]  /*8df0*/  @P1 STL.64 [R1], R28 ;  /* 0x0000001c01001387 */ /* 0x000fe80000100a00 */
[----:B------:R-:W2:Y:S01]  /*8e00*/  LDL.64 R2, [R1] ;  /* 0x0000000001027983 */ /* 0x000ea20000100a00 */
[----:B------:R-:W2:Y:S01]  /*8e10*/  F2F.F64.F32 R26, R26 ;  /* 0x0000001a001a7310 */ /* 0x000ea20000201800 */
[----:B0-----:R-:W-:Y:S01]  /*8e20*/  SHF.L.U32 R7, R7, 0x10, RZ ;  /* 0x0000001007077819 */ /* 0x001fe200000006ff */
[----:B--2---:R-:W-:-:S14]  /*8e30*/  DSETP.GT.AND P2, PT, R26, R2, PT ;  /* 0x000000021a00722a */ /* 0x004fdc0003f44000 */
[----:B------:R-:W-:Y:S04]  /*8e40*/  @P2 STL.64 [R1], R26 ;  /* 0x0000001a01002387 */ /* 0x000fe80000100a00 */
[----:B------:R-:W2:Y:S01]  /*8e50*/  LDL.64 R2, [R1] ;  /* 0x0000000001027983 */ /* 0x000ea20000100a00 */
[----:B------:R-:W0:Y:S01]  /*8e60*/  F2F.F64.F32 R24, R7 ;  /* 0x0000000700187310 */ /* 0x000e220000201800 */
[C---:B------:R-:W-:Y:S02]  /*8e70*/  @P2 IADD3 R34, PT, PT, R32.reuse, 0x40, RZ ;  /* 0x0000004020222810 */ /* 0x040fe40007ffe0ff */
[----:B------:R-:W-:Y:S04]  /*8e80*/  STL.64 [R1+0x10], R30 ;  /* 0x0000101e01007387 */ /* 0x000fe80000100a00 */
[----:B------:R1:W-:Y:S04]  /*8e90*/  @P0 STL [R1+0x8], R32 ;  /* 0x0000082001000387 */ /* 0x0003e80000100800 */
[----:B------:R3:W-:Y:S04]  /*8ea0*/  STL.64 [R1+0x10], R28 ;  /* 0x0000101c01007387 */ /* 0x0007e80000100a00 */
[----:B------:R3:W-:Y:S04]  /*8eb0*/  STL.64 [R1+0x10], R26 ;  /* 0x0000101a01007387 */ /* 0x0007e80000100a00 */
[----:B0-----:R3:W-:Y:S01]  /*8ec0*/  STL.64 [R1+0x10], R24 ;  /* 0x0000101801007387 */ /* 0x0017e20000100a00 */
[----:B--2---:R-:W-:Y:S01]  /*8ed0*/  DSETP.GT.AND P3, PT, R24, R2, PT ;  /* 0x000000021800722a */ /* 0x004fe20003f64000 */
[----:B------:R-:W-:-:S05]  /*8ee0*/  @P1 VIADD R2, R32, 0x20 ;  /* 0x0000002020021836 */ /* 0x000fca0000000000 */
[----:B------:R3:W-:Y:S04]  /*8ef0*/  @P1 STL [R1+0x8], R2 ;  /* 0x0000080201001387 */ /* 0x0007e80000100800 */
[----:B------:R3:W-:Y:S04]  /*8f00*/  @P2 STL [R1+0x8], R34 ;  /* 0x0000082201002387 */ /* 0x0007e80000100800 */
[C---:B------:R-:W-:Y:S01]  /*8f10*/  @P3 VIADD R36, R32.reuse, 0x60 ;  /* 0x0000006020243836 */ /* 0x040fe20000000000 */
[----:B------:R3:W-:Y:S01]  /*8f20*/  @P3 STL.64 [R1], R24 ;  /* 0x0000001801003387 */ /* 0x0007e20000100a00 */
[----:B-1----:R-:W-:-:S03]  /*8f30*/  IADD3 R32, PT, PT, R32, 0x80, RZ ;  /* 0x0000008020207810 */ /* 0x002fc60007ffe0ff */
[----:B------:R3:W-:Y:S01]  /*8f40*/  @P3 STL [R1+0x8], R36 ;  /* 0x0000082401003387 */ /* 0x0007e20000100800 */
[----:B------:R-:W-:-:S13]  /*8f50*/  ISETP.GE.AND P0, PT, R32, UR10, PT ;  /* 0x0000000a20007c0c */ /* 0x000fda000bf06270 */
[----:B---3--:R-:W-:Y:S05]  /*8f60*/  @!P0 BRA `(.L_x_693) ;  /* 0xfffffffc00648947 */ /* 0x008fea000383ffff */
.L_x_683:
[----:B------:R-:W-:Y:S05]  /*8f70*/  BSYNC.RECONVERGENT B0 ;  /* 0x0000000000007941 */ /* 0x000fea0003800200 */
.L_x_682:
[----:B------:R-:W-:Y:S05]  /*8f80*/  WARPSYNC.ALL ;  /* 0x0000000000007948 */ /* 0x000fea0003800000 */
[----:B------:R-:W0:Y:S04]  /*8f90*/  LDL.64 R26, [R1] ;  /* 0x00000000011a7983 */ /* 0x000e280000100a00 */
[----:B------:R-:W2:Y:S04]  /*8fa0*/  LDL.64 R2, [R1] ;  /* 0x0000000001027983 */ /* 0x000ea80000100a00 */
[----:B------:R-:W3:Y:S04]  /*8fb0*/  LDL R7, [R1+0x8] ;  /* 0x0000080001077983 */ /* 0x000ee80000100800 */
[----:B0-----:R-:W-:Y:S04]  /*8fc0*/  SHFL.BFLY PT, R25, R27, 0x10, 0x1f ;  /* 0x0e001f001b197f89 */ /* 0x001fe800000e0000 */
[----:B------:R-:W0:Y:S04]  /*8fd0*/  SHFL.BFLY PT, R24, R26, 0x10, 0x1f ;  /* 0x0e001f001a187f89 */ /* 0x000e2800000e0000 */
[----:B0-----:R-:W-:Y:S04]  /*8fe0*/  STL.64 [R1+0x18], R24 ;  /* 0x0000181801007387 */ /* 0x001fe80000100a00 */
[----:B------:R-:W2:Y:S04]  /*8ff0*/  LDL.64 R28, [R1+0x18] ;  /* 0x00001800011c7983 */ /* 0x000ea80000100a00 */
[----:B---3--:R-:W0:Y:S04]  /*9000*/  SHFL.BFLY PT, R32, R7, 0x10, 0x1f ;  /* 0x0e001f0007207f89 */ /* 0x008e2800000e0000 */
[----:B0-----:R-:W-:Y:S01]  /*9010*/  STL [R1+0x20], R32 ;  /* 0x0000202001007387 */ /* 0x001fe20000100800 */
[----:B--2---:R-:W-:-:S14]  /*9020*/  DSETP.GT.AND P0, PT, R28, R2, PT ;  /* 0x000000021c00722a */ /* 0x004fdc0003f04000 */
        /* <DEDUP_REMOVED lines=58> */
.L_x_695:
[----:B------:R-:W-:Y:S05]  /*93d0*/  BSYNC.RECONVERGENT B0 ;  /* 0x0000000000007941 */ /* 0x000fea0003800200 */
.L_x_694:
        /* <DEDUP_REMOVED lines=9> */
.L_x_697:
[----:B------:R-:W-:Y:S05]  /*9470*/  BSYNC.RECONVERGENT B0 ;  /* 0x0000000000007941 */ /* 0x000fea0003800200 */
.L_x_696:
[----:B------:R-:W2:Y:S01]  /*9480*/  LDC R52, c[0x0][0x390] ;  /* 0x0000e400ff347b82 */ /* 0x000ea20000000800 */
[----:B------:R-:W-:-:S05]  /*9490*/  VIADD R5, R5, 0x1 ;  /* 0x0000000105057836 */ /* 0x000fca0000000000 */
[----:B--2---:R-:W-:Y:S01]  /*94a0*/  ISETP.NE.AND P0, PT, R5, R52, PT ;  /* 0x000000340500720c */ /* 0x004fe20003f05270 */
[----:B------:R-:W-:-:S12]  /*94b0*/  NOP ;  /* 0x0000000000007918 */ /* 0x000fd80000000000 */
[----:B------:R-:W-:Y:S05]  /*94c0*/  @P0 BRA `(.L_x_698) ;  /* 0xfffffff000700947 */ /* 0x000fea000383ffff */
[----:B------:R-:W-:Y:S05]  /*94d0*/  BRA `(.L_x_677) ;  /* 0x0000000c00a07947 */ /* 0x000fea0003800000 */
.L_x_625:
[----:B------:R-:W0:Y:S02]  /*94e0*/  LDC R52, c[0x0][0x390] ;  /* 0x0000e400ff347b82 */ /* 0x000e240000000800 */
[----:B0-----:R-:W-:-:S13]  /*94f0*/  ISETP.GE.AND P0, PT, R52, 0x1, PT ;  /* 0x000000013400780c */ /* 0x001fda0003f06270 */
[----:B------:R-:W-:Y:S05]  /*9500*/  @!P0 BRA `(.L_x_677) ;  /* 0x0000000c00948947 */ /* 0x000fea0003800000 */
[----:B------:R-:W-:-:S07]  /*9510*/  MOV R5, RZ ;  /* 0x000000ff00057202 */ /* 0x000fce0000000f00 */
.L_x_719:
[----:B0-----:R-:W0:Y:S01]  /*9520*/  LDCU UR6, c[0x0][0x38c] ;  /* 0x00007180ff0677ac */ /* 0x001e220008000800 */
[----:B------:R-:W-:Y:S01]  /*9530*/  BSSY.RECONVERGENT B0, `(.L_x_699) ;  /* 0x0000015000007945 */ /* 0x000fe20003800200 */
[----:B--2-4-:R-:W-:Y:S02]  /*9540*/  HFMA2 R2, -RZ, RZ, 0, 0 ;  /* 0x00000000ff027431 */ /* 0x014fe400000001ff */
[----:B-1----:R-:W-:Y:S02]  /*9550*/  IMAD.MOV.U32 R24, RZ, RZ, RZ ;  /* 0x000000ffff187224 */ /* 0x002fe400078e00ff */
[----:B------:R-:W-:Y:S01]  /*9560*/  IMAD.MOV.U32 R3, RZ, RZ, -0x100000 ;  /* 0xfff00000ff037424 */ /* 0x000fe200078e00ff */
[----:B0-----:R-:W-:-:S13]  /*9570*/  ISETP.GE.AND P0, PT, R47, UR6, PT ;  /* 0x000000062f007c0c */ /* 0x001fda000bf06270 */
[----:B------:R-:W-:Y:S05]  /*9580*/  @P0 BRA `(.L_x_700) ;  /* 0x00000000003c0947 */ /* 0x000fea0003800000 */
[----:B------:R-:W-:-:S13]  /*9590*/  ISETP.NE.AND P0, PT, R5, RZ, PT ;  /* 0x000000ff0500720c */ /* 0x000fda0003f05270 */
[----:B------:R-:W-:Y:S05]  /*95a0*/  @!P0 BRA `(.L_x_701) ;  /* 0x0000000000248947 */ /* 0x000fea0003800000 */
[----:B------:R-:W-:-:S07]  /*95b0*/  MOV R26, RZ ;  /* 0x000000ff001a7202 */ /* 0x000fce0000000f00 */
.L_x_702:
        /* <DEDUP_REMOVED lines=8> */
.L_x_701:
[----:B------:R-:W0:Y:S01]  /*9640*/  LDS.U16 R2, [R15] ;  /* 0x000000000f027984 */ /* 0x000e220000000400 */
[----:B------:R-:W-:Y:S01]  /*9650*/  IMAD.MOV.U32 R24, RZ, RZ, R47 ;  /* 0x000000ffff187224 */ /* 0x000fe200078e002f */
[----:B0-----:R-:W-:-:S06]  /*9660*/  SHF.L.U32 R2, R2, 0x10, RZ ;  /* 0x0000001002027819 */ /* 0x001fcc00000006ff */
[----:B------:R-:W0:Y:S02]  /*9670*/  F2F.F64.F32 R2, R2 ;  /* 0x0000000200027310 */ /* 0x000e240000201800 */
.L_x_700:
[----:B------:R-:W-:Y:S05]  /*9680*/  BSYNC.RECONVERGENT B0 ;  /* 0x0000000000007941 */ /* 0x000fea0003800200 */
.L_x_699:
        /* <DEDUP_REMOVED lines=11> */
.L_x_711:
[----:B------:R-:W-:Y:S04]  /*9740*/  BSSY.RECONVERGENT B2, `(.L_x_707) ;  /* 0x0000012000027945 */ /* 0x000fe80003800200 */
[----:B------:R-:W-:Y:S01]  /*9750*/  BSSY.RELIABLE B3, `(.L_x_708) ;  /* 0x000000c000037945 */ /* 0x000fe20003800100 */
[----:B------:R-:W-:-:S07]  /*9760*/  IMAD.MOV.U32 R2, RZ, RZ, RZ ;  /* 0x000000ffff027224 */ /* 0x000fce00078e00ff */
.L_x_710:
        /* <DEDUP_REMOVED lines=11> */
.L_x_708:
[----:B------:R-:W-:-:S06]  /*9820*/  LEA R2, R7, R44, 0x1 ;  /* 0x0000002c07027211 */ /* 0x000fcc00078e08ff */
[----:B------:R-:W0:Y:S02]  /*9830*/  LDS.U16 R2, [R2] ;  /* 0x0000000002027984 */ /* 0x000e240000000400 */
[----:B0-----:R-:W-:-:S06]  /*9840*/  IMAD.U32 R24, R2, 0x10000, RZ ;  /* 0x0001000002187824 */ /* 0x001fcc00078e00ff */
[----:B------:R-:W0:Y:S02]  /*9850*/  F2F.F64.F32 R24, R24 ;  /* 0x0000001800187310 */ /* 0x000e240000201800 */
.L_x_709:
[----:B------:R-:W-:Y:S05]  /*9860*/  BSYNC.RECONVERGENT B2 ;  /* 0x0000000000027941 */ /* 0x000fea0003800200 */
.L_x_707:
        /* <DEDUP_REMOVED lines=10> */
.L_x_706:
[----:B------:R-:W-:Y:S05]  /*9910*/  BRA `(.L_x_704) ;  /* 0x0000000400387947 */ /* 0x000fea0003800000 */
.L_x_705:
[----:B------:R-:W-:Y:S01]  /*9920*/  ISETP.NE.AND P0, PT, R16, RZ, PT ;  /* 0x000000ff1000720c */ /* 0x000fe20003f05270 */
[----:B------:R-:W-:Y:S01]  /*9930*/  BSSY.RECONVERGENT B1, `(.L_x_712) ;  /* 0x0000023000017945 */ /* 0x000fe20003800200 */
[----:B------:R-:W-:-:S11]  /*9940*/  IMAD.MOV.U32 R7, RZ, RZ, R6 ;  /* 0x000000ffff077224 */ /* 0x000fd600078e0006 */
[----:B------:R-:W-:Y:S05]  /*9950*/  @!P0 BRA `(.L_x_713) ;  /* 0x0000000000808947 */ /* 0x000fea0003800000 */
[----:B------:R-:W2:Y:S04]  /*9960*/  LDL.64 R2, [R1] ;  /* 0x0000000001027983 */ /* 0x000ea80000100a00 */
[----:B------:R-:W0:Y:S02]  /*9970*/  LDS.U16 R7, [R15+0x40] ;  /* 0x000040000f077984 */ /* 0x000e240000000400 */
[----:B0-----:R-:W-:Y:S01]  /*9980*/  SHF.L.U32 R24, R7, 0x10, RZ ;  /* 0x0000001007187819 */ /* 0x001fe200000006ff */
[----:B------:R-:W-:-:S05]  /*9990*/  IMAD.MOV.U32 R7, RZ, RZ, R4 ;  /* 0x000000ffff077224 */ /* 0x000fca00078e0004 */
[----:B------:R-:W0:Y:S02]  /*99a0*/  F2F.F64.F32 R24, R24 ;  /* 0x0000001800187310 */ /* 0x000e240000201800 */
[----:B0-----:R0:W-:Y:S01]  /*99b0*/  STL.64 [R1+0x10], R24 ;  /* 0x0000101801007387 */ /* 0x0011e20000100a00 */
[----:B--2---:R-:W-:-:S14]  /*99c0*/  DSETP.GT.AND P0, PT, R24, R2, PT ;  /* 0x000000021800722a */ /* 0x004fdc0003f04000 */
[----:B------:R0:W-:Y:S04]  /*99d0*/  @P0 STL.64 [R1], R24 ;  /* 0x0000001801000387 */ /* 0x0001e80000100a00 */
[----:B------:R0:W-:Y:S01]  /*99e0*/  @P0 STL [R1+0x8], R6 ;  /* 0x0000080601000387 */ /* 0x0001e20000100800 */
[----:B------:R-:W-:-:S13]  /*99f0*/  ISETP.NE.AND P0, PT, R16, 0x1, PT ;  /* 0x000000011000780c */ /* 0x000fda0003f05270 */
[----:B0-----:R-:W-:Y:S05]  /*9a00*/  @!P0 BRA `(.L_x_713) ;  /* 0x0000000000548947 */ /* 0x001fea0003800000 */
        /* <DEDUP_REMOVED lines=18> */
[----:B------:R0:W-:Y:S01]  /*9b30*/  @P0 STL.64 [R1], R24 ;  /* 0x0000001801000387 */ /* 0x0001e20000100a00 */
[----:B------:R-:W-:-:S03]  /*9b40*/  @P0 MOV R7, R17 ;  /* 0x0000001100070202 */ /* 0x000fc60000000f00 */
[----:B------:R0:W-:Y:S04]  /*9b50*/  @P0 STL [R1+0x8], R0 ;  /* 0x0000080001000387 */ /* 0x0001e80000100800 */
.L_x_713:
[----:B------:R-:W-:Y:S05]  /*9b60*/  BSYNC.RECONVERGENT B1 ;  /* 0x0000000000017941 */ /* 0x000fea0003800200 */
.L_x_712:
[----:B------:R-:W-:-:S13]  /*9b70*/  ISETP.GE.U32.AND P0, PT, R39, 0x60, PT ;  /* 0x000000602700780c */ /* 0x000fda0003f06070 */
[----:B------:R-:W-:Y:S05]  /*9b80*/  @!P0 BRA `(.L_x_704) ;  /* 0x00000000009c8947 */ /* 0x000fea0003800000 */
.L_x_714:
[----:B------:R-:W2:Y:S01]  /*9b90*/  LDL.64 R2, [R1] ;  /* 0x0000000001027983 */ /* 0x000ea20000100a00 */
[----:B------:R-:W-:-:S05]  /*9ba0*/  IMAD R33, R7, 0x2, R44 ;  /* 0x0000000207217824 */ /* 0x000fca00078e022c */
[----:B0-----:R-:W0:Y:S04]  /*9bb0*/  LDS.U16 R24, [R33] ;  /* 0x0000000021187984 */ /* 0x001e280000000400 */
[----:B------:R-:W1:Y:S04]  /*9bc0*/  LDS.U16 R25, [R33+0x40] ;  /* 0x0000400021197984 */ /* 0x000e680000000400 */
[----:B------:R-:W3:Y:S01]  /*9bd0*/  LDS.U16 R26, [R33+0x80] ;  /* 0x00008000211a7984 */ /* 0x000ee20000000400 */
[----:B0-----:R-:W-:-:S04]  /*9be0*/  SHF.L.U32 R24, R24, 0x10, RZ ;  /* 0x0000001018187819 */ /* 0x001fc800000006ff */
[----:B------:R0:W2:Y:S01]  /*9bf0*/  F2F.F64.F32 R30, R24 ;  /* 0x00000018001e7310 */ /* 0x0000a20000201800 */
[----:B-1----:R-:W-:Y:S01]  /*9c00*/  IMAD.U32 R25, R25, 0x10000, RZ ;  /* 0x0001000019197824 */ /* 0x002fe200078e00ff */
[----:B---3--:R-:W-:Y:S01]  /*9c10*/  SHF.L.U32 R26, R26, 0x10, RZ ;  /* 0x000000101a1a7819 */ /* 0x008fe200000006ff */
[----:B0-----:R-:W0:Y:S01]  /*9c20*/  LDS.U16 R24, [R33+0xc0] ;  /* 0x0000c00021187984 */ /* 0x001e220000000400 */
        /* <DEDUP_REMOVED lines=8> */
[----:B0-----:R-:W-:Y:S01]  /*9cb0*/  IMAD.U32 R24, R24, 0x10000, RZ ;  /* 0x0001000018187824 */ /* 0x001fe200078e00ff */
[----:B--2---:R-:W-:-:S14]  /*9cc0*/  DSETP.GT.AND P2, PT, R26, R2, PT ;  /* 0x000000021a00722a */ /* 0x004fdc0003f44000 */
[----:B------:R-:W-:Y:S04]  /*9cd0*/  @P2 STL.64 [R1], R26 ;  /* 0x0000001a01002387 */ /* 0x000fe80000100a00 */
[----:B------:R-:W2:Y:S01]  /*9ce0*/  LDL.64 R2, [R1] ;  /* 0x0000000001027983 */ /* 0x000ea20000100a00 */
[----:B------:R-:W0:Y:S01]  /*9cf0*/  F2F.F64.F32 R24, R24 ;  /* 0x0000001800187310 */ /* 0x000e220000201800 */
[C---:B------:R-:W-:Y:S02]  /*9d00*/  @P2 VIADD R32, R7.reuse, 0x40 ;  /* 0x0000004007202836 */ /* 0x040fe40000000000 */
[----:B------:R-:W-:Y:S04]  /*9d10*/  STL.64 [R1+0x10], R30 ;  /* 0x0000101e01007387 */ /* 0x000fe80000100a00 */
[----:B------:R1:W-:Y:S04]  /*9d20*/  @P0 STL [R1+0x8], R7 ;  /* 0x0000080701000387 */ /* 0x0003e80000100800 */
[----:B------:R3:W-:Y:S04]  /*9d30*/  STL.64 [R1+0x10], R28 ;  /* 0x0000101c01007387 */ /* 0x0007e80000100a00 */
[----:B------:R3:W-:Y:S04]  /*9d40*/  STL.64 [R1+0x10], R26 ;  /* 0x0000101a01007387 */ /* 0x0007e80000100a00 */
[----:B0-----:R3:W-:Y:S01]  /*9d50*/  STL.64 [R1+0x10], R24 ;  /* 0x0000101801007387 */ /* 0x0017e20000100a00 */
[----:B--2---:R-:W-:Y:S01]  /*9d60*/  DSETP.GT.AND P3, PT, R24, R2, PT ;  /* 0x000000021800722a */ /* 0x004fe20003f64000 */
[----:B------:R-:W-:-:S05]  /*9d70*/  @P1 IADD3 R2, PT, PT, R7, 0x20, RZ ;  /* 0x0000002007021810 */ /* 0x000fca0007ffe0ff */
[----:B------:R3:W-:Y:S04]  /*9d80*/  @P1 STL [R1+0x8], R2 ;  /* 0x0000080201001387 */ /* 0x0007e80000100800 */
[----:B------:R3:W-:Y:S04]  /*9d90*/  @P2 STL [R1+0x8], R32 ;  /* 0x0000082001002387 */ /* 0x0007e80000100800 */
[C---:B------:R-:W-:Y:S01]  /*9da0*/  @P3 IADD3 R34, PT, PT, R7.reuse, 0x60, RZ ;  /* 0x0000006007223810 */ /* 0x040fe20007ffe0ff */
[----:B------:R3:W-:Y:S01]  /*9db0*/  @P3 STL.64 [R1], R24 ;  /* 0x0000001801003387 */ /* 0x0007e20000100a00 */
[----:B-1----:R-:W-:-:S03]  /*9dc0*/  VIADD R7, R7, 0x80 ;  /* 0x0000008007077836 */ /* 0x002fc60000000000 */
[----:B------:R3:W-:Y:S02]  /*9dd0*/  @P3 STL [R1+0x8], R34 ;  /* 0x0000082201003387 */ /* 0x0007e40000100800 */
[----:B------:R-:W-:-:S13]  /*9de0*/  ISETP.GE.AND P0, PT, R7, UR10, PT ;  /* 0x0000000a07007c0c */ /* 0x000fda000bf06270 */
[----:B---3--:R-:W-:Y:S05]  /*9df0*/  @!P0 BRA `(.L_x_714) ;  /* 0xfffffffc00648947 */ /* 0x008fea000383ffff */
.L_x_704:
[----:B------:R-:W-:Y:S05]  /*9e00*/  BSYNC.RECONVERGENT B0 ;  /* 0x0000000000007941 */ /* 0x000fea0003800200 */
.L_x_703:
        /* <DEDUP_REMOVED lines=69> */
.L_x_716:
[----:B------:R-:W-:Y:S05]  /*a260*/  BSYNC.RECONVERGENT B0 ;  /* 0x0000000000007941 */ /* 0x000fea0003800200 */
.L_x_715:
[----:B------:R-:W-:Y:S04]  /*a270*/  BSSY.RECONVERGENT B0, `(.L_x_717) ;  /* 0x0000009000007945 */ /* 0x000fe80003800200 */
[----:B------:R-:W-:Y:S05]  /*a280*/  @P1 BRA `(.L_x_718) ;  /* 0x00000000001c1947 */ /* 0x000fea0003800000 */
[----:B0-----:R-:W2:Y:S04]  /*a290*/  LDL.64 R2, [R1] ;  /* 0x0000000001027983 */ /* 0x001ea80000100a00 */
[----:B------:R-:W3:Y:S01]  /*a2a0*/  LDL R26, [R1+0x8] ;  /* 0x00000800011a7983 */ /* 0x000ee20000100800 */
[C---:B------:R-:W-:Y:S01]  /*a2b0*/  LEA R7, R5.reuse, R41, 0x2 ;  /* 0x0000002905077211 */ /* 0x040fe200078e10ff */
[----:B------:R-:W-:Y:S01]  /*a2c0*/  IMAD R24, R5, 0x2, R42 ;  /* 0x0000000205187824 */ /* 0x000fe200078e022a */
[----:B--2---:R-:W0:Y:S03]  /*a2d0*/  F2F.BF16.F64 R3, R2 ;  /* 0x0000000200037310 */ /* 0x004e260000302000 */
[----:B---3--:R1:W-:Y:S04]  /*a2e0*/  STS [R7], R26 ;  /* 0x0000001a07007388 */ /* 0x0083e80000000800 */
[----:B0-----:R1:W-:Y:S02]  /*a2f0*/  STS.U16 [R24], R3 ;  /* 0x0000000318007388 */ /* 0x0013e40000000400 */
.L_x_718:
[----:B------:R-:W-:Y:S05]  /*a300*/  BSYNC.RECONVERGENT B0 ;  /* 0x0000000000007941 */ /* 0x000fea0003800200 */
.L_x_717:
[----:B------:R-:W2:Y:S01]  /*a310*/  LDC R52, c[0x0][0x390] ;  /* 0x0000e400ff347b82 */ /* 0x000ea20000000800 */
[----:B------:R-:W-:-:S04]  /*a320*/  IADD3 R5, PT, PT, R5, 0x1, RZ ;  /* 0x0000000105057810 */ /* 0x000fc80007ffe0ff */
[----:B--2---:R-:W-:Y:S01]  /*a330*/  ISETP.NE.AND P0, PT, R5, R52, PT ;  /* 0x000000340500720c */ /* 0x004fe20003f05270 */
[----:B------:R-:W-:-:S12]  /*a340*/  NOP ;  /* 0x0000000000007918 */ /* 0x000fd80000000000 */
[----:B------:R-:W-:Y:S05]  /*a350*/  @P0 BRA `(.L_x_719) ;  /* 0xfffffff000700947 */ /* 0x000fea000383ffff */
.L_x_677:
[----:B------:R-:W-:Y:S01]  /*a360*/  NOP ;  /* 0x0000000000007918 */ /* 0x000fe20000000000 */
[----:B------:R-:W-:Y:S01]  /*a370*/  BSSY.RECONVERGENT B0, `(.L_x_720) ;  /* 0x0000066000007945 */ /* 0x000fe20003800200 */
[----:B-1----:R-:W-:-:S03]  /*a380*/  IMAD R7, R47, 0x2, R42 ;  /* 0x000000022f077824 */ /* 0x002fc600078e022a */
[----:B------:R-:W-:Y:S05]  /*a390*/  @!P6 BRA `(.L_x_721) ;  /* 0x00000004008ce947 */ /* 0x000fea0003800000 */
[----:B------:R-:W-:Y:S01]  /*a3a0*/  ISETP.NE.AND P0, PT, R12, RZ, PT ;  /* 0x000000ff0c00720c */ /* 0x000fe20003f05270 */
[----:B------:R-:W-:Y:S01]  /*a3b0*/  BSSY.RECONVERGENT B1, `(.L_x_722) ;  /* 0x000002d000017945 */ /* 0x000fe20003800200 */
[----:B------:R-:W-:-:S11]  /*a3c0*/  MOV R5, R47 ;  /* 0x0000002f00057202 */ /* 0x000fd60000000f00 */
[----:B------:R-:W-:Y:S05]  /*a3d0*/  @!P0 BRA `(.L_x_723) ;  /* 0x0000000000a88947 */ /* 0x000fea0003800000 */
[----:B------:R-:W-:Y:S01]  /*a3e0*/  IMAD R30, R47, 0x4, R41 ;  /* 0x000000042f1e7824 */ /* 0x000fe200078e0229 */
[----:B0-2-4-:R-:W0:Y:S01]  /*a3f0*/  LDC.64 R2, c[0x0][0x3a8] ;  /* 0x0000ea00ff027b82 */ /* 0x015e220000000a00 */
[----:B------:R-:W-:Y:S04]  /*a400*/  LDS.U16 R5, [R7] ;  /* 0x0000000007057984 */ /* 0x000fe80000000400 */
[----:B------:R-:W0:Y:S02]  /*a410*/  LDS R29, [R30] ;  /* 0x000000001e1d7984 */ /* 0x000e240000000800 */
[----:B0-----:R-:W-:-:S06]  /*a420*/  IMAD.WIDE R28, R29, 0x2, R2 ;  /* 0x000000021d1c7825 */ /* 0x001fcc00078e0202 */
[----:B------:R-:W2:Y:S01]  /*a430*/  LDG.E.U16 R28, desc[UR8][R28.64] ;  /* 0x000000081c1c7981 */ /* 0x000ea2000c1e1500 */
[----:B------:R-:W-:Y:S02]  /*a440*/  SHF.L.U32 R26, R5, 0x10, RZ ;  /* 0x00000010051a7819 */ /* 0x000fe400000006ff */
[----:B------:R-:W-:Y:S02]  /*a450*/  ISETP.NE.AND P0, PT, R12, 0x1, PT ;  /* 0x000000010c00780c */ /* 0x000fe40003f05270 */
[----:B------:R-:W-:Y:S02]  /*a460*/  MOV R5, R6 ;  /* 0x0000000600057202 */ /* 0x000fe40000000f00 */
[----:B------:R-:W-:Y:S01]  /*a470*/  F2F.F64.F32 R26, R26 ;  /* 0x0000001a001a7310 */ /* 0x000fe20000201800 */
[----:B--2---:R-:W-:-:S07]  /*a480*/  IMAD.U32 R31, R28, 0x10000, RZ ;  /* 0x000100001c1f7824 */ /* 0x004fce00078e00ff */
[----:B------:R-:W0:Y:S02]  /*a490*/  F2F.F64.F32 R24, R31 ;  /* 0x0000001f00187310 */ /* 0x000e240000201800 */
[----:B0-----:R-:W-:-:S10]  /*a4a0*/  DADD R24, R26, -R24 ;  /* 0x000000001a187229 */ /* 0x001fd40000000818 */
[----:B------:R-:W0:Y:S02]  /*a4b0*/  F2F.BF16.F64 R24, R24 ;  /* 0x0000001800187310 */ /* 0x000e240000302000 */
[----:B0-----:R1:W-:Y:S01]  /*a4c0*/  STS.U16 [R7], R24 ;  /* 0x0000001807007388 */ /* 0x0013e20000000400 */
[----:B------:R-:W-:Y:S05]  /*a4d0*/  @!P0 BRA `(.L_x_723) ;  /* 0x0000000000688947 */ /* 0x000fea0003800000 */
[----:B------:R-:W0:Y:S04]  /*a4e0*/  LDS R29, [R30+0x80] ;  /* 0x000080001e1d7984 */ /* 0x000e280000000800 */
[----:B------:R-:W2:Y:S01]  /*a4f0*/  LDS.U16 R5, [R7+0x40] ;  /* 0x0000400007057984 */ /* 0x000ea20000000400 */
[----:B0-----:R-:W-:-:S06]  /*a500*/  IMAD.WIDE R28, R29, 0x2, R2 ;  /* 0x000000021d1c7825 */ /* 0x001fcc00078e0202 */
[----:B------:R-:W3:Y:S01]  /*a510*/  LDG.E.U16 R28, desc[UR8][R28.64] ;  /* 0x000000081c1c7981 */ /* 0x000ee2000c1e1500 */
[----:B--2---:R-:W-:Y:S01]  /*a520*/  IMAD.U32 R26, R5, 0x10000, RZ ;  /* 0x00010000051a7824 */ /* 0x004fe200078e00ff */
[----:B------:R-:W-:Y:S01]  /*a530*/  ISETP.NE.AND P0, PT, R12, 0x2, PT ;  /* 0x000000020c00780c */ /* 0x000fe20003f05270 */
[----:B------:R-:W-:-:S04]  /*a540*/  IMAD.MOV.U32 R5, RZ, RZ, R4 ;  /* 0x000000ffff057224 */ /* 0x000fc800078e0004 */
[----:B------:R-:W-:Y:S01]  /*a550*/  F2F.F64.F32 R26, R26 ;  /* 0x0000001a001a7310 */ /* 0x000fe20000201800 */
[----:B---3--:R-:W-:-:S07]  /*a560*/  SHF.L.U32 R31, R28, 0x10, RZ ;  /* 0x000000101c1f7819 */ /* 0x008fce00000006ff */
[----:B-1----:R-:W0:Y:S02]  /*a570*/  F2F.F64.F32 R24, R31 ;  /* 0x0000001f00187310 */ /* 0x002e240000201800 */
[----:B0-----:R-:W-:-:S10]  /*a580*/  DADD R24, R26, -R24 ;  /* 0x000000001a187229 */ /* 0x001fd40000000818 */
[----:B------:R-:W0:Y:S02]  /*a590*/  F2F.BF16.F64 R24, R24 ;  /* 0x0000001800187310 */ /* 0x000e240000302000 */
[----:B0-----:R3:W-:Y:S01]  /*a5a0*/  STS.U16 [R7+0x40], R24 ;  /* 0x0000401807007388 */ /* 0x0017e20000000400 */
[----:B------:R-:W-:Y:S05]  /*a5b0*/  @!P0 BRA `(.L_x_723) ;  /* 0x0000000000308947 */ /* 0x000fea0003800000 */
[----:B------:R-:W0:Y:S02]  /*a5c0*/  LDS R27, [R30+0x100] ;  /* 0x000100001e1b7984 */ /* 0x000e240000000800 */
[----:B0-----:R-:W-:Y:S02]  /*a5d0*/  IMAD.WIDE R26, R27, 0x2, R2 ;  /* 0x000000021b1a7825 */ /* 0x001fe400078e0202 */
[----:B------:R-:W3:Y:S04]  /*a5e0*/  LDS.U16 R2, [R7+0x80] ;  /* 0x0000800007027984 */ /* 0x000ee80000000400 */
[----:B------:R-:W2:Y:S01]  /*a5f0*/  LDG.E.U16 R26, desc[UR8][R26.64] ;  /* 0x000000081a1a7981 */ /* 0x000ea2000c1e1500 */
[----:B------:R-:W-:Y:S02]  /*a600*/  MOV R5, R0 ;  /* 0x0000000000057202 */ /* 0x000fe40000000f00 */
[----:B---3--:R-:W-:-:S06]  /*a610*/  SHF.L.U32 R24, R2, 0x10, RZ ;  /* 0x0000001002187819 */ /* 0x008fcc00000006ff */
[----:B------:R-:W-:Y:S01]  /*a620*/  F2F.F64.F32 R24, R24 ;  /* 0x0000001800187310 */ /* 0x000fe20000201800 */
[----:B--2---:R-:W-:-:S07]  /*a630*/  IMAD.U32 R28, R26, 0x10000, RZ ;  /* 0x000100001a1c7824 */ /* 0x004fce00078e00ff */
[----:B------:R-:W0:Y:S02]  /*a640*/  F2F.F64.F32 R2, R28 ;  /* 0x0000001c00027310 */ /* 0x000e240000201800 */
[----:B0-----:R-:W-:-:S10]  /*a650*/  DADD R2, R24, -R2 ;  /* 0x0000000018027229 */ /* 0x001fd40000000802 */
[----:B------:R-:W0:Y:S02]  /*a660*/  F2F.BF16.F64 R2, R2 ;  /* 0x0000000200027310 */ /* 0x000e240000302000 */
[----:B0-----:R0:W-:Y:S02]  /*a670*/  STS.U16 [R7+0x80], R2 ;  /* 0x0000800207007388 */ /* 0x0011e40000000400 */
.L_x_723:
[----:B------:R-:W-:Y:S05]  /*a680*/  BSYNC.RECONVERGENT B1 ;  /* 0x0000000000017941 */ /* 0x000fea0003800200 */
.L_x_722:
[----:B------:R-:W-:-:S13]  /*a690*/  ISETP.GE.U32.AND P0, PT, R19, 0x60, PT ;  /* 0x000000601300780c */ /* 0x000fda0003f06070 */
[----:B------:R-:W-:Y:S05]  /*a6a0*/  @!P0 BRA `(.L_x_721) ;  /* 0x0000000000c88947 */ /* 0x000fea0003800000 */
.L_x_724:
[----:B------:R-:W-:Y:S01]  /*a6b0*/  IMAD R31, R5, 0x4, R41 ;  /* 0x00000004051f7824 */ /* 0x000fe200078e0229 */
[----:B0-2-4-:R-:W0:Y:S04]  /*a6c0*/  LDC.64 R2, c[0x0][0x3a8] ;  /* 0x0000ea00ff027b82 */ /* 0x015e280000000a00 */
[----:B------:R-:W0:Y:S02]  /*a6d0*/  LDS R33, [R31] ;  /* 0x000000001f217984 */ /* 0x000e240000000800 */
[----:B0-----:R-:W-:-:S06]  /*a6e0*/  IMAD.WIDE R32, R33, 0x2, R2 ;  /* 0x0000000221207825 */ /* 0x001fcc00078e0202 */
[----:B------:R-:W2:Y:S01]  /*a6f0*/  LDG.E.U16 R32, desc[UR8][R32.64] ;  /* 0x0000000820207981 */ /* 0x000ea2000c1e1500 */
[----:B------:R-:W-:-:S05]  /*a700*/  LEA R30, R5, R42, 0x1 ;  /* 0x0000002a051e7211 */ /* 0x000fca00078e08ff */
[----:B-1-3--:R-:W0:Y:S02]  /*a710*/  LDS.U16 R24, [R30] ;  /* 0x000000001e187984 */ /* 0x00ae240000000400 */
[----:B0-----:R-:W-:-:S06]  /*a720*/  IMAD.U32 R26, R24, 0x10000, RZ ;  /* 0x00010000181a7824 */ /* 0x001fcc00078e00ff */
[----:B------:R-:W-:Y:S01]  /*a730*/  F2F.F64.F32 R26, R26 ;  /* 0x0000001a001a7310 */ /* 0x000fe20000201800 */
[----:B--2---:R-:W-:-:S07]  /*a740*/  SHF.L.U32 R24, R32, 0x10, RZ ;  /* 0x0000001020187819 */ /* 0x004fce00000006ff */
[----:B------:R-:W0:Y:S02]  /*a750*/  F2F.F64.F32 R24, R24 ;  /* 0x0000001800187310 */ /* 0x000e240000201800 */
[----:B0-----:R-:W-:Y:S01]  /*a760*/  DADD R28, R26, -R24 ;  /* 0x000000001a1c7229 */ /* 0x001fe20000000818 */
[----:B------:R-:W-:Y:S09]  /*a770*/  LDS.U16 R25, [R30+0x40] ;  /* 0x000040001e197984 */ /* 0x000ff20000000400 */
[----:B------:R-:W0:Y:S02]  /*a780*/  F2F.BF16.F64 R29, R28 ;  /* 0x0000001c001d7310 */ /* 0x000e240000302000 */
[----:B0-----:R-:W-:Y:S04]  /*a790*/  STS.U16 [R30], R29 ;  /* 0x0000001d1e007388 */ /* 0x001fe80000000400 */
[----:B------:R-:W0:Y:S02]  /*a7a0*/  LDS R35, [R31+0x80] ;  /* 0x000080001f237984 */ /* 0x000e240000000800 */
[----:B0-----:R-:W-:-:S06]  /*a7b0*/  IMAD.WIDE R34, R35, 0x2, R2 ;  /* 0x0000000223227825 */ /* 0x001fcc00078e0202 */
[----:B------:R-:W2:Y:S01]  /*a7c0*/  LDG.E.U16 R34, desc[UR8][R34.64] ;  /* 0x0000000822227981 */ /* 0x000ea2000c1e1500 */
[----:B------:R-:W-:-:S06]  /*a7d0*/  IMAD.U32 R27, R25, 0x10000, RZ ;  /* 0x00010000191b7824 */ /* 0x000fcc00078e00ff */
[----:B------:R-:W-:Y:S01]  /*a7e0*/  F2F.F64.F32 R26, R27 ;  /* 0x0000001b001a7310 */ /* 0x000fe20000201800 */
[----:B--2---:R-:W-:-:S07]  /*a7f0*/  SHF.L.U32 R25, R34, 0x10, RZ ;  /* 0x0000001022197819 */ /* 0x004fce00000006ff */
[----:B------:R-:W0:Y:S02]  /*a800*/  F2F.F64.F32 R24, R25 ;  /* 0x0000001900187310 */ /* 0x000e240000201800 */
[----:B0-----:R-:W-:Y:S01]  /*a810*/  DADD R32, R26, -R24 ;  /* 0x000000001a207229 */ /* 0x001fe20000000818 */
[----:B------:R-:W-:Y:S09]  /*a820*/  LDS.U16 R24, [R30+0x80] ;  /* 0x000080001e187984 */ /* 0x000ff20000000400 */
[----:B------:R-:W0:Y:S02]  /*a830*/  F2F.BF16.F64 R33, R32 ;  /* 0x0000002000217310 */ /* 0x000e240000302000 */
[----:B0-----:R-:W-:Y:S04]  /*a840*/  STS.U16 [R30+0x40], R33 ;  /* 0x000040211e007388 */ /* 0x001fe80000000400 */
[----:B------:R-:W0:Y:S02]  /*a850*/  LDS R29, [R31+0x100] ;  /* 0x000100001f1d7984 */ /* 0x000e240000000800 */
[----:B0-----:R-:W-:-:S06]  /*a860*/  IMAD.WIDE R28, R29, 0x2, R2 ;  /* 0x000000021d1c7825 */ /* 0x001fcc00078e0202 */
[----:B------:R-:W2:Y:S01]  /*a870*/  LDG.E.U16 R28, desc[UR8][R28.64] ;  /* 0x000000081c1c7981 */ /* 0x000ea2000c1e1500 */
[----:B------:R-:W-:-:S06]  /*a880*/  IMAD.U32 R26, R24, 0x10000, RZ ;  /* 0x00010000181a7824 */ /* 0x000fcc00078e00ff */
[----:B------:R-:W-:Y:S01]  /*a890*/  F2F.F64.F32 R26, R26 ;  /* 0x0000001a001a7310 */ /* 0x000fe20000201800 */
[----:B--2---:R-:W-:-:S07]  /*a8a0*/  SHF.L.U32 R34, R28, 0x10, RZ ;  /* 0x000000101c227819 */ /* 0x004fce00000006ff */
[----:B------:R-:W0:Y:S02]  /*a8b0*/  F2F.F64.F32 R24, R34 ;  /* 0x0000002200187310 */ /* 0x000e240000201800 */
[----:B0-----:R-:W-:-:S10]  /*a8c0*/  DADD R24, R26, -R24 ;  /* 0x000000001a187229 */ /* 0x001fd40000000818 */
[----:B------:R-:W0:Y:S02]  /*a8d0*/  F2F.BF16.F64 R25, R24 ;  /* 0x0000001800197310 */ /* 0x000e240000302000 */
[----:B0-----:R-:W-:Y:S04]  /*a8e0*/  STS.U16 [R30+0x80], R25 ;  /* 0x000080191e007388 */ /* 0x001fe80000000400 */
[----:B------:R-:W0:Y:S02]  /*a8f0*/  LDS R33, [R31+0x180] ;  /* 0x000180001f217984 */ /* 0x000e240000000800 */
[----:B0-----:R-:W-:Y:S02]  /*a900*/  IMAD.WIDE R32, R33, 0x2, R2 ;  /* 0x0000000221207825 */ /* 0x001fe400078e0202 */
[----:B------:R-:W0:Y:S04]  /*a910*/  LDS.U16 R2, [R30+0xc0] ;  /* 0x0000c0001e027984 */ /* 0x000e280000000400 */
[----:B------:R-:W2:Y:S01]  /*a920*/  LDG.E.U16 R32, desc[UR8][R32.64] ;  /* 0x0000000820207981 */ /* 0x000ea2000c1e1500 */
[----:B------:R-:W-:-:S05]  /*a930*/  VIADD R5, R5, 0x80 ;  /* 0x0000008005057836 */ /* 0x000fca0000000000 */
[----:B------:R-:W-:Y:S01]  /*a940*/  ISETP.GE.AND P0, PT, R5, R52, PT ;  /* 0x000000340500720c */ /* 0x000fe20003f06270 */
[----:B0-----:R-:W-:-:S06]  /*a950*/  IMAD.U32 R27, R2, 0x10000, RZ ;  /* 0x00010000021b7824 */ /* 0x001fcc00078e00ff */
[----:B------:R-:W-:Y:S01]  /*a960*/  F2F.F64.F32 R26, R27 ;  /* 0x0000001b001a7310 */ /* 0x000fe20000201800 */
[----:B--2---:R-:W-:-:S07]  /*a970*/  SHF.L.U32 R28, R32, 0x10, RZ ;  /* 0x00000010201c7819 */ /* 0x004fce00000006ff */
[----:B------:R-:W0:Y:S02]  /*a980*/  F2F.F64.F32 R2, R28 ;  /* 0x0000001c00027310 */ /* 0x000e240000201800 */
[----:B0-----:R-:W-:-:S10]  /*a990*/  DADD R2, R26, -R2 ;  /* 0x000000001a027229 */ /* 0x001fd40000000802 */
[----:B------:R-:W0:Y:S02]  /*a9a0*/  F2F.BF16.F64 R3, R2 ;  /* 0x0000000200037310 */ /* 0x000e240000302000 */
[----:B0-----:R0:W-:Y:S01]  /*a9b0*/  STS.U16 [R30+0xc0], R3 ;  /* 0x0000c0031e007388 */ /* 0x0011e20000000400 */
[----:B------:R-:W-:Y:S05]  /*a9c0*/  @!P0 BRA `(.L_x_724) ;  /* 0xfffffffc00388947 */ /* 0x000fea000383ffff */
.L_x_721:
[----:B------:R-:W-:Y:S05]  /*a9d0*/  BSYNC.RECONVERGENT B0 ;  /* 0x0000000000007941 */ /* 0x000fea0003800200 */
.L_x_720:
[----:B------:R-:W-:Y:S01]  /*a9e0*/  NOP ;  /* 0x0000000000007918 */ /* 0x000fe20000000000 */
[----:B------:R-:W-:Y:S05]  /*a9f0*/  BRA.U !UP0, `(.L_x_725) ;  /* 0x0000003508787547 */ /* 0x000fea000b800000 */
[-C--:B------:R-:W-:Y:S01]  /*aa00*/  ISETP.GE.AND P4, PT, R47, R52.reuse, PT ;  /* 0x000000342f00720c */ /* 0x080fe20003f86270 */
[----:B0-----:R-:W-:Y:S01]  /*aa10*/  IMAD.MOV.U32 R25, RZ, RZ, -0x100000 ;  /* 0xfff00000ff197424 */ /* 0x001fe200078e00ff */
[----:B-1234-:R-:W-:Y:S01]  /*aa20*/  MOV R24, 0x0 ;  /* 0x0000000000187802 */ /* 0x01efe20000000f00 */
[----:B------:R-:W-:Y:S01]  /*aa30*/  BSSY.RECONVERGENT B0, `(.L_x_726) ;  /* 0x0000049000007945 */ /* 0x000fe20003800200 */
[----:B------:R-:W-:-:S09]  /*aa40*/  ISETP.GE.AND P0, PT, R6, R52, PT ;  /* 0x000000340600720c */ /* 0x000fd20003f06270 */
[----:B------:R-:W0:Y:S02]  /*aa50*/  @!P4 LDS.U16 R2, [R7] ;  /* 0x000000000702c984 */ /* 0x000e240000000400 */
[----:B0-----:R-:W-:-:S04]  /*aa60*/  @!P4 SHF.L.U32 R2, R2, 0x10, RZ ;  /* 0x000000100202c819 */ /* 0x001fc800000006ff */
[----:B------:R-:W0:Y:S02]  /*aa70*/  @!P4 F2F.F64.F32 R24, R2 ;  /* 0x000000020018c310 */ /* 0x000e240000201800 */
[----:B0-----:R0:W-:Y:S01]  /*aa80*/  STL.64 [R1], R24 ;  /* 0x0000001801007387 */ /* 0x0011e20000100a00 */
[----:B------:R-:W-:Y:S05]  /*aa90*/  @P0 BRA `(.L_x_727) ;  /* 0x0000000400080947 */ /* 0x000fea0003800000 */
[----:B------:R-:W-:Y:S01]  /*aaa0*/  LEA.HI R2, R18, 0x1, RZ, 0x1b ;  /* 0x0000000112027811 */ /* 0x000fe200078fd8ff */
[----:B------:R-:W-:Y:S01]  /*aab0*/  BSSY.RECONVERGENT B1, `(.L_x_728) ;  /* 0x0000020000017945 */ /* 0x000fe20003800200 */
[----:B------:R-:W-:Y:S02]  /*aac0*/  IMAD.MOV.U32 R5, RZ, RZ, R6 ;  /* 0x000000ffff057224 */ /* 0x000fe400078e0006 */
[----:B------:R-:W-:-:S04]  /*aad0*/  LOP3.LUT R26, R2, 0x3, RZ, 0xc0, !PT ;  /* 0x00000003021a7812 */ /* 0x000fc800078ec0ff */
[----:B------:R-:W-:-:S13]  /*aae0*/  ISETP.NE.AND P1, PT, R26, RZ, PT ;  /* 0x000000ff1a00720c */ /* 0x000fda0003f25270 */
[----:B------:R-:W-:Y:S05]  /*aaf0*/  @!P1 BRA `(.L_x_729) ;  /* 0x00000000006c9947 */ /* 0x000fea0003800000 */
[----:B------:R-:W1:Y:S01]  /*ab00*/  LDS.U16 R3, [R7+0x40] ;  /* 0x0000400007037984 */ /* 0x000e620000000400 */
[----:B0-----:R-:W1:Y:S01]  /*ab10*/  F2F.BF16.F64 R24, R24 ;  /* 0x0000001800187310 */ /* 0x001e620000302000 */
[----:B------:R-:W-:Y:S01]  /*ab20*/  IMAD.MOV.U32 R5, RZ, RZ, R4 ;  /* 0x000000ffff057224 */ /* 0x000fe200078e0004 */
[----:B-1----:R-:W-:-:S05]  /*ab30*/  HSETP2.BF16_V2.GT.AND P1, PT, R24.H0_H0, R3.H0_H0, PT ;  /* 0x2000000318007234 */ /* 0x002fca0003f24802 */
[----:B------:R-:W-:Y:S02]  /*ab40*/  SEL R3, R3, R24, !P1 ;  /* 0x0000001803037207 */ /* 0x000fe40004800000 */
[----:B------:R-:W-:Y:S02]  /*ab50*/  ISETP.NE.AND P1, PT, R26, 0x1, PT ;  /* 0x000000011a00780c */ /* 0x000fe40003f25270 */
[----:B------:R-:W-:-:S06]  /*ab60*/  SHF.L.U32 R3, R3, 0x10, RZ ;  /* 0x0000001003037819 */ /* 0x000fcc00000006ff */
[----:B------:R-:W0:Y:S02]  /*ab70*/  F2F.F64.F32 R2, R3 ;  /* 0x0000000300027310 */ /* 0x000e240000201800 */
[----:B0-----:R1:W-:Y:S03]  /*ab80*/  STL.64 [R1], R2 ;  /* 0x0000000201007387 */ /* 0x0013e60000100a00 */
        /* <DEDUP_REMOVED lines=13> */
[----:B------:R-:W-:Y:S01]  /*ac60*/  @P1 IMAD.U32 R26, R5, 0x10000, RZ ;  /* 0x00010000051a1824 */ /* 0x000fe200078e00ff */
[----:B------:R-:W-:Y:S01]  /*ac70*/  MOV R5, R0 ;  /* 0x0000000000057202 */ /* 0x000fe20000000f00 */
[----:B------:R-:W-:Y:S02]  /*ac80*/  @P1 IMAD.MOV.U32 R5, RZ, RZ, R17 ;  /* 0x000000ffff051224 */ /* 0x000fe400078e0011 */
[----:B------:R-:W0:Y:S02]  /*ac90*/  @P1 F2F.F64.F32 R2, R26 ;  /* 0x0000001a00021310 */ /* 0x000e240000201800 */
[----:B0-----:R2:W-:Y:S03]  /*aca0*/  @P1 STL.64 [R1], R2 ;  /* 0x0000000201001387 */ /* 0x0015e60000100a00 */
.L_x_729:
[----:B------:R-:W-:Y:S05]  /*acb0*/  BSYNC.RECONVERGENT B1 ;  /* 0x0000000000017941 */ /* 0x000fea0003800200 */
.L_x_728:
[----:B------:R-:W-:-:S13]  /*acc0*/  ISETP.GE.U32.AND P1, PT, R18, 0x60, PT ;  /* 0x000000601200780c */ /* 0x000fda0003f26070 */
[----:B------:R-:W-:Y:S05]  /*acd0*/  @!P1 BRA `(.L_x_727) ;  /* 0x0000000000789947 */ /* 0x000fea0003800000 */
.L_x_730:
[----:B0-2---:R-:W2:Y:S01]  /*ace0*/  LDL.64 R24, [R1] ;  /* 0x0000000001187983 */ /* 0x005ea20000100a00 */
[C---:B------:R-:W-:Y:S01]  /*acf0*/  LEA R28, R5.reuse, R42, 0x1 ;  /* 0x0000002a051c7211 */ /* 0x040fe200078e08ff */
[----:B------:R-:W-:-:S04]  /*ad00*/  VIADD R5, R5, 0x80 ;  /* 0x0000008005057836 */ /* 0x000fc80000000000 */
[----:B-1-3--:R-:W0:Y:S04]  /*ad10*/  LDS.U16 R3, [R28] ;  /* 0x000000001c037984 */ /* 0x00ae280000000400 */
        /* <DEDUP_REMOVED lines=21> */
[----:B------:R-:W-:Y:S02]  /*ae70*/  ISETP.GE.AND P1, PT, R5, R52, PT ;  /* 0x000000340500720c */ /* 0x000fe40003f26270 */
[----:B------:R-:W-:-:S06]  /*ae80*/  SHF.L.U32 R2, R30, 0x10, RZ ;  /* 0x000000101e027819 */ /* 0x000fcc00000006ff */
[----:B------:R-:W0:Y:S02]  /*ae90*/  F2F.F64.F32 R2, R2 ;  /* 0x0000000200027310 */ /* 0x000e240000201800 */
[----:B0-----:R3:W-:Y:S03]  /*aea0*/  STL.64 [R1], R2 ;  /* 0x0000000201007387 */ /* 0x0017e60000100a00 */
[----:B------:R-:W-:Y:S05]  /*aeb0*/  @!P1 BRA `(.L_x_730) ;  /* 0xfffffffc00889947 */ /* 0x000fea000383ffff */
.L_x_727:
[----:B------:R-:W-:Y:S05]  /*aec0*/  BSYNC.RECONVERGENT B0 ;  /* 0x0000000000007941 */ /* 0x000fea0003800200 */
.L_x_726:
[----:B-123--:R-:W0:Y:S01]  /*aed0*/  LDL.64 R2, [R1] ;  /* 0x0000000001027983 */ /* 0x00ee220000100a00 */
[----:B------:R-:W-:Y:S03]  /*aee0*/  BSSY.RECONVERGENT B0, `(.L_x_731) ;  /* 0x00000a0000007945 */ /* 0x000fe60003800200 */
[----:B0-----:R-:W-:Y:S01]  /*aef0*/  SHFL.BFLY PT, R25, R3, 0x10, 0x1f ;  /* 0x0e001f0003197f89 */ /* 0x001fe200000e0000 */
[----:B------:R-:W-:Y:S03]  /*af00*/  F2F.BF16.F64 R5, R2 ;  /* 0x0000000200057310 */ /* 0x000fe60000302000 */
[----:B------:R-:W0:Y:S05]  /*af10*/  SHFL.BFLY PT, R24, R2, 0x10, 0x1f ;  /* 0x0e001f0002187f89 */ /* 0x000e2a00000e0000 */
        /* <DEDUP_REMOVED lines=11> */
[----:B------:R-:W-:-:S06]  /*afd0*/  IMAD.U32 R24, R30, 0x10000, RZ ;  /* 0x000100001e187824 */ /* 0x000fcc00078e00ff */
        /* <DEDUP_REMOVED lines=25> */
[----:B0-----:R0:W-:Y:S01]  /*b170*/  STL.64 [R1], R26 ;  /* 0x0000001a01007387 */ /* 0x0011e20000100a00 */
[----:B------:R-:W-:Y:S01]  /*b180*/  NOP ;  /* 0x0000000000007918 */ /* 0x000fe20000000000 */
[----:B------:R-:W-:Y:S05]  /*b190*/  @P4 BRA `(.L_x_732) ;  /* 0x0000000400d04947 */ /* 0x000fea0003800000 */
[----:B------:R-:W2:Y:S01]  /*b1a0*/  LDL.64 R2, [R1] ;  /* 0x0000000001027983 */ /* 0x000ea20000100a00 */
[----:B------:R-:W-:Y:S01]  /*b1b0*/  ISETP.NE.AND P1, PT, R12, RZ, PT ;  /* 0x000000ff0c00720c */ /* 0x000fe20003f25270 */
[----:B------:R-:W-:Y:S01]  /*b1c0*/  BSSY.RECONVERGENT B1, `(.L_x_733) ;  /* 0x0000035000017945 */ /* 0x000fe20003800200 */
[----:B------:R-:W-:Y:S01]  /*b1d0*/  IMAD.MOV.U32 R25, RZ, RZ, R47 ;  /* 0x000000ffff197224 */ /* 0x000fe200078e002f */
[----:B--2---:R-:W1:Y:S02]  /*b1e0*/  F2F.BF16.F64 R2, R2 ;  /* 0x0000000200027310 */ /* 0x004e640000302000 */
[----:B-1----:R-:W-:-:S08]  /*b1f0*/  SHF.L.U32 R5, R2, 0x10, RZ ;  /* 0x0000001002057819 */ /* 0x002fd000000006ff */
        /* <DEDUP_REMOVED lines=10> */
[----:B------:R-:W-:-:S03]  /*b2a0*/  SHF.L.U32 R24, R24, 0x17, RZ ;  /* 0x0000001718187819 */ /* 0x000fc600000006ff */
[----:B------:R-:W-:-:S04]  /*b2b0*/  FFMA R26, R25, 1.4426950216293334961, -R26 ;  /* 0x3fb8aa3b191a7823 */ /* 0x000fc8000000081a */
[----:B------:R-:W-:-:S04]  /*b2c0*/  FFMA R26, R25, 1.925963033500011079e-08, R26 ;  /* 0x32a57060191a7823 */ /* 0x000fc8000000001a */
[----:B------:R-:W0:Y:S02]  /*b2d0*/  MUFU.EX2 R25, R26 ;  /* 0x0000001a00197308 */ /* 0x000e240000000800 */
[----:B0-----:R-:W-:Y:S01]  /*b2e0*/  FMUL R24, R24, R25 ;  /* 0x0000001918187220 */ /* 0x001fe20000400000 */
[----:B------:R-:W-:-:S04]  /*b2f0*/  IMAD.MOV.U32 R25, RZ, RZ, R6 ;  /* 0x000000ffff197224 */ /* 0x000fc800078e0006 */
[----:B------:R-:W-:-:S05]  /*b300*/  F2FP.BF16.F32.PACK_AB R24, RZ, R24 ;  /* 0x00000018ff18723e */ /* 0x000fca00000010ff */
[----:B------:R1:W-:Y:S01]  /*b310*/  STS.U16 [R7], R24 ;  /* 0x0000001807007388 */ /* 0x0003e20000000400 */
[----:B------:R-:W-:Y:S05]  /*b320*/  @!P1 BRA `(.L_x_734) ;  /* 0x0000000000789947 */ /* 0x000fea0003800000 */
[----:B-1----:R-:W0:Y:S01]  /*b330*/  LDS.U16 R24, [R7+0x40] ;  /* 0x0000400007187984 */ /* 0x002e220000000400 */
[----:B------:R-:W-:Y:S02]  /*b340*/  ISETP.NE.AND P1, PT, R12, 0x2, PT ;  /* 0x000000020c00780c */ /* 0x000fe40003f25270 */
[----:B0-----:R-:W-:-:S05]  /*b350*/  SHF.L.U32 R24, R24, 0x10, RZ ;  /* 0x0000001018187819 */ /* 0x001fca00000006ff */
        /* <DEDUP_REMOVED lines=8> */
[----:B0-----:R-:W-:Y:S01]  /*b3e0*/  FMUL R24, R24, R25 ;  /* 0x0000001918187220 */ /* 0x001fe20000400000 */
[----:B------:R-:W-:-:S04]  /*b3f0*/  MOV R25, R4 ;  /* 0x0000000400197202 */ /* 0x000fc80000000f00 */
[----:B------:R-:W-:-:S05]  /*b400*/  F2FP.BF16.F32.PACK_AB R24, RZ, R24 ;  /* 0x00000018ff18723e */ /* 0x000fca00000010ff */
[----:B------:R2:W-:Y:S01]  /*b410*/  STS.U16 [R7+0x40], R24 ;  /* 0x0000401807007388 */ /* 0x0005e20000000400 */
[----:B------:R-:W-:Y:S05]  /*b420*/  @!P1 BRA `(.L_x_734) ;  /* 0x0000000000389947 */ /* 0x000fea0003800000 */
[----:B--2---:R-:W0:Y:S02]  /*b430*/  LDS.U16 R24, [R7+0x80] ;  /* 0x0000800007187984 */ /* 0x004e240000000400 */
[----:B0-----:R-:W-:-:S04]  /*b440*/  IMAD.U32 R24, R24, 0x10000, RZ ;  /* 0x0001000018187824 */ /* 0x001fc800078e00ff */
[----:B------:R-:W-:-:S04]  /*b450*/  FADD R25, -R5, R24 ;  /* 0x0000001805197221 */ /* 0x000fc80000000100 */
[----:B------:R-:W-:-:S04]  /*b460*/  FFMA.SAT R2, R25, R2, 0.5 ;  /* 0x3f00000019027423 */ /* 0x000fc80000002002 */
[----:B------:R-:W-:-:S04]  /*b470*/  FFMA.RM R2, R2, R3, 12582913 ;  /* 0x4b40000102027423 */ /* 0x000fc80000004003 */
[C---:B------:R-:W-:Y:S01]  /*b480*/  FADD R24, R2.reuse, -12583039 ;  /* 0xcb40007f02187421 */ /* 0x040fe20000000000 */
[----:B------:R-:W-:-:S03]  /*b490*/  SHF.L.U32 R2, R2, 0x17, RZ ;  /* 0x0000001702027819 */ /* 0x000fc600000006ff */
[----:B------:R-:W-:-:S04]  /*b4a0*/  FFMA R24, R25, 1.4426950216293334961, -R24 ;  /* 0x3fb8aa3b19187823 */ /* 0x000fc80000000818 */
[----:B------:R-:W-:Y:S01]  /*b4b0*/  FFMA R24, R25, 1.925963033500011079e-08, R24 ;  /* 0x32a5706019187823 */ /* 0x000fe20000000018 */
[----:B------:R-:W-:-:S03]  /*b4c0*/  IMAD.MOV.U32 R25, RZ, RZ, R0 ;  /* 0x000000ffff197224 */ /* 0x000fc600078e0000 */
[----:B------:R-:W0:Y:S02]  /*b4d0*/  MUFU.EX2 R3, R24 ;  /* 0x0000001800037308 */ /* 0x000e240000000800 */
[----:B0-----:R-:W-:-:S05]  /*b4e0*/  FMUL R2, R2, R3 ;  /* 0x0000000302027220 */ /* 0x001fca0000400000 */
[----:B------:R-:W-:-:S05]  /*b4f0*/  F2FP.BF16.F32.PACK_AB R2, RZ, R2 ;  /* 0x00000002ff02723e */ /* 0x000fca00000010ff */
[----:B------:R3:W-:Y:S02]  /*b500*/  STS.U16 [R7+0x80], R2 ;  /* 0x0000800207007388 */ /* 0x0007e40000000400 */
.L_x_734:
[----:B------:R-:W-:Y:S05]  /*b510*/  BSYNC.RECONVERGENT B1 ;  /* 0x0000000000017941 */ /* 0x000fea0003800200 */
.L_x_733:
[----:B------:R-:W-:-:S13]  /*b520*/  ISETP.GE.U32.AND P1, PT, R19, 0x60, PT ;  /* 0x000000601300780c */ /* 0x000fda0003f26070 */
[----:B------:R-:W-:Y:S05]  /*b530*/  @!P1 BRA `(.L_x_732) ;  /* 0x0000000000e89947 */ /* 0x000fea0003800000 */
.L_x_735:
[C---:B---34-:R-:W-:Y:S01]  /*b540*/  LEA R2, R25.reuse, R42, 0x1 ;  /* 0x0000002a19027211 */ /* 0x058fe200078e08ff */
[----:B------:R-:W-:Y:S02]  /*b550*/  HFMA2 R28, -RZ, RZ, 3.7421875, 0 ;  /* 0x437c0000ff1c7431 */ /* 0x000fe400000001ff */
[----:B------:R-:W-:Y:S02]  /*b560*/  VIADD R25, R25, 0x80 ;  /* 0x0000008019197836 */ /* 0x000fe40000000000 */
[----:B------:R-:W3:Y:S03]  /*b570*/  LDS.U16 R3, [R2] ;  /* 0x0000000002037984 */ /* 0x000ee60000000400 */
[----:B------:R-:W-:Y:S01]  /*b580*/  ISETP.GE.AND P1, PT, R25, R52, PT ;  /* 0x000000341900720c */ /* 0x000fe20003f26270 */
[----:B-12---:R-:W1:Y:S04]  /*b590*/  LDS.U16 R24, [R2+0x40] ;  /* 0x0000400002187984 */ /* 0x006e680000000400 */
[----:B0-----:R-:W0:Y:S04]  /*b5a0*/  LDS.U16 R26, [R2+0x80] ;  /* 0x00008000021a7984 */ /* 0x001e280000000400 */
[----:B------:R-:W2:Y:S01]  /*b5b0*/  LDS.U16 R31, [R2+0xc0] ;  /* 0x0000c000021f7984 */ /* 0x000ea20000000400 */
[----:B---3--:R-:W-:Y:S01]  /*b5c0*/  IMAD.U32 R32, R3, 0x10000, RZ ;  /* 0x0001000003207824 */ /* 0x008fe200078e00ff */
[----:B------:R-:W-:-:S03]  /*b5d0*/  MOV R3, 0x3bbb989d ;  /* 0x3bbb989d00037802 */ /* 0x000fc60000000f00 */
[----:B------:R-:W-:Y:S01]  /*b5e0*/  FADD R32, -R5, R32 ;  /* 0x0000002005207221 */ /* 0x000fe20000000100 */
[----:B-1----:R-:W-:-:S03]  /*b5f0*/  IMAD.U32 R24, R24, 0x10000, RZ ;  /* 0x0001000018187824 */ /* 0x002fc600078e00ff */
[-C--:B------:R-:W-:Y:S01]  /*b600*/  FFMA.SAT R27, R32, R3.reuse, 0.5 ;  /* 0x3f000000201b7423 */ /* 0x080fe20000002003 */
[----:B------:R-:W-:Y:S01]  /*b610*/  FADD R30, -R5, R24 ;  /* 0x00000018051e7221 */ /* 0x000fe20000000100 */
[----:B0-----:R-:W-:Y:S02]  /*b620*/  IMAD.U32 R26, R26, 0x10000, RZ ;  /* 0x000100001a1a7824 */ /* 0x001fe400078e00ff */
[-C--:B------:R-:W-:Y:S01]  /*b630*/  FFMA.RM R24, R27, R28.reuse, 12582913 ;  /* 0x4b4000011b187423 */ /* 0x080fe2000000401c */
[----:B------:R-:W-:Y:S01]  /*b640*/  FFMA.SAT R27, R30, R3, 0.5 ;  /* 0x3f0000001e1b7423 */ /* 0x000fe20000002003 */
[----:B--2---:R-:W-:Y:S01]  /*b650*/  SHF.L.U32 R34, R31, 0x10, RZ ;  /* 0x000000101f227819 */ /* 0x004fe200000006ff */
[----:B------:R-:W-:Y:S01]  /*b660*/  FADD R26, -R5, R26 ;  /* 0x0000001a051a7221 */ /* 0x000fe20000000100 */
[C---:B------:R-:W-:Y:S01]  /*b670*/  FADD R29, R24.reuse, -12583039 ;  /* 0xcb40007f181d7421 */ /* 0x040fe20000000000 */
[----:B------:R-:W-:Y:S01]  /*b680*/  FFMA.RM R27, R27, R28, 12582913 ;  /* 0x4b4000011b1b7423 */ /* 0x000fe2000000401c */
[----:B------:R-:W-:-:S02]  /*b690*/  IMAD.SHL.U32 R24, R24, 0x800000, RZ ;  /* 0x0080000018187824 */ /* 0x000fc400078e00ff */
[----:B------:R-:W-:Y:S01]  /*b6a0*/  FFMA.SAT R35, R26, R3, 0.5 ;  /* 0x3f0000001a237423 */ /* 0x000fe20000002003 */
[----:B------:R-:W-:Y:S01]  /*b6b0*/  FFMA R29, R32, 1.4426950216293334961, -R29 ;  /* 0x3fb8aa3b201d7823 */ /* 0x000fe2000000081d */
[----:B------:R-:W-:-:S03]  /*b6c0*/  FADD R33, R27, -12583039 ;  /* 0xcb40007f1b217421 */ /* 0x000fc60000000000 */
[----:B------:R-:W-:Y:S01]  /*b6d0*/  FFMA R31, R32, 1.925963033500011079e-08, R29 ;  /* 0x32a57060201f7823 */ /* 0x000fe2000000001d */
[----:B------:R-:W-:Y:S01]  /*b6e0*/  FADD R32, -R5, R34 ;  /* 0x0000002205207221 */ /* 0x000fe20000000100 */
[-C--:B------:R-:W-:Y:S01]  /*b6f0*/  FFMA.RM R29, R35, R28.reuse, 12582913 ;  /* 0x4b400001231d7423 */ /* 0x080fe2000000401c */
[----:B------:R-:W-:Y:S02]  /*b700*/  FFMA R33, R30, 1.4426950216293334961, -R33 ;  /* 0x3fb8aa3b1e217823 */ /* 0x000fe40000000821 */
[----:B------:R-:W-:Y:S01]  /*b710*/  FFMA.SAT R37, R32, R3, 0.5 ;  /* 0x3f00000020257423 */ /* 0x000fe20000002003 */
[----:B------:R-:W-:Y:S01]  /*b720*/  FADD R35, R29, -12583039 ;  /* 0xcb40007f1d237421 */ /* 0x000fe20000000000 */
[----:B------:R-:W-:Y:S01]  /*b730*/  FFMA R3, R30, 1.925963033500011079e-08, R33 ;  /* 0x32a570601e037823 */ /* 0x000fe20000000021 */
[----:B------:R-:W0:Y:S01]  /*b740*/  MUFU.EX2 R31, R31 ;  /* 0x0000001f001f7308 */ /* 0x000e220000000800 */
[----:B------:R-:W-:Y:S01]  /*b750*/  FFMA.RM R28, R37, R28, 12582913 ;  /* 0x4b400001251c7423 */ /* 0x000fe2000000401c */
[----:B------:R-:W-:Y:S01]  /*b760*/  FFMA R35, R26, 1.4426950216293334961, -R35 ;  /* 0x3fb8aa3b1a237823 */ /* 0x000fe20000000823 */
[----:B------:R-:W-:-:S02]  /*b770*/  IMAD.SHL.U32 R29, R29, 0x800000, RZ ;  /* 0x008000001d1d7824 */ /* 0x000fc400078e00ff */
[----:B------:R-:W-:Y:S01]  /*b780*/  FADD R33, R28, -12583039 ;  /* 0xcb40007f1c217421 */ /* 0x000fe20000000000 */
[----:B------:R-:W-:Y:S01]  /*b790*/  FFMA R35, R26, 1.925963033500011079e-08, R35 ;  /* 0x32a570601a237823 */ /* 0x000fe20000000023 */
[----:B------:R-:W-:Y:S01]  /*b7a0*/  SHF.L.U32 R26, R27, 0x17, RZ ;  /* 0x000000171b1a7819 */ /* 0x000fe200000006ff */
[----:B------:R-:W1:Y:S01]  /*b7b0*/  MUFU.EX2 R3, R3 ;  /* 0x0000000300037308 */ /* 0x000e620000000800 */
[----:B------:R-:W-:Y:S01]  /*b7c0*/  FFMA R33, R32, 1.4426950216293334961, -R33 ;  /* 0x3fb8aa3b20217823 */ /* 0x000fe20000000821 */
[----:B------:R-:W-:-:S03]  /*b7d0*/  SHF.L.U32 R28, R28, 0x17, RZ ;  /* 0x000000171c1c7819 */ /* 0x000fc600000006ff */
        /* <DEDUP_REMOVED lines=16> */
.L_x_732:
[----:B------:R-:W-:Y:S05]  /*b8e0*/  BSYNC.RECONVERGENT B0 ;  /* 0x0000000000007941 */ /* 0x000fea0003800200 */
.L_x_731:
[----:B------:R-:W-:Y:S01]  /*b8f0*/  NOP ;  /* 0x0000000000007918 */ /* 0x000fe20000000000 */
[----:B---34-:R-:W3:Y:S01]  /*b900*/  @!P4 LDS.U16 R2, [R7] ;  /* 0x000000000702c984 */ /* 0x018ee20000000400 */
[----:B-12---:R-:W-:Y:S01]  /*b910*/  CS2R R24, SRZ ;  /* 0x0000000000187805 */ /* 0x006fe2000001ff00 */
[----:B------:R-:W-:Y:S01]  /*b920*/  BSSY.RECONVERGENT B0, `(.L_x_736) ;  /* 0x00000d9000007945 */ /* 0x000fe20003800200 */
[----:B---3--:R-:W-:-:S04]  /*b930*/  @!P4 SHF.L.U32 R2, R2, 0x10, RZ ;  /* 0x000000100202c819 */ /* 0x008fc800000006ff */
[----:B------:R-:W1:Y:S02]  /*b940*/  @!P4 F2F.F64.F32 R24, R2 ;  /* 0x000000020018c310 */ /* 0x000e640000201800 */
[----:B-1----:R1:W-:Y:S01]  /*b950*/  STL.64 [R1], R24 ;  /* 0x0000001801007387 */ /* 0x0023e20000100a00 */
[----:B------:R-:W-:Y:S05]  /*b960*/  @P0 BRA `(.L_x_737) ;  /* 0x0000000c00500947 */ /* 0x000fea0003800000 */
[C---:B------:R-:W-:Y:S01]  /*b970*/  LEA.HI R2, R18.reuse, 0x1, RZ, 0x1b ;  /* 0x0000000112027811 */ /* 0x040fe200078fd8ff */
[----:B------:R-:W-:Y:S01]  /*b980*/  BSSY.RECONVERGENT B1, `(.L_x_738) ;  /* 0x000001e000017945 */ /* 0x000fe20003800200 */
[----:B------:R-:W-:Y:S01]  /*b990*/  ISETP.GE.U32.AND P0, PT, R18, 0x60, PT ;  /* 0x000000601200780c */ /* 0x000fe20003f06070 */
[----:B------:R-:W-:Y:S01]  /*b9a0*/  IMAD.MOV.U32 R5, RZ, RZ, R6 ;  /* 0x000000ffff057224 */ /* 0x000fe200078e0006 */
[----:B0-----:R-:W-:-:S04]  /*b9b0*/  LOP3.LUT R26, R2, 0x3, RZ, 0xc0, !PT ;  /* 0x00000003021a7812 */ /* 0x001fc800078ec0ff */
[----:B------:R-:W-:-:S13]  /*b9c0*/  ISETP.NE.AND P1, PT, R26, RZ, PT ;  /* 0x000000ff1a00720c */ /* 0x000fda0003f25270 */
[----:B------:R-:W-:Y:S05]  /*b9d0*/  @!P1 BRA `(.L_x_739) ;  /* 0x0000000000609947 */ /* 0x000fea0003800000 */
[----:B------:R-:W0:Y:S01]  /*b9e0*/  LDS.U16 R3, [R7+0x40] ;  /* 0x0000400007037984 */ /* 0x000e220000000400 */
[----:B-1----:R-:W0:Y:S01]  /*b9f0*/  F2F.BF16.F64 R24, R24 ;  /* 0x0000001800187310 */ /* 0x002e220000302000 */
[----:B------:R-:W-:Y:S01]  /*ba00*/  ISETP.NE.AND P1, PT, R26, 0x1, PT ;  /* 0x000000011a00780c */ /* 0x000fe20003f25270 */
[----:B------:R-:W-:Y:S02]  /*ba10*/  IMAD.MOV.U32 R5, RZ, RZ, R4 ;  /* 0x000000ffff057224 */ /* 0x000fe400078e0004 */
[----:B0-----:R-:W-:-:S05]  /*ba20*/  HADD2.BF16_V2 R2, R24.H0_H0, R3.H0_H0 ;  /* 0x2000000318027230 */ /* 0x001fca0000200800 */
[----:B------:R-:W-:-:S06]  /*ba30*/  SHF.L.U32 R2, R2, 0x10, RZ ;  /* 0x0000001002027819 */ /* 0x000fcc00000006ff */
[----:B------:R-:W0:Y:S02]  /*ba40*/  F2F.F64.F32 R2, R2 ;  /* 0x0000000200027310 */ /* 0x000e240000201800 */
[----:B0-----:R0:W-:Y:S01]  /*ba50*/  STL.64 [R1], R2 ;  /* 0x0000000201007387 */ /* 0x0011e20000100a00 */
[----:B------:R-:W-:Y:S05]  /*ba60*/  @!P1 BRA `(.L_x_739) ;  /* 0x00000000003c9947 */ /* 0x000fea0003800000 */
[----:B------:R-:W1:Y:S01]  /*ba70*/  LDS.U16 R5, [R7+0x80] ;  /* 0x0000800007057984 */ /* 0x000e620000000400 */
[----:B0-----:R-:W1:Y:S01]  /*ba80*/  F2F.BF16.F64 R2, R2 ;  /* 0x0000000200027310 */ /* 0x001e620000302000 */
[----:B------:R-:W-:-:S13]  /*ba90*/  ISETP.NE.AND P1, PT, R26, 0x2, PT ;  /* 0x000000021a00780c */ /* 0x000fda0003f25270 */
[----:B------:R-:W0:Y:S01]  /*baa0*/  @P1 LDS.U16 R26, [R7+0xc0] ;  /* 0x0000c000071a1984 */ /* 0x000e220000000400 */
[----:B-1----:R-:W-:-:S05]  /*bab0*/  HADD2.BF16_V2 R5, R2.H0_H0, R5.H0_H0 ;  /* 0x2000000502057230 */ /* 0x002fca0000200800 */
[----:B------:R-:W-:-:S06]  /*bac0*/  SHF.L.U32 R24, R5, 0x10, RZ ;  /* 0x0000001005187819 */ /* 0x000fcc00000006ff */
[----:B------:R-:W1:Y:S08]  /*bad0*/  F2F.F64.F32 R24, R24 ;  /* 0x0000001800187310 */ /* 0x000e700000201800 */
[----:B-1----:R-:W0:Y:S01]  /*bae0*/  @P1 F2F.BF16.F64 R5, R24 ;  /* 0x0000001800051310 */ /* 0x002e220000302000 */
[----:B------:R2:W-:Y:S01]  /*baf0*/  STL.64 [R1], R24 ;  /* 0x0000001801007387 */ /* 0x0005e20000100a00 */
[----:B0-----:R-:W-:-:S05]  /*bb00*/  @P1 HADD2.BF16_V2 R5, R5.H0_H0, R26.H0_H0 ;  /* 0x2000001a05051230 */ /* 0x001fca0000200800 */
[----:B------:R-:W-:Y:S01]  /*bb10*/  @P1 IMAD.U32 R26, R5, 0x10000, RZ ;  /* 0x00010000051a1824 */ /* 0x000fe200078e00ff */
[----:B------:R-:W-:Y:S01]  /*bb20*/  MOV R5, R0 ;  /* 0x0000000000057202 */ /* 0x000fe20000000f00 */
[----:B------:R-:W-:Y:S02]  /*bb30*/  @P1 IMAD.MOV.U32 R5, RZ, RZ, R17 ;  /* 0x000000ffff051224 */ /* 0x000fe400078e0011 */
[----:B------:R-:W0:Y:S02]  /*bb40*/  @P1 F2F.F64.F32 R2, R26 ;  /* 0x0000001a00021310 */ /* 0x000e240000201800 */
[----:B0-----:R2:W-:Y:S03]  /*bb50*/  @P1 STL.64 [R1], R2 ;  /* 0x0000000201001387 */ /* 0x0015e60000100a00 */
.L_x_739:
[----:B------:R-:W-:Y:S05]  /*bb60*/  BSYNC.RECONVERGENT B1 ;  /* 0x0000000000017941 */ /* 0x000fea0003800200 */
.L_x_738:
        /* <DEDUP_REMOVED lines=8> */
.L_x_742:
[----:B------:R-:W2:Y:S01]  /*bbf0*/  LDL.64 R2, [R1] ;  /* 0x0000000001027983 */ /* 0x000ea20000100a00 */
[C---:B------:R-:W-:Y:S01]  /*bc00*/  LEA R48, R5.reuse, R42, 0x1 ;  /* 0x0000002a05307211 */ /* 0x040fe200078e08ff */
[----:B------:R-:W-:-:S04]  /*bc10*/  VIADD R5, R5, 0x200 ;  /* 0x0000020005057836 */ /* 0x000fc80000000000 */
[----:B01----:R-:W0:Y:S01]  /*bc20*/  LDS.U16 R25, [R48] ;  /* 0x0000000030197984 */ /* 0x003e220000000400 */
[----:B------:R-:W-:-:S03]  /*bc30*/  ISETP.GE.AND P1, PT, R5, R53, PT ;  /* 0x000000350500720c */ /* 0x000fc60003f26270 */
[----:B------:R-:W1:Y:S04]  /*bc40*/  LDS.U16 R26, [R48+0x40] ;  /* 0x00004000301a7984 */ /* 0x000e680000000400 */
[----:B------:R-:W3:Y:S04]  /*bc50*/  LDS.U16 R27, [R48+0x80] ;  /* 0x00008000301b7984 */ /* 0x000ee80000000400 */
        /* <DEDUP_REMOVED lines=9> */
[----:B------:R-:W-:-:S04]  /*bcf0*/  SHF.L.U32 R25, R25, 0x10, RZ ;  /* 0x0000001019197819 */ /* 0x000fc800000006ff */
[----:B------:R1:W2:Y:S02]  /*bd00*/  F2F.F64.F32 R34, R25 ;  /* 0x0000001900227310 */ /* 0x0002a40000201800 */
[----:B-1----:R-:W-:Y:S06]  /*bd10*/  LDS.U16 R25, [R48+0x140] ;  /* 0x0001400030197984 */ /* 0x002fec0000000400 */
[----:B--2---:R-:W3:Y:S01]  /*bd20*/  F2F.BF16.F64 R2, R34 ;  /* 0x0000002200027310 */ /* 0x004ee20000302000 */
[----:B------:R-:W-:Y:S01]  /*bd30*/  STL.64 [R1], R34 ;  /* 0x0000002201007387 */ /* 0x000fe20000100a00 */
[----:B---3--:R-:W-:-:S03]  /*bd40*/  HADD2.BF16_V2 R2, R2.H0_H0, R27.H0_H0 ;  /* 0x2000001b02027230 */ /* 0x008fc60000200800 */
[----:B------:R-:W1:Y:S02]  /*bd50*/  LDS.U16 R27, [R48+0x100] ;  /* 0x00010000301b7984 */ /* 0x000e640000000400 */
[----:B------:R-:W-:-:S04]  /*bd60*/  IMAD.U32 R2, R2, 0x10000, RZ ;  /* 0x0001000002027824 */ /* 0x000fc800078e00ff */
[----:B------:R-:W2:Y:S08]  /*bd70*/  F2F.F64.F32 R32, R2 ;  /* 0x0000000200207310 */ /* 0x000eb00000201800 */
[----:B--2---:R-:W0:Y:S01]  /*bd80*/  F2F.BF16.F64 R3, R32 ;  /* 0x0000002000037310 */ /* 0x004e220000302000 */
[----:B------:R-:W-:Y:S01]  /*bd90*/  STL.64 [R1], R32 ;  /* 0x0000002001007387 */ /* 0x000fe20000100a00 */
        /* <DEDUP_REMOVED lines=8> */
[----:B0-----:R-:W0:Y:S01]  /*be20*/  F2F.BF16.F64 R2, R28 ;  /* 0x0000001c00027310 */ /* 0x001e220000302000 */
[----:B------:R-:W-:Y:S01]  /*be30*/  STL.64 [R1], R28 ;  /* 0x0000001c01007387 */ /* 0x000fe20000100a00 */
[----:B0-----:R-:W-:-:S03]  /*be40*/  HADD2.BF16_V2 R2, R2.H0_H0, R25.H0_H0 ;  /* 0x2000001902027230 */ /* 0x001fc60000200800 */
[----:B------:R-:W0:Y:S02]  /*be50*/  LDS.U16 R25, [R48+0x180] ;  /* 0x0001800030197984 */ /* 0x000e240000000400 */
        /* <DEDUP_REMOVED lines=11> */
[----:B------:R-:W-:-:S06]  /*bf10*/  SHF.L.U32 R3, R2, 0x10, RZ ;  /* 0x0000001002037819 */ /* 0x000fcc00000006ff */
[----:B------:R-:W0:Y:S08]  /*bf20*/  F2F.F64.F32 R2, R3 ;  /* 0x0000000300027310 */ /* 0x000e300000201800 */
[----:B0-----:R0:W1:Y:S02]  /*bf30*/  F2F.BF16.F64 R51, R2 ;  /* 0x0000000200337310 */ /* 0x0010640000302000 */
[----:B0-----:R-:W0:Y:S01]  /*bf40*/  LDS.U16 R2, [R48+0x240] ;  /* 0x0002400030027984 */ /* 0x001e220000000400 */
[----:B-1----:R-:W-:-:S05]  /*bf50*/  HADD2.BF16_V2 R50, R51.H0_H0, R50.H0_H0 ;  /* 0x2000003233327230 */ /* 0x002fca0000200800 */
        /* <DEDUP_REMOVED lines=25> */
[----:B------:R-:W-:Y:S01]  /*c0f0*/  SHF.L.U32 R2, R2, 0x10, RZ ;  /* 0x0000001002027819 */ /* 0x000fe200000006ff */
[----:B------:R-:W1:Y:S05]  /*c100*/  LDS.U16 R48, [R48+0x3c0] ;  /* 0x0003c00030307984 */ /* 0x000e6a0000000400 */
[----:B------:R-:W2:Y:S08]  /*c110*/  F2F.F64.F32 R2, R2 ;  /* 0x0000000200027310 */ /* 0x000eb00000201800 */
[----:B--2---:R-:W0:Y:S02]  /*c120*/  F2F.BF16.F64 R3, R2 ;  /* 0x0000000200037310 */ /* 0x004e240000302000 */
[----:B0-----:R-:W-:-:S05]  /*c130*/  HADD2.BF16_V2 R3, R3.H0_H0, R50.H0_H0 ;  /* 0x2000003203037230 */ /* 0x001fca0000200800 */
[----:B------:R-:W-:-:S06]  /*c140*/  IMAD.U32 R3, R3, 0x10000, RZ ;  /* 0x0001000003037824 */ /* 0x000fcc00078e00ff */
[----:B------:R-:W0:Y:S08]  /*c150*/  F2F.F64.F32 R2, R3 ;  /* 0x0000000300027310 */ /* 0x000e300000201800 */
[----:B0-----:R-:W1:Y:S02]  /*c160*/  F2F.BF16.F64 R51, R2 ;  /* 0x0000000200337310 */ /* 0x001e640000302000 */
[----:B-1----:R-:W-:-:S05]  /*c170*/  HADD2.BF16_V2 R50, R51.H0_H0, R48.H0_H0 ;  /* 0x2000003033327230 */ /* 0x002fca0000200800 */
[----:B------:R-:W-:-:S06]  /*c180*/  SHF.L.U32 R50, R50, 0x10, RZ ;  /* 0x0000001032327819 */ /* 0x000fcc00000006ff */
[----:B------:R-:W0:Y:S02]  /*c190*/  F2F.F64.F32 R50, R50 ;  /* 0x0000003200327310 */ /* 0x000e240000201800 */
[----:B0-----:R0:W-:Y:S01]  /*c1a0*/  STL.64 [R1], R50 ;  /* 0x0000003201007387 */ /* 0x0011e20000100a00 */
[----:B------:R-:W-:Y:S05]  /*c1b0*/  @!P1 BRA `(.L_x_742) ;  /* 0xfffffff8008c9947 */ /* 0x000fea000383ffff */
.L_x_741:
[----:B------:R-:W-:Y:S05]  /*c1c0*/  BSYNC.RECONVERGENT B1 ;  /* 0x0000000000017941 */ /* 0x000fea0003800200 */
.L_x_740:
[----:B------:R-:W-:Y:S01]  /*c1d0*/  IADD3 R2, PT, PT, -R5, R52, RZ ;  /* 0x0000003405027210 */ /* 0x000fe20007ffe1ff */
[----:B------:R-:W-:Y:S03]  /*c1e0*/  BSSY.RECONVERGENT B1, `(.L_x_743) ;  /* 0x0000032000017945 */ /* 0x000fe60003800200 */
[----:B------:R-:W-:-:S13]  /*c1f0*/  ISETP.GT.AND P1, PT, R2, 0x80, PT ;  /* 0x000000800200780c */ /* 0x000fda0003f24270 */
[----:B------:R-:W-:Y:S05]  /*c200*/  @!P1 BRA `(.L_x_744) ;  /* 0x0000000000bc9947 */ /* 0x000fea0003800000 */
[----:B------:R-:W2:Y:S01]  /*c210*/  LDL.64 R2, [R1] ;  /* 0x0000000001027983 */ /* 0x000ea20000100a00 */
[C---:B------:R-:W-:Y:S01]  /*c220*/  IMAD R28, R5.reuse, 0x2, R42 ;  /* 0x00000002051c7824 */ /* 0x040fe200078e022a */
[----:B------:R-:W-:Y:S02]  /*c230*/  PLOP3.LUT P0, PT, PT, PT, PT, 0x8, 0x80 ;  /* 0x000000000080781c */ /* 0x000fe40003f0e170 */
[----:B------:R-:W-:Y:S02]  /*c240*/  IADD3 R5, PT, PT, R5, 0x100, RZ ;  /* 0x0000010005057810 */ /* 0x000fe40007ffe0ff */
[----:B-1----:R-:W1:Y:S04]  /*c250*/  LDS.U16 R25, [R28] ;  /* 0x000000001c197984 */ /* 0x002e680000000400 */
[----:B------:R-:W3:Y:S04]  /*c260*/  LDS.U16 R30, [R28+0x40] ;  /* 0x000040001c1e7984 */ /* 0x000ee80000000400 */
[----:B------:R-:W-:Y:S01]  /*c270*/  LDS.U16 R31, [R28+0x140] ;  /* 0x000140001c1f7984 */ /* 0x000fe20000000400 */
[----:B--2---:R-:W1:Y:S02]  /*c280*/  F2F.BF16.F64 R2, R2 ;  /* 0x0000000200027310 */ /* 0x004e640000302000 */
[----:B-1----:R-:W-:-:S05]  /*c290*/  HADD2.BF16_V2 R24, R2.H0_H0, R25.H0_H0 ;  /* 0x2000001902187230 */ /* 0x002fca0000200800 */
[----:B------:R-:W-:-:S06]  /*c2a0*/  SHF.L.U32 R26, R24, 0x10, RZ ;  /* 0x00000010181a7819 */ /* 0x000fcc00000006ff */
[----:B------:R-:W1:Y:S08]  /*c2b0*/  F2F.F64.F32 R26, R26 ;  /* 0x0000001a001a7310 */ /* 0x000e700000201800 */
[----:B-1----:R-:W3:Y:S02]  /*c2c0*/  F2F.BF16.F64 R27, R26 ;  /* 0x0000001a001b7310 */ /* 0x002ee40000302000 */
[----:B---3--:R-:W-:-:S02]  /*c2d0*/  HADD2.BF16_V2 R27, R27.H0_H0, R30.H0_H0 ;  /* 0x2000001e1b1b7230 */ /* 0x008fc40000200800 */
[----:B------:R-:W1:Y:S03]  /*c2e0*/  LDS.U16 R30, [R28+0x80] ;  /* 0x000080001c1e7984 */ /* 0x000e660000000400 */
[----:B------:R-:W-:Y:S02]  /*c2f0*/  PRMT R24, R27, 0x7610, R24 ;  /* 0x000076101b187816 */ /* 0x000fe40000000018 */
[----:B------:R-:W-:Y:S03]  /*c300*/  LDS.U16 R27, [R28+0x100] ;  /* 0x000100001c1b7984 */ /* 0x000fe60000000400 */
[----:B------:R-:W-:-:S06]  /*c310*/  IMAD.U32 R24, R24, 0x10000, RZ ;  /* 0x0001000018187824 */ /* 0x000fcc00078e00ff */
[----:B------:R-:W2:Y:S08]  /*c320*/  F2F.F64.F32 R24, R24 ;  /* 0x0000001800187310 */ /* 0x000eb00000201800 */
[----:B--2---:R-:W1:Y:S02]  /*c330*/  F2F.BF16.F64 R25, R24 ;  /* 0x0000001800197310 */ /* 0x004e640000302000 */
[----:B-1----:R-:W-:-:S02]  /*c340*/  HADD2.BF16_V2 R2, R25.H0_H0, R30.H0_H0 ;  /* 0x2000001e19027230 */ /* 0x002fc40000200800 */
[----:B------:R-:W1:Y:S03]  /*c350*/  LDS.U16 R30, [R28+0xc0] ;  /* 0x0000c0001c1e7984 */ /* 0x000e660000000400 */
[----:B------:R-:W-:-:S06]  /*c360*/  SHF.L.U32 R2, R2, 0x10, RZ ;  /* 0x0000001002027819 */ /* 0x000fcc00000006ff */
[----:B------:R-:W2:Y:S08]  /*c370*/  F2F.F64.F32 R2, R2 ;  /* 0x0000000200027310 */ /* 0x000eb00000201800 */
[----:B--2---:R-:W1:Y:S02]  /*c380*/  F2F.BF16.F64 R3, R2 ;  /* 0x0000000200037310 */ /* 0x004e640000302000 */
[----:B-1----:R-:W-:-:S02]  /*c390*/  HADD2.BF16_V2 R3, R3.H0_H0, R30.H0_H0 ;  /* 0x2000001e03037230 */ /* 0x002fc40000200800 */
[----:B------:R-:W-:Y:S03]  /*c3a0*/  LDS.U16 R30, [R28+0x1c0] ;  /* 0x0001c0001c1e7984 */ /* 0x000fe60000000400 */
[----:B------:R-:W-:-:S05]  /*c3b0*/  PRMT R26, R3, 0x7610, R26 ;  /* 0x00007610031a7816 */ /* 0x000fca000000001a */
[----:B------:R-:W-:-:S04]  /*c3c0*/  IMAD.U32 R26, R26, 0x10000, RZ ;  /* 0x000100001a1a7824 */ /* 0x000fc800078e00ff */
[----:B------:R-:W1:Y:S08]  /*c3d0*/  F2F.F64.F32 R24, R26 ;  /* 0x0000001a00187310 */ /* 0x000e700000201800 */
[----:B-1----:R-:W1:Y:S02]  /*c3e0*/  F2F.BF16.F64 R24, R24 ;  /* 0x0000001800187310 */ /* 0x002e640000302000 */
[----:B-1----:R-:W-:-:S05]  /*c3f0*/  HADD2.BF16_V2 R27, R24.H0_H0, R27.H0_H0 ;  /* 0x2000001b181b7230 */ /* 0x002fca0000200800 */
[----:B------:R-:W-:-:S04]  /*c400*/  SHF.L.U32 R29, R27, 0x10, RZ ;  /* 0x000000101b1d7819 */ /* 0x000fc800000006ff */
[----:B------:R-:W1:Y:S08]  /*c410*/  F2F.F64.F32 R2, R29 ;  /* 0x0000001d00027310 */ /* 0x000e700000201800 */
[----:B-1----:R-:W1:Y:S02]  /*c420*/  F2F.BF16.F64 R2, R2 ;  /* 0x0000000200027310 */ /* 0x002e640000302000 */
[----:B-1----:R-:W-:-:S02]  /*c430*/  HADD2.BF16_V2 R27, R2.H0_H0, R31.H0_H0 ;  /* 0x2000001f021b7230 */ /* 0x002fc40000200800 */
[----:B------:R-:W1:Y:S03]  /*c440*/  LDS.U16 R31, [R28+0x180] ;  /* 0x000180001c1f7984 */ /* 0x000e660000000400 */
[----:B------:R-:W-:-:S06]  /*c450*/  IMAD.U32 R27, R27, 0x10000, RZ ;  /* 0x000100001b1b7824 */ /* 0x000fcc00078e00ff */
[----:B------:R-:W2:Y:S08]  /*c460*/  F2F.F64.F32 R26, R27 ;  /* 0x0000001b001a7310 */ /* 0x000eb00000201800 */
[----:B--2---:R-:W1:Y:S02]  /*c470*/  F2F.BF16.F64 R26, R26 ;  /* 0x0000001a001a7310 */ /* 0x004e640000302000 */
[----:B-1----:R-:W-:-:S05]  /*c480*/  HADD2.BF16_V2 R24, R26.H0_H0, R31.H0_H0 ;  /* 0x2000001f1a187230 */ /* 0x002fca0000200800 */
[----:B------:R-:W-:-:S06]  /*c490*/  SHF.L.U32 R24, R24, 0x10, RZ ;  /* 0x0000001018187819 */ /* 0x000fcc00000006ff */
[----:B------:R-:W1:Y:S08]  /*c4a0*/  F2F.F64.F32 R24, R24 ;  /* 0x0000001800187310 */ /* 0x000e700000201800 */
[----:B-1----:R-:W1:Y:S02]  /*c4b0*/  F2F.BF16.F64 R25, R24 ;  /* 0x0000001800197310 */ /* 0x002e640000302000 */
[----:B-1----:R-:W-:-:S05]  /*c4c0*/  HADD2.BF16_V2 R2, R25.H0_H0, R30.H0_H0 ;  /* 0x2000001e19027230 */ /* 0x002fca0000200800 */
[----:B------:R-:W-:-:S06]  /*c4d0*/  IMAD.U32 R2, R2, 0x10000, RZ ;  /* 0x0001000002027824 */ /* 0x000fcc00078e00ff */
[----:B------:R-:W1:Y:S02]  /*c4e0*/  F2F.F64.F32 R2, R2 ;  /* 0x0000000200027310 */ /* 0x000e640000201800 */
[----:B-1----:R2:W-:Y:S02]  /*c4f0*/  STL.64 [R1], R2 ;  /* 0x0000000201007387 */ /* 0x0025e40000100a00 */
.L_x_744:
[----:B------:R-:W-:Y:S05]  /*c500*/  BSYNC.RECONVERGENT B1 ;  /* 0x0000000000017941 */ /* 0x000fea0003800200 */
.L_x_743:
[----:B------:R-:W-:-:S13]  /*c510*/  ISETP.LT.OR P0, PT, R5, R52, P0 ;  /* 0x000000340500720c */ /* 0x000fda0000701670 */
[----:B------:R-:W-:Y:S05]  /*c520*/  @!P0 BRA `(.L_x_737) ;  /* 0x0000000000608947 */ /* 0x000fea0003800000 */
[----:B--2---:R-:W2:Y:S01]  /*c530*/  LDL.64 R2, [R1] ;  /* 0x0000000001027983 */ /* 0x004ea20000100a00 */
[----:B------:R-:W-:-:S05]  /*c540*/  IMAD R5, R5, 0x2, R42 ;  /* 0x0000000205057824 */ /* 0x000fca00078e022a */
[----:B-1----:R-:W1:Y:S04]  /*c550*/  LDS.U16 R25, [R5] ;  /* 0x0000000005197984 */ /* 0x002e680000000400 */
[----:B------:R-:W3:Y:S04]  /*c560*/  LDS.U16 R26, [R5+0x40] ;  /* 0x00004000051a7984 */ /* 0x000ee80000000400 */
[----:B------:R-:W4:Y:S01]  /*c570*/  LDS.U16 R28, [R5+0x80] ;  /* 0x00008000051c7984 */ /* 0x000f220000000400 */
[----:B--2---:R2:W1:Y:S03]  /*c580*/  F2F.BF16.F64 R2, R2 ;  /* 0x0000000200027310 */ /* 0x0044660000302000 */
[----:B--2---:R-:W2:Y:S01]  /*c590*/  LDS.U16 R3, [R5+0xc0] ;  /* 0x0000c00005037984 */ /* 0x004ea20000000400 */
[----:B-1----:R-:W-:-:S05]  /*c5a0*/  HADD2.BF16_V2 R24, R2.H0_H0, R25.H0_H0 ;  /* 0x2000001902187230 */ /* 0x002fca0000200800 */
[----:B------:R-:W-:-:S06]  /*c5b0*/  SHF.L.U32 R24, R24, 0x10, RZ ;  /* 0x0000001018187819 */ /* 0x000fcc00000006ff */
[----:B------:R-:W1:Y:S08]  /*c5c0*/  F2F.F64.F32 R24, R24 ;  /* 0x0000001800187310 */ /* 0x000e700000201800 */
[----:B-1----:R-:W3:Y:S02]  /*c5d0*/  F2F.BF16.F64 R25, R24 ;  /* 0x0000001800197310 */ /* 0x002ee40000302000 */
[----:B---3--:R-:W-:-:S05]  /*c5e0*/  HADD2.BF16_V2 R25, R25.H0_H0, R26.H0_H0 ;  /* 0x2000001a19197230 */ /* 0x008fca0000200800 */
[----:B------:R-:W-:-:S05]  /*c5f0*/  PRMT R26, R25, 0x7610, R26 ;  /* 0x00007610191a7816 */ /* 0x000fca000000001a */
[----:B------:R-:W-:-:S06]  /*c600*/  IMAD.U32 R26, R26, 0x10000, RZ ;  /* 0x000100001a1a7824 */ /* 0x000fcc00078e00ff */
[----:B------:R-:W1:Y:S08]  /*c610*/  F2F.F64.F32 R26, R26 ;  /* 0x0000001a001a7310 */ /* 0x000e700000201800 */
[----:B-1----:R-:W4:Y:S02]  /*c620*/  F2F.BF16.F64 R27, R26 ;  /* 0x0000001a001b7310 */ /* 0x002f240000302000 */
[----:B----4-:R-:W-:-:S05]  /*c630*/  HADD2.BF16_V2 R2, R27.H0_H0, R28.H0_H0 ;  /* 0x2000001c1b027230 */ /* 0x010fca0000200800 */
[----:B------:R-:W-:-:S04]  /*c640*/  SHF.L.U32 R28, R2, 0x10, RZ ;  /* 0x00000010021c7819 */ /* 0x000fc800000006ff */
[----:B------:R-:W1:Y:S08]  /*c650*/  F2F.F64.F32 R24, R28 ;  /* 0x0000001c00187310 */ /* 0x000e700000201800 */
[----:B-1----:R-:W2:Y:S02]  /*c660*/  F2F.BF16.F64 R24, R24 ;  /* 0x0000001800187310 */ /* 0x002ea40000302000 */
[----:B--2---:R-:W-:-:S05]  /*c670*/  HADD2.BF16_V2 R2, R24.H0_H0, R3.H0_H0 ;  /* 0x2000000318027230 */ /* 0x004fca0000200800 */
[----:B------:R-:W-:-:S06]  /*c680*/  IMAD.U32 R2, R2, 0x10000, RZ ;  /* 0x0001000002027824 */ /* 0x000fcc00078e00ff */
[----:B------:R-:W1:Y:S02]  /*c690*/  F2F.F64.F32 R2, R2 ;  /* 0x0000000200027310 */ /* 0x000e640000201800 */
[----:B-1----:R3:W-:Y:S02]  /*c6a0*/  STL.64 [R1], R2 ;  /* 0x0000000201007387 */ /* 0x0027e40000100a00 */
.L_x_737:
[----:B------:R-:W-:Y:S05]  /*c6b0*/  BSYNC.RECONVERGENT B0 ;  /* 0x0000000000007941 */ /* 0x000fea0003800200 */
.L_x_736:
[----:B0-23--:R-:W1:Y:S01]  /*c6c0*/  LDL.64 R2, [R1] ;  /* 0x0000000001027983 */ /* 0x00de620000100a00 */
[----:B------:R-:W0:Y:S01]  /*c6d0*/  LDCU UR6, c[0x0][0x390] ;  /* 0x00007200ff0677ac */ /* 0x000e220008000800 */
[----:B------:R-:W-:Y:S02]  /*c6e0*/  BSSY.RECONVERGENT B2, `(.L_x_745) ;  /* 0x00000be000027945 */ /* 0x000fe40003800200 */
[----:B-1----:R-:W-:Y:S01]  /*c6f0*/  SHFL.BFLY PT, R25, R3, 0x10, 0x1f ;  /* 0x0e001f0003197f89 */ /* 0x002fe200000e0000 */
[----:B------:R-:W-:Y:S03]  /*c700*/  F2F.BF16.F64 R5, R2 ;  /* 0x0000000200057310 */ /* 0x000fe60000302000 */
[----:B------:R-:W1:Y:S05]  /*c710*/  SHFL.BFLY PT, R24, R2, 0x10, 0x1f ;  /* 0x0e001f0002187f89 */ /* 0x000e6a00000e0000 */
[----:B-1----:R-:W1:Y:S02]  /*c720*/  F2F.BF16.F64 R24, R24 ;  /* 0x0000001800187310 */ /* 0x002e640000302000 */
[----:B-1----:R-:W-:-:S05]  /*c730*/  HADD2.BF16_V2 R5, R5.H0_H0, R24.H0_H0 ;  /* 0x2000001805057230 */ /* 0x002fca0000200800 */
[----:B------:R-:W-:-:S04]  /*c740*/  SHF.L.U32 R5, R5, 0x10, RZ ;  /* 0x0000001005057819 */ /* 0x000fc800000006ff */
[----:B------:R-:W1:Y:S02]  /*c750*/  F2F.F64.F32 R28, R5 ;  /* 0x00000005001c7310 */ /* 0x000e640000201800 */
[----:B-1----:R-:W-:Y:S06]  /*c760*/  SHFL.BFLY PT, R27, R29, 0x8, 0x1f ;  /* 0x0d001f001d1b7f89 */ /* 0x002fec00000e0000 */
[----:B------:R-:W-:Y:S01]  /*c770*/  F2F.BF16.F64 R30, R28 ;  /* 0x0000001c001e7310 */ /* 0x000fe20000302000 */
[----:B------:R-:W1:Y:S07]  /*c780*/  SHFL.BFLY PT, R26, R28, 0x8, 0x1f ;  /* 0x0d001f001c1a7f89 */ /* 0x000e6e00000e0000 */
[----:B-1----:R-:W1:Y:S02]  /*c790*/  F2F.BF16.F64 R27, R26 ;  /* 0x0000001a001b7310 */ /* 0x002e640000302000 */
[----:B-1----:R-:W-:-:S05]  /*c7a0*/  HADD2.BF16_V2 R27, R30.H0_H0, R27.H0_H0 ;  /* 0x2000001b1e1b7230 */ /* 0x002fca0000200800 */
[----:B------:R-:W-:-:S05]  /*c7b0*/  PRMT R2, R27, 0x7610, R2 ;  /* 0x000076101b027816 */ /* 0x000fca0000000002 */
[----:B------:R-:W-:-:S06]  /*c7c0*/  IMAD.U32 R24, R2, 0x10000, RZ ;  /* 0x0001000002187824 */ /* 0x000fcc00078e00ff */
[----:B------:R-:W1:Y:S02]  /*c7d0*/  F2F.F64.F32 R24, R24 ;  /* 0x0000001800187310 */ /* 0x000e640000201800 */
[----:B-1----:R-:W-:Y:S06]  /*c7e0*/  SHFL.BFLY PT, R3, R25, 0x4, 0x1f ;  /* 0x0c801f0019037f89 */ /* 0x002fec00000e0000 */
[----:B------:R-:W-:Y:S01]  /*c7f0*/  F2F.BF16.F64 R5, R24 ;  /* 0x0000001800057310 */ /* 0x000fe20000302000 */
[----:B------:R-:W1:Y:S07]  /*c800*/  SHFL.BFLY PT, R2, R24, 0x4, 0x1f ;  /* 0x0c801f0018027f89 */ /* 0x000e6e00000e0000 */
        /* <DEDUP_REMOVED lines=19> */
[----:B-1----:R1:W-:Y:S01]  /*c940*/  STL.64 [R1], R26 ;  /* 0x0000001a01007387 */ /* 0x0023e20000100a00 */
[----:B------:R-:W-:Y:S01]  /*c950*/  NOP ;  /* 0x0000000000007918 */ /* 0x000fe20000000000 */
[----:B0-----:R-:W-:Y:S05]  /*c960*/  @P4 BRA `(.L_x_746) ;  /* 0x0000000800544947 */ /* 0x001fea0003800000 */
[----:B------:R-:W2:Y:S01]  /*c970*/  LDL.64 R2, [R1] ;  /* 0x0000000001027983 */ /* 0x000ea20000100a00 */
[----:B------:R-:W-:Y:S01]  /*c980*/  ISETP.NE.AND P0, PT, R12, RZ, PT ;  /* 0x000000ff0c00720c */ /* 0x000fe20003f05270 */
[----:B------:R-:W-:Y:S01]  /*c990*/  BSSY.RECONVERGENT B3, `(.L_x_747) ;  /* 0x0000041000037945 */ /* 0x000fe20003800200 */
[----:B------:R-:W-:Y:S01]  /*c9a0*/  IMAD.MOV.U32 R25, RZ, RZ, R47 ;  /* 0x000000ffff197224 */ /* 0x000fe200078e002f */
[----:B--2---:R-:W0:Y:S02]  /*c9b0*/  F2F.BF16.F64 R2, R2 ;  /* 0x0000000200027310 */ /* 0x004e240000302000 */
[----:B0-----:R-:W-:-:S08]  /*c9c0*/  SHF.L.U32 R5, R2, 0x10, RZ ;  /* 0x0000001002057819 */ /* 0x001fd000000006ff */
[----:B------:R-:W-:Y:S05]  /*c9d0*/  @!P0 BRA `(.L_x_748) ;  /* 0x0000000000f08947 */ /* 0x000fea0003800000 */
[----:B------:R-:W0:Y:S01]  /*c9e0*/  LDS.U16 R2, [R7] ;  /* 0x0000000007027984 */ /* 0x000e220000000400 */
[----:B------:R-:W2:Y:S01]  /*c9f0*/  MUFU.RCP R24, R5 ;  /* 0x0000000500187308 */ /* 0x000ea20000001000 */
[----:B------:R-:W-:Y:S01]  /*ca00*/  BSSY.RECONVERGENT B4, `(.L_x_749) ;  /* 0x000000d000047945 */ /* 0x000fe20003800200 */
[----:B------:R-:W-:Y:S01]  /*ca10*/  ISETP.NE.AND P5, PT, R12, 0x1, PT ;  /* 0x000000010c00780c */ /* 0x000fe20003fa5270 */
[----:B--2---:R-:W-:-:S04]  /*ca20*/  FFMA R3, -R5, R24, 1 ;  /* 0x3f80000005037423 */ /* 0x004fc80000000118 */
[----:B------:R-:W-:Y:S01]  /*ca30*/  FFMA R3, R24, R3, R24 ;  /* 0x0000000318037223 */ /* 0x000fe20000000018 */
[----:B0-----:R-:W-:-:S04]  /*ca40*/  IMAD.U32 R2, R2, 0x10000, RZ ;  /* 0x0001000002027824 */ /* 0x001fc800078e00ff */
[----:B------:R-:W0:Y:S01]  /*ca50*/  FCHK P0, R2, R5 ;  /* 0x0000000502007302 */ /* 0x000e220000000000 */
[----:B------:R-:W-:-:S04]  /*ca60*/  FFMA R24, R2, R3, RZ ;  /* 0x0000000302187223 */ /* 0x000fc800000000ff */
[----:B------:R-:W-:-:S04]  /*ca70*/  FFMA R25, -R5, R24, R2 ;  /* 0x0000001805197223 */ /* 0x000fc80000000102 */
[----:B------:R-:W-:Y:S01]  /*ca80*/  FFMA R3, R3, R25, R24 ;  /* 0x0000001903037223 */ /* 0x000fe20000000018 */
[----:B0-----:R-:W-:Y:S06]  /*ca90*/  @!P0 BRA `(.L_x_750) ;  /* 0x00000000000c8947 */ /* 0x001fec0003800000 */
[----:B-1----:R-:W-:-:S07]  /*caa0*/  MOV R26, 0xcac0 ;  /* 0x0000cac0001a7802 */ /* 0x002fce0000000f00 */
[----:B------:R-:W-:Y:S05]  /*cab0*/  CALL.REL.NOINC `($__internal_5_$__cuda_sm3x_div_rn_noftz_f32_slowpath) ;  /* 0x0000004400287944 */ /* 0x000fea0003c00000 */
[----:B------:R-:W-:-:S07]  /*cac0*/  MOV R3, R27 ;  /* 0x0000001b00037202 */ /* 0x000fce0000000f00 */
.L_x_750:
[----:B------:R-:W-:Y:S05]  /*cad0*/  BSYNC.RECONVERGENT B4 ;  /* 0x0000000000047941 */ /* 0x000fea0003800200 */
.L_x_749:
[----:B------:R-:W-:Y:S01]  /*cae0*/  F2FP.BF16.F32.PACK_AB R3, RZ, R3 ;  /* 0x00000003ff03723e */ /* 0x000fe200000010ff */
[----:B------:R-:W-:-:S04]  /*caf0*/  IMAD.MOV.U32 R25, RZ, RZ, R6 ;  /* 0x000000ffff197224 */ /* 0x000fc800078e0006 */
[----:B------:R0:W-:Y:S01]  /*cb00*/  STS.U16 [R7], R3 ;  /* 0x0000000307007388 */ /* 0x0001e20000000400 */
[----:B------:R-:W-:Y:S05]  /*cb10*/  @!P5 BRA `(.L_x_748) ;  /* 0x0000000000a0d947 */ /* 0x000fea0003800000 */
[----:B------:R-:W2:Y:S01]  /*cb20*/  LDS.U16 R2, [R7+0x40] ;  /* 0x0000400007027984 */ /* 0x000ea20000000400 */
[----:B-1----:R-:W0:Y:S01]  /*cb30*/  MUFU.RCP R26, R5 ;  /* 0x00000005001a7308 */ /* 0x002e220000001000 */
[----:B------:R-:W-:Y:S01]  /*cb40*/  BSSY.RECONVERGENT B4, `(.L_x_751) ;  /* 0x000000e000047945 */ /* 0x000fe20003800200 */
[----:B------:R-:W-:Y:S01]  /*cb50*/  ISETP.NE.AND P5, PT, R12, 0x2, PT ;  /* 0x000000020c00780c */ /* 0x000fe20003fa5270 */
[----:B0-----:R-:W-:Y:S01]  /*cb60*/  FFMA R3, -R5, R26, 1 ;  /* 0x3f80000005037423 */ /* 0x001fe2000000011a */
[----:B--2---:R-:W-:-:S03]  /*cb70*/  SHF.L.U32 R24, R2, 0x10, RZ ;  /* 0x0000001002187819 */ /* 0x004fc600000006ff */
[----:B------:R-:W-:Y:S01]  /*cb80*/  FFMA R2, R26, R3, R26 ;  /* 0x000000031a027223 */ /* 0x000fe2000000001a */
[----:B------:R-:W0:Y:S03]  /*cb90*/  FCHK P0, R24, R5 ;  /* 0x0000000518007302 */ /* 0x000e260000000000 */
[----:B------:R-:W-:-:S04]  /*cba0*/  FFMA R3, R2, R24, RZ ;  /* 0x0000001802037223 */ /* 0x000fc800000000ff */
[----:B------:R-:W-:-:S04]  /*cbb0*/  FFMA R26, -R5, R3, R24 ;  /* 0x00000003051a7223 */ /* 0x000fc80000000118 */
[----:B------:R-:W-:Y:S01]  /*cbc0*/  FFMA R2, R2, R26, R3 ;  /* 0x0000001a02027223 */ /* 0x000fe20000000003 */
[----:B0-----:R-:W-:Y:S06]  /*cbd0*/  @!P0 BRA `(.L_x_752) ;  /* 0x0000000000108947 */ /* 0x001fec0003800000 */
[----:B------:R-:W-:Y:S01]  /*cbe0*/  IMAD.MOV.U32 R2, RZ, RZ, R24 ;  /* 0x000000ffff027224 */ /* 0x000fe200078e0018 */
[----:B------:R-:W-:-:S07]  /*cbf0*/  MOV R26, 0xcc10 ;  /* 0x0000cc10001a7802 */ /* 0x000fce0000000f00 */
[----:B------:R-:W-:Y:S05]  /*cc00*/  CALL.REL.NOINC `($__internal_5_$__cuda_sm3x_div_rn_noftz_f32_slowpath) ;  /* 0x0000004000d47944 */ /* 0x000fea0003c00000 */
[----:B------:R-:W-:-:S07]  /*cc10*/  MOV R2, R27 ;  /* 0x0000001b00027202 */ /* 0x000fce0000000f00 */
.L_x_752:
[----:B------:R-:W-:Y:S05]  /*cc20*/  BSYNC.RECONVERGENT B4 ;  /* 0x0000000000047941 */ /* 0x000fea0003800200 */
.L_x_751:
[----:B------:R-:W-:Y:S01]  /*cc30*/  F2FP.BF16.F32.PACK_AB R2, RZ, R2 ;  /* 0x00000002ff02723e */ /* 0x000fe200000010ff */
[----:B------:R-:W-:-:S04]  /*cc40*/  IMAD.MOV.U32 R25, RZ, RZ, R4 ;  /* 0x000000ffff197224 */ /* 0x000fc800078e0004 */
[----:B------:R2:W-:Y:S01]  /*cc50*/  STS.U16 [R7+0x40], R2 ;  /* 0x0000400207007388 */ /* 0x0005e20000000400 */
[----:B------:R-:W-:Y:S05]  /*cc60*/  @!P5 BRA `(.L_x_748) ;  /* 0x00000000004cd947 */ /* 0x000fea0003800000 */
[----:B--2---:R-:W0:Y:S01]  /*cc70*/  LDS.U16 R2, [R7+0x80] ;  /* 0x0000800007027984 */ /* 0x004e220000000400 */
[----:B------:R-:W1:Y:S01]  /*cc80*/  MUFU.RCP R26, R5 ;  /* 0x00000005001a7308 */ /* 0x000e620000001000 */
[----:B------:R-:W-:Y:S01]  /*cc90*/  BSSY.RECONVERGENT B4, `(.L_x_753) ;  /* 0x000000d000047945 */ /* 0x000fe20003800200 */
[----:B-1----:R-:W-:Y:S01]  /*cca0*/  FFMA R3, -R5, R26, 1 ;  /* 0x3f80000005037423 */ /* 0x002fe2000000011a */
[----:B0-----:R-:W-:-:S03]  /*ccb0*/  SHF.L.U32 R24, R2, 0x10, RZ ;  /* 0x0000001002187819 */ /* 0x001fc600000006ff */
[----:B------:R-:W-:Y:S02]  /*ccc0*/  FFMA R2, R26, R3, R26 ;  /* 0x000000031a027223 */ /* 0x000fe4000000001a */
[----:B------:R-:W0:Y:S02]  /*ccd0*/  FCHK P0, R24, R5 ;  /* 0x0000000518007302 */ /* 0x000e240000000000 */
        /* <DEDUP_REMOVED lines=8> */
.L_x_754:
[----:B------:R-:W-:Y:S05]  /*cd60*/  BSYNC.RECONVERGENT B4 ;  /* 0x0000000000047941 */ /* 0x000fea0003800200 */
.L_x_753:
[----:B------:R-:W-:Y:S01]  /*cd70*/  F2FP.BF16.F32.PACK_AB R2, RZ, R2 ;  /* 0x00000002ff02723e */ /* 0x000fe200000010ff */
[----:B------:R-:W-:-:S04]  /*cd80*/  IMAD.MOV.U32 R25, RZ, RZ, R0 ;  /* 0x000000ffff197224 */ /* 0x000fc800078e0000 */
[----:B------:R3:W-:Y:S03]  /*cd90*/  STS.U16 [R7+0x80], R2 ;  /* 0x0000800207007388 */ /* 0x0007e60000000400 */
.L_x_748:
[----:B------:R-:W-:Y:S05]  /*cda0*/  BSYNC.RECONVERGENT B3 ;  /* 0x0000000000037941 */ /* 0x000fea0003800200 */
.L_x_747:
[----:B------:R-:W-:-:S13]  /*cdb0*/  ISETP.GE.U32.AND P0, PT, R19, 0x60, PT ;  /* 0x000000601300780c */ /* 0x000fda0003f06070 */
[----:B------:R-:W-:Y:S05]  /*cdc0*/  @!P0 BRA `(.L_x_746) ;  /* 0x00000004003c8947 */ /* 0x000fea0003800000 */
.L_x_763:
[C---:B----4-:R-:W-:Y:S01]  /*cdd0*/  LEA R24, R25.reuse, R42, 0x1 ;  /* 0x0000002a19187211 */ /* 0x050fe200078e08ff */
[----:B-1----:R-:W0:Y:S01]  /*cde0*/  MUFU.RCP R26, R5 ;  /* 0x00000005001a7308 */ /* 0x002e220000001000 */
[----:B------:R-:W-:Y:S01]  /*cdf0*/  IADD3 R25, PT, PT, R25, 0x80, RZ ;  /* 0x0000008019197810 */ /* 0x000fe20007ffe0ff */
[----:B------:R-:W-:Y:S02]  /*ce00*/  BSSY.RECONVERGENT B3, `(.L_x_755) ;  /* 0x000000f000037945 */ /* 0x000fe40003800200 */
[----:B--23--:R-:W1:Y:S01]  /*ce10*/  LDS.U16 R2, [R24] ;  /* 0x0000000018027984 */ /* 0x00ce620000000400 */
[----:B------:R-:W-:Y:S01]  /*ce20*/  ISETP.GE.AND P5, PT, R25, UR6, PT ;  /* 0x0000000619007c0c */ /* 0x000fe2000bfa6270 */
[----:B0-----:R-:W-:Y:S01]  /*ce30*/  FFMA R3, -R5, R26, 1 ;  /* 0x3f80000005037423 */ /* 0x001fe2000000011a */
[----:B-1----:R-:W-:-:S03]  /*ce40*/  IMAD.U32 R28, R2, 0x10000, RZ ;  /* 0x00010000021c7824 */ /* 0x002fc600078e00ff */
        /* <DEDUP_REMOVED lines=10> */
.L_x_756:
[----:B------:R-:W-:Y:S05]  /*cef0*/  BSYNC.RECONVERGENT B3 ;  /* 0x0000000000037941 */ /* 0x000fea0003800200 */
.L_x_755:
        /* <DEDUP_REMOVED lines=18> */
.L_x_758:
[----:B------:R-:W-:Y:S05]  /*d020*/  BSYNC.RECONVERGENT B3 ;  /* 0x0000000000037941 */ /* 0x000fea0003800200 */
.L_x_757:
        /* <DEDUP_REMOVED lines=18> */
.L_x_760:
[----:B------:R-:W-:Y:S05]  /*d150*/  BSYNC.RECONVERGENT B3 ;  /* 0x0000000000037941 */ /* 0x000fea0003800200 */
.L_x_759:
        /* <DEDUP_REMOVED lines=18> */
.L_x_762:
[----:B------:R-:W-:Y:S05]  /*d280*/  BSYNC.RECONVERGENT B3 ;  /* 0x0000000000037941 */ /* 0x000fea0003800200 */
.L_x_761:
[----:B------:R-:W-:-:S05]  /*d290*/  F2FP.BF16.F32.PACK_AB R2, RZ, R2 ;  /* 0x00000002ff02723e */ /* 0x000fca00000010ff */
[----:B------:R4:W-:Y:S01]  /*d2a0*/  STS.U16 [R24+0xc0], R2 ;  /* 0x0000c00218007388 */ /* 0x0009e20000000400 */
[----:B------:R-:W-:Y:S05]  /*d2b0*/  @!P5 BRA `(.L_x_763) ;  /* 0xfffffff800c4d947 */ /* 0x000fea000383ffff */
.L_x_746:
[----:B------:R-:W-:Y:S05]  /*d2c0*/  BSYNC.RECONVERGENT B2 ;  /* 0x0000000000027941 */ /* 0x000fea0003800200 */
.L_x_745:
[----:B------:R-:W-:Y:S01]  /*d2d0*/  NOP ;  /* 0x0000000000007918 */ /* 0x000fe20000000000 */
[----:B------:R-:W0:Y:S01]  /*d2e0*/  LDCU UR6, c[0x0][0x38c] ;  /* 0x00007180ff0677ac */ /* 0x000e220008000800 */
[----:B------:R-:W-:Y:S01]  /*d2f0*/  BSSY.RECONVERGENT B0, `(.L_x_725) ;  /* 0x00000ce000007945 */ /* 0x000fe20003800200 */
[----:B------:R-:W-:-:S03]  /*d300*/  NOP ;  /* 0x0000000000007918 */ /* 0x000fc60000000000 */
[----:B------:R-:W-:Y:S05]  /*d310*/  @P4 BRA `(.L_x_764) ;  /* 0x0000000c002c4947 */ /* 0x000fea0003800000 */
[----:B------:R-:W-:Y:S01]  /*d320*/  ISETP.NE.AND P0, PT, R12, RZ, PT ;  /* 0x000000ff0c00720c */ /* 0x000fe20003f05270 */
[----:B------:R-:W-:Y:S01]  /*d330*/  BSSY.RECONVERGENT B1, `(.L_x_765) ;  /* 0x000001c000017945 */ /* 0x000fe20003800200 */
[----:B------:R-:W-:Y:S02]  /*d340*/  ISETP.GE.U32.AND P1, PT, R19, 0x60, PT ;  /* 0x000000601300780c */ /* 0x000fe40003f26070 */
[----:B------:R-:W-:-:S09]  /*d350*/  MOV R31, R47 ;  /* 0x0000002f001f7202 */ /* 0x000fd20000000f00 */
[----:B------:R-:W-:Y:S05]  /*d360*/  @!P0 BRA `(.L_x_766) ;  /* 0x0000000000608947 */ /* 0x000fea0003800000 */
[----:B-1----:R-:W-:Y:S01]  /*d370*/  IMAD R26, R47, 0x4, R41 ;  /* 0x000000042f1a7824 */ /* 0x002fe200078e0229 */
[----:B------:R-:W-:Y:S01]  /*d380*/  LDS.U16 R27, [R7] ;  /* 0x00000000071b7984 */ /* 0x000fe20000000400 */
[----:B------:R-:W1:Y:S01]  /*d390*/  LDC R29, c[0x0][0x38c] ;  /* 0x0000e300ff1d7b82 */ /* 0x000e620000000800 */
[----:B------:R-:W-:Y:S02]  /*d3a0*/  ISETP.NE.AND P0, PT, R12, 0x1, PT ;  /* 0x000000010c00780c */ /* 0x000fe40003f05270 */
[----:B------:R-:W1:Y:S01]  /*d3b0*/  LDS R5, [R26] ;  /* 0x000000001a057984 */ /* 0x000e620000000800 */
[----:B------:R-:W-:-:S04]  /*d3c0*/  MOV R31, R6 ;  /* 0x00000006001f7202 */ /* 0x000fc80000000f00 */
[----:B0-234-:R-:W0:Y:S01]  /*d3d0*/  LDC.64 R2, c[0x0][0x3c0] ;  /* 0x0000f000ff027b82 */ /* 0x01de220000000a00 */
[----:B-1----:R-:W-:-:S04]  /*d3e0*/  IMAD R5, R10, R29, R5 ;  /* 0x0000001d0a057224 */ /* 0x002fc800078e0205 */
[----:B0-----:R-:W-:-:S05]  /*d3f0*/  IMAD.WIDE R24, R5, 0x2, R2 ;  /* 0x0000000205187825 */ /* 0x001fca00078e0202 */
[----:B------:R0:W-:Y:S01]  /*d400*/  STG.E.U16 desc[UR8][R24.64], R27 ;  /* 0x0000001b18007986 */ /* 0x0001e2000c101508 */
[----:B------:R-:W-:Y:S05]  /*d410*/  @!P0 BRA `(.L_x_766) ;  /* 0x0000000000348947 */ /* 0x000fea0003800000 */
[----:B------:R-:W-:Y:S01]  /*d420*/  ISETP.NE.AND P0, PT, R12, 0x2, PT ;  /* 0x000000020c00780c */ /* 0x000fe20003f05270 */
[----:B------:R-:W1:Y:S01]  /*d430*/  LDS R5, [R26+0x80] ;  /* 0x000080001a057984 */ /* 0x000e620000000800 */
[----:B------:R-:W-:-:S03]  /*d440*/  IMAD.MOV.U32 R31, RZ, RZ, R4 ;  /* 0x000000ffff1f7224 */ /* 0x000fc600078e0004 */
[----:B0-----:R-:W-:Y:S08]  /*d450*/  LDS.U16 R27, [R7+0x40] ;  /* 0x00004000071b7984 */ /* 0x001ff00000000400 */
[----:B------:R-:W0:Y:S01]  /*d460*/  @P0 LDS R25, [R26+0x100] ;  /* 0x000100001a190984 */ /* 0x000e220000000800 */
[----:B------:R-:W-:-:S03]  /*d470*/  @P0 MOV R31, R0 ;  /* 0x00000000001f0202 */ /* 0x000fc60000000f00 */
[----:B------:R-:W2:Y:S01]  /*d480*/  @P0 LDS.U16 R33, [R7+0x80] ;  /* 0x0000800007210984 */ /* 0x000ea20000000400 */
[CC--:B-1----:R-:W-:Y:S02]  /*d490*/  IMAD R5, R10.reuse, R29.reuse, R5 ;  /* 0x0000001d0a057224 */ /* 0x0c2fe400078e0205 */
[----:B0-----:R-:W-:Y:S02]  /*d4a0*/  @P0 IMAD R29, R10, R29, R25 ;  /* 0x0000001d0a1d0224 */ /* 0x001fe400078e0219 */
[----:B------:R-:W-:-:S04]  /*d4b0*/  IMAD.WIDE R24, R5, 0x2, R2 ;  /* 0x0000000205187825 */ /* 0x000fc800078e0202 */
[----:B------:R-:W-:Y:S01]  /*d4c0*/  @P0 IMAD.WIDE R2, R29, 0x2, R2 ;  /* 0x000000021d020825 */ /* 0x000fe200078e0202 */
[----:B------:R0:W-:Y:S04]  /*d4d0*/  STG.E.U16 desc[UR8][R24.64], R27 ;  /* 0x0000001b18007986 */ /* 0x0001e8000c101508 */
[----:B--2---:R0:W-:Y:S02]  /*d4e0*/  @P0 STG.E.U16 desc[UR8][R2.64], R33 ;  /* 0x0000002102000986 */ /* 0x0041e4000c101508 */
.L_x_766:
[----:B0-----:R-:W-:Y:S05]  /*d4f0*/  BSYNC.RECONVERGENT B1 ;  /* 0x0000000000017941 */ /* 0x001fea0003800200 */
.L_x_765:
[----:B------:R-:W-:Y:S05]  /*d500*/  @!P1 BRA `(.L_x_764) ;  /* 0x0000000800b09947 */ /* 0x000fea0003800000 */
[----:B------:R-:W2:Y:S01]  /*d510*/  LDC R30, c[0x0][0x390] ;  /* 0x0000e400ff1e7b82 */ /* 0x000ea20000000800 */
[----:B------:R-:W-:Y:S01]  /*d520*/  BSSY.RECONVERGENT B1, `(.L_x_767) ;  /* 0x000005d000017945 */ /* 0x000fe20003800200 */
[----:B------:R-:W-:Y:S01]  /*d530*/  PLOP3.LUT P0, PT, PT, PT, PT, 0x80, 0x8 ;  /* 0x000000000008781c */ /* 0x000fe20003f0f070 */
[----:B--234-:R-:W-:-:S05]  /*d540*/  IMAD.IADD R2, R30, 0x1, -R31 ;  /* 0x000000011e027824 */ /* 0x01cfca00078e0a1f */
[----:B------:R-:W-:-:S13]  /*d550*/  ISETP.GT.AND P1, PT, R2, 0x180, PT ;  /* 0x000001800200780c */ /* 0x000fda0003f24270 */
[----:B------:R-:W-:Y:S05]  /*d560*/  @!P1 BRA `(.L_x_768) ;  /* 0x0000000400609947 */ /* 0x000fea0003800000 */
[----:B------:R-:W-:Y:S02]  /*d570*/  PLOP3.LUT P0, PT, PT, PT, PT, 0x8, 0x80 ;  /* 0x000000000080781c */ /* 0x000fe40003f0e170 */
[----:B------:R-:W-:-:S11]  /*d580*/  IADD3 R5, PT, PT, R30, -0x180, RZ ;  /* 0xfffffe801e057810 */ /* 0x000fd60007ffe0ff */
.L_x_769:
[C---:B0-----:R-:W-:Y:S01]  /*d590*/  IMAD R36, R31.reuse, 0x4, R41 ;  /* 0x000000041f247824 */ /* 0x041fe200078e0229 */
[C---:B------:R-:W-:Y:S01]  /*d5a0*/  LEA R50, R31.reuse, R42, 0x1 ;  /* 0x0000002a1f327211 */ /* 0x040fe200078e08ff */
[----:B------:R-:W0:Y:S01]  /*d5b0*/  LDC.64 R2, c[0x0][0x3c0] ;  /* 0x0000f000ff027b82 */ /* 0x000e220000000a00 */
[----:B------:R-:W-:Y:S02]  /*d5c0*/  VIADD R31, R31, 0x200 ;  /* 0x000002001f1f7836 */ /* 0x000fe40000000000 */
[----:B------:R-:W2:Y:S03]  /*d5d0*/  LDS R25, [R36] ;  /* 0x0000000024197984 */ /* 0x000ea60000000800 */
[----:B------:R-:W-:Y:S01]  /*d5e0*/  ISETP.GE.AND P1, PT, R31, R5, PT ;  /* 0x000000051f00720c */ /* 0x000fe20003f26270 */
[----:B------:R-:W-:Y:S04]  /*d5f0*/  LDS.U16 R48, [R50] ;  /* 0x0000000032307984 */ /* 0x000fe80000000400 */
[----:B-1----:R-:W1:Y:S04]  /*d600*/  LDS R27, [R36+0x80] ;  /* 0x00008000241b7984 */ /* 0x002e680000000800 */
[----:B------:R-:W-:Y:S04]  /*d610*/  LDS R51, [R36+0x100] ;  /* 0x0001000024337984 */ /* 0x000fe80000000800 */
[----:B------:R-:W3:Y:S04]  /*d620*/  LDS.U16 R34, [R50+0x40] ;  /* 0x0000400032227984 */ /* 0x000ee80000000400 */
[----:B------:R-:W-:Y:S04]  /*d630*/  LDS.U16 R37, [R50+0x80] ;  /* 0x0000800032257984 */ /* 0x000fe80000000400 */
[----:B------:R-:W4:Y:S04]  /*d640*/  LDS R33, [R36+0x180] ;  /* 0x0001800024217984 */ /* 0x000f280000000800 */
[----:B------:R-:W5:Y:S04]  /*d650*/  LDS R35, [R36+0x200] ;  /* 0x0002000024237984 */ /* 0x000f680000000800 */
[----:B------:R-:W5:Y:S04]  /*d660*/  LDS R29, [R36+0x280] ;  /* 0x00028000241d7984 */ /* 0x000f680000000800 */
[----:B------:R-:W-:Y:S01]  /*d670*/  LDS R53, [R36+0x380] ;  /* 0x0003800024357984 */ /* 0x000fe20000000800 */
[----:B--2---:R-:W-:-:S03]  /*d680*/  IMAD R25, R10, UR6, R25 ;  /* 0x000000060a197c24 */ /* 0x004fc6000f8e0219 */
[----:B------:R-:W2:Y:S01]  /*d690*/  LDS.U16 R28, [R50+0xc0] ;  /* 0x0000c000321c7984 */ /* 0x000ea20000000400 */
[----:B0-----:R-:W-:-:S03]  /*d6a0*/  IMAD.WIDE R24, R25, 0x2, R2 ;  /* 0x0000000219187825 */ /* 0x001fc600078e0202 */
[----:B------:R-:W0:Y:S01]  /*d6b0*/  LDS.U16 R52, [R50+0x100] ;  /* 0x0001000032347984 */ /* 0x000e220000000400 */
[----:B-1----:R-:W-:-:S03]  /*d6c0*/  IMAD R27, R10, UR6, R27 ;  /* 0x000000060a1b7c24 */ /* 0x002fc6000f8e021b */
[----:B------:R1:W-:Y:S01]  /*d6d0*/  STG.E.U16 desc[UR8][R24.64], R48 ;  /* 0x0000003018007986 */ /* 0x0003e2000c101508 */
[----:B------:R-:W-:-:S03]  /*d6e0*/  IMAD.WIDE R26, R27, 0x2, R2 ;  /* 0x000000021b1a7825 */ /* 0x000fc600078e0202 */
[----:B------:R-:W0:Y:S04]  /*d6f0*/  LDS.U16 R32, [R50+0x140] ;  /* 0x0001400032207984 */ /* 0x000e280000000400 */
[----:B---3--:R4:W-:Y:S01]  /*d700*/  STG.E.U16 desc[UR8][R26.64], R34 ;  /* 0x000000221a007986 */ /* 0x0089e2000c101508 */
[----:B-1----:R-:W-:-:S03]  /*d710*/  IMAD R25, R10, UR6, R51 ;  /* 0x000000060a197c24 */ /* 0x002fc6000f8e0233 */
[----:B------:R-:W-:Y:S01]  /*d720*/  LDS.U16 R48, [R50+0x180] ;  /* 0x0001800032307984 */ /* 0x000fe20000000400 */
[----:B------:R-:W-:-:S03]  /*d730*/  IMAD.WIDE R24, R25, 0x2, R2 ;  /* 0x0000000219187825 */ /* 0x000fc600078e0202 */
[----:B------:R-:W1:Y:S01]  /*d740*/  LDS R51, [R36+0x300] ;  /* 0x0003000024337984 */ /* 0x000e620000000800 */
[----:B----4-:R-:W-:-:S03]  /*d750*/  IMAD R27, R10, UR6, R33 ;  /* 0x000000060a1b7c24 */ /* 0x010fc6000f8e0221 */
[----:B------:R3:W-:Y:S01]  /*d760*/  STG.E.U16 desc[UR8][R24.64], R37 ;  /* 0x0000002518007986 */ /* 0x0007e2000c101508 */
[C---:B-----5:R-:W-:Y:S02]  /*d770*/  IMAD R35, R10.reuse, UR6, R35 ;  /* 0x000000060a237c24 */ /* 0x060fe4000f8e0223 */
[----:B------:R-:W-:Y:S01]  /*d780*/  IMAD R29, R10, UR6, R29 ;  /* 0x000000060a1d7c24 */ /* 0x000fe2000f8e021d */
[----:B------:R-:W4:Y:S01]  /*d790*/  LDS.U16 R37, [R50+0x1c0] ;  /* 0x0001c00032257984 */ /* 0x000f220000000400 */
[----:B------:R-:W-:-:S03]  /*d7a0*/  IMAD.WIDE R26, R27, 0x2, R2 ;  /* 0x000000021b1a7825 */ /* 0x000fc600078e0202 */
[----:B------:R-:W-:Y:S01]  /*d7b0*/  LDS R33, [R36+0x400] ;  /* 0x0004000024217984 */ /* 0x000fe20000000800 */
[----:B------:R-:W-:-:S03]  /*d7c0*/  IMAD.WIDE R34, R35, 0x2, R2 ;  /* 0x0000000223227825 */ /* 0x000fc600078e0202 */
[----:B--2---:R-:W-:Y:S01]  /*d7d0*/  STG.E.U16 desc[UR8][R26.64], R28 ;  /* 0x0000001c1a007986 */ /* 0x004fe2000c101508 */
[----:B---3--:R-:W-:-:S03]  /*d7e0*/  IMAD.WIDE R24, R29, 0x2, R2 ;  /* 0x000000021d187825 */ /* 0x008fc600078e0202 */
[----:B0-----:R0:W-:Y:S01]  /*d7f0*/  STG.E.U16 desc[UR8][R34.64], R52 ;  /* 0x0000003422007986 */ /* 0x0011e2000c101508 */
[----:B------:R-:W-:-:S03]  /*d800*/  IMAD R53, R10, UR6, R53 ;  /* 0x000000060a357c24 */ /* 0x000fc6000f8e0235 */
[----:B------:R-:W2:Y:S04]  /*d810*/  LDS R29, [R36+0x480] ;  /* 0x00048000241d7984 */ /* 0x000ea80000000800 */
[----:B------:R-:W-:Y:S04]  /*d820*/  LDS.U16 R28, [R50+0x200] ;  /* 0x00020000321c7984 */ /* 0x000fe80000000400 */
[----:B------:R3:W-:Y:S04]  /*d830*/  STG.E.U16 desc[UR8][R24.64], R32 ;  /* 0x0000002018007986 */ /* 0x0007e8000c101508 */
[----:B------:R-:W5:Y:S01]  /*d840*/  LDS R27, [R36+0x500] ;  /* 0x00050000241b7984 */ /* 0x000f620000000800 */
[----:B-1----:R-:W-:-:S03]  /*d850*/  IMAD R51, R10, UR6, R51 ;  /* 0x000000060a337c24 */ /* 0x002fc6000f8e0233 */
[----:B------:R-:W-:Y:S01]  /*d860*/  LDS R26, [R36+0x580] ;  /* 0x00058000241a7984 */ /* 0x000fe20000000800 */
[----:B0-----:R-:W-:-:S03]  /*d870*/  IMAD.WIDE R34, R51, 0x2, R2 ;  /* 0x0000000233227825 */ /* 0x001fc600078e0202 */
[----:B------:R-:W-:Y:S01]  /*d880*/  LDS.U16 R52, [R50+0x240] ;  /* 0x0002400032347984 */ /* 0x000fe20000000400 */
[----:B---3--:R-:W-:-:S03]  /*d890*/  IMAD.WIDE R24, R53, 0x2, R2 ;  /* 0x0000000235187825 */ /* 0x008fc600078e0202 */
[----:B------:R-:W-:Y:S04]  /*d8a0*/  STG.E.U16 desc[UR8][R34.64], R48 ;  /* 0x0000003022007986 */ /* 0x000fe8000c101508 */
[----:B----4-:R0:W-:Y:S04]  /*d8b0*/  STG.E.U16 desc[UR8][R24.64], R37 ;  /* 0x0000002518007986 */ /* 0x0101e8000c101508 */
[----:B------:R-:W1:Y:S04]  /*d8c0*/  LDS R51, [R36+0x600] ;  /* 0x0006000024337984 */ /* 0x000e680000000800 */
[----:B------:R-:W3:Y:S01]  /*d8d0*/  LDS R37, [R36+0x680] ;  /* 0x0006800024257984 */ /* 0x000ee20000000800 */
[----:B--2---:R-:W-:-:S03]  /*d8e0*/  IMAD R29, R10, UR6, R29 ;  /* 0x000000060a1d7c24 */ /* 0x004fc6000f8e021d */
[----:B------:R-:W2:Y:S01]  /*d8f0*/  LDS.U16 R32, [R50+0x280] ;  /* 0x0002800032207984 */ /* 0x000ea20000000400 */
[----:B0-----:R-:W-:-:S03]  /*d900*/  IMAD R25, R10, UR6, R33 ;  /* 0x000000060a197c24 */ /* 0x001fc6000f8e0221 */
[----:B------:R-:W0:Y:S01]  /*d910*/  LDS R33, [R36+0x700] ;  /* 0x0007000024217984 */ /* 0x000e220000000800 */
[----:B------:R-:W-:-:S03]  /*d920*/  IMAD.WIDE R24, R25, 0x2, R2 ;  /* 0x0000000219187825 */ /* 0x000fc600078e0202 */
[----:B------:R-:W-:Y:S01]  /*d930*/  LDS R35, [R36+0x780] ;  /* 0x0007800024237984 */ /* 0x000fe20000000800 */
[----:B-----5:R-:W-:-:S03]  /*d940*/  IMAD R27, R10, UR6, R27 ;  /* 0x000000060a1b7c24 */ /* 0x020fc6000f8e021b */
[----:B------:R-:W4:Y:S04]  /*d950*/  LDS.U16 R53, [R50+0x2c0] ;  /* 0x0002c00032357984 */ /* 0x000f280000000400 */
[----:B------:R-:W5:Y:S04]  /*d960*/  LDS.U16 R34, [R50+0x300] ;  /* 0x0003000032227984 */ /* 0x000f680000000400 */
[----:B------:R-:W5:Y:S04]  /*d970*/  LDS.U16 R36, [R50+0x340] ;  /* 0x0003400032247984 */ /* 0x000f680000000400 */
[----:B------:R-:W5:Y:S04]  /*d980*/  LDS.U16 R48, [R50+0x380] ;  /* 0x0003800032307984 */ /* 0x000f680000000400 */
[----:B------:R-:W5:Y:S04]  /*d990*/  LDS.U16 R50, [R50+0x3c0] ;  /* 0x0003c00032327984 */ /* 0x000f680000000400 */
[----:B------:R2:W-:Y:S01]  /*d9a0*/  STG.E.U16 desc[UR8][R24.64], R28 ;  /* 0x0000001c18007986 */ /* 0x0005e2000c101508 */
[----:B-1----:R-:W-:-:S02]  /*d9b0*/  IMAD R51, R10, UR6, R51 ;  /* 0x000000060a337c24 */ /* 0x002fc4000f8e0233 */
[C---:B---3--:R-:W-:Y:S02]  /*d9c0*/  IMAD R37, R10.reuse, UR6, R37 ;  /* 0x000000060a257c24 */ /* 0x048fe4000f8e0225 */
[----:B--2---:R-:W-:Y:S02]  /*d9d0*/  IMAD R25, R10, UR6, R26 ;  /* 0x000000060a197c24 */ /* 0x004fe4000f8e021a */
[----:B------:R-:W-:-:S04]  /*d9e0*/  IMAD.WIDE R28, R29, 0x2, R2 ;  /* 0x000000021d1c7825 */ /* 0x000fc800078e0202 */
[--C-:B------:R-:W-:Y:S01]  /*d9f0*/  IMAD.WIDE R26, R27, 0x2, R2.reuse ;  /* 0x000000021b1a7825 */ /* 0x100fe200078e0202 */
[----:B------:R1:W-:Y:S03]  /*da00*/  STG.E.U16 desc[UR8][R28.64], R52 ;  /* 0x000000341c007986 */ /* 0x0003e6000c101508 */
[----:B------:R-:W-:Y:S01]  /*da10*/  IMAD.WIDE R24, R25, 0x2, R2 ;  /* 0x0000000219187825 */ /* 0x000fe200078e0202 */
[----:B------:R2:W-:Y:S03]  /*da20*/  STG.E.U16 desc[UR8][R26.64], R32 ;  /* 0x000000201a007986 */ /* 0x0005e6000c101508 */
[C---:B0-----:R-:W-:Y:S01]  /*da30*/  IMAD R33, R10.reuse, UR6, R33 ;  /* 0x000000060a217c24 */ /* 0x041fe2000f8e0221 */
[----:B----4-:R0:W-:Y:S01]  /*da40*/  STG.E.U16 desc[UR8][R24.64], R53 ;  /* 0x0000003518007986 */ /* 0x0101e2000c101508 */
[----:B------:R-:W-:-:S02]  /*da50*/  IMAD R35, R10, UR6, R35 ;  /* 0x000000060a237c24 */ /* 0x000fc4000f8e0223 */
[----:B-1----:R-:W-:-:S04]  /*da60*/  IMAD.WIDE R28, R33, 0x2, R2 ;  /* 0x00000002211c7825 */ /* 0x002fc800078e0202 */
[----:B--2---:R-:W-:-:S04]  /*da70*/  IMAD.WIDE R26, R51, 0x2, R2 ;  /* 0x00000002331a7825 */ /* 0x004fc800078e0202 */
[--C-:B0-----:R-:W-:Y:S01]  /*da80*/  IMAD.WIDE R24, R37, 0x2, R2.reuse ;  /* 0x0000000225187825 */ /* 0x101fe200078e0202 */
[----:B-----5:R0:W-:Y:S03]  /*da90*/  STG.E.U16 desc[UR8][R26.64], R34 ;  /* 0x000000221a007986 */ /* 0x0201e6000c101508 */
[----:B------:R-:W-:Y:S01]  /*daa0*/  IMAD.WIDE R2, R35, 0x2, R2 ;  /* 0x0000000223027825 */ /* 0x000fe200078e0202 */
[----:B------:R0:W-:Y:S04]  /*dab0*/  STG.E.U16 desc[UR8][R24.64], R36 ;  /* 0x0000002418007986 */ /* 0x0001e8000c101508 */
[----:B------:R0:W-:Y:S04]  /*dac0*/  STG.E.U16 desc[UR8][R28.64], R48 ;  /* 0x000000301c007986 */ /* 0x0001e8000c101508 */
[----:B------:R0:W-:Y:S01]  /*dad0*/  STG.E.U16 desc[UR8][R2.64], R50 ;  /* 0x0000003202007986 */ /* 0x0001e2000c101508 */
[----:B------:R-:W-:Y:S05]  /*dae0*/  @!P1 BRA `(.L_x_769) ;  /* 0xfffffff800a89947 */ /* 0x000fea000383ffff */
.L_x_768:
[----:B------:R-:W-:Y:S05]  /*daf0*/  BSYNC.RECONVERGENT B1 ;  /* 0x0000000000017941 */ /* 0x000fea0003800200 */
.L_x_767:
[----:B0-----:R-:W-:Y:S01]  /*db00*/  IADD3 R2, PT, PT, -R31, R30, RZ ;  /* 0x0000001e1f027210 */ /* 0x001fe20007ffe1ff */
[----:B------:R-:W-:Y:S03]  /*db10*/  BSSY.RECONVERGENT B1, `(.L_x_770) ;  /* 0x0000031000017945 */ /* 0x000fe60003800200 */
[----:B------:R-:W-:-:S13]  /*db20*/  ISETP.GT.AND P1, PT, R2, 0x80, PT ;  /* 0x000000800200780c */ /* 0x000fda0003f24270 */
[----:B------:R-:W-:Y:S05]  /*db30*/  @!P1 BRA `(.L_x_771) ;  /* 0x0000000000b89947 */ /* 0x000fea0003800000 */
[C---:B------:R-:W-:Y:S01]  /*db40*/  IMAD R34, R31.reuse, 0x4, R41 ;  /* 0x000000041f227824 */ /* 0x040fe200078e0229 */
[C---:B------:R-:W-:Y:S01]  /*db50*/  LEA R5, R31.reuse, R42, 0x1 ;  /* 0x0000002a1f057211 */ /* 0x040fe200078e08ff */
[----:B------:R-:W0:Y:S01]  /*db60*/  LDC.64 R2, c[0x0][0x3c0] ;  /* 0x0000f000ff027b82 */ /* 0x000e220000000a00 */
[----:B------:R-:W2:Y:S01]  /*db70*/  LDCU UR10, c[0x0][0x38c] ;  /* 0x00007180ff0a77ac */ /* 0x000ea20008000800 */
[----:B------:R-:W-:Y:S01]  /*db80*/  PLOP3.LUT P0, PT, PT, PT, PT, 0x8, 0x80 ;  /* 0x000000000080781c */ /* 0x000fe20003f0e170 */
[----:B-1----:R-:W2:Y:S01]  /*db90*/  LDS R27, [R34] ;  /* 0x00000000221b7984 */ /* 0x002ea20000000800 */
[----:B------:R-:W-:-:S03]  /*dba0*/  VIADD R31, R31, 0x100 ;  /* 0x000001001f1f7836 */ /* 0x000fc60000000000 */
[----:B------:R-:W-:Y:S04]  /*dbb0*/  LDS.U16 R37, [R5] ;  /* 0x0000000005257984 */ /* 0x000fe80000000400 */
[----:B------:R-:W1:Y:S04]  /*dbc0*/  LDS R25, [R34+0x80] ;  /* 0x0000800022197984 */ /* 0x000e680000000800 */
[----:B------:R-:W3:Y:S04]  /*dbd0*/  LDS R35, [R34+0x100] ;  /* 0x0001000022237984 */ /* 0x000ee80000000800 */
[----:B------:R-:W4:Y:S04]  /*dbe0*/  LDS R29, [R34+0x180] ;  /* 0x00018000221d7984 */ /* 0x000f280000000800 */
[----:B------:R-:W5:Y:S04]  /*dbf0*/  LDS R33, [R34+0x200] ;  /* 0x0002000022217984 */ /* 0x000f680000000800 */
[----:B------:R-:W-:Y:S04]  /*dc00*/  LDS.U16 R52, [R5+0x40] ;  /* 0x0000400005347984 */ /* 0x000fe80000000400 */
[----:B------:R-:W5:Y:S04]  /*dc10*/  LDS R28, [R34+0x280] ;  /* 0x00028000221c7984 */ /* 0x000f680000000800 */
[----:B------:R-:W-:Y:S04]  /*dc20*/  LDS R32, [R34+0x300] ;  /* 0x0003000022207984 */ /* 0x000fe80000000800 */
[----:B------:R4:W5:Y:S01]  /*dc30*/  LDS R50, [R34+0x380] ;  /* 0x0003800022327984 */ /* 0x0009620000000800 */
[----:B--2---:R-:W-:-:S03]  /*dc40*/  IMAD R27, R10, UR10, R27 ;  /* 0x0000000a0a1b7c24 */ /* 0x004fc6000f8e021b */
[----:B------:R-:W2:Y:S01]  /*dc50*/  LDS.U16 R48, [R5+0x80] ;  /* 0x0000800005307984 */ /* 0x000ea20000000400 */
[----:B0-----:R-:W-:-:S03]  /*dc60*/  IMAD.WIDE R26, R27, 0x2, R2 ;  /* 0x000000021b1a7825 */ /* 0x001fc600078e0202 */
[----:B------:R-:W0:Y:S01]  /*dc70*/  LDS.U16 R36, [R5+0xc0] ;  /* 0x0000c00005247984 */ /* 0x000e220000000400 */
[----:B-1----:R-:W-:-:S03]  /*dc80*/  IMAD R25, R10, UR10, R25 ;  /* 0x0000000a0a197c24 */ /* 0x002fc6000f8e0219 */
[----:B------:R-:W1:Y:S01]  /*dc90*/  LDS.U16 R53, [R5+0x100] ;  /* 0x0001000005357984 */ /* 0x000e620000000400 */
[----:B------:R-:W-:-:S03]  /*dca0*/  IMAD.WIDE R24, R25, 0x2, R2 ;  /* 0x0000000219187825 */ /* 0x000fc600078e0202 */
[----:B------:R5:W-:Y:S01]  /*dcb0*/  STG.E.U16 desc[UR8][R26.64], R37 ;  /* 0x000000251a007986 */ /* 0x000be2000c101508 */
[----:B---3--:R-:W-:-:S03]  /*dcc0*/  IMAD R35, R10, UR10, R35 ;  /* 0x0000000a0a237c24 */ /* 0x008fc6000f8e0223 */
[----:B------:R-:W3:Y:S01]  /*dcd0*/  LDS.U16 R51, [R5+0x140] ;  /* 0x0001400005337984 */ /* 0x000ee20000000400 */
[C---:B----4-:R-:W-:Y:S02]  /*dce0*/  IMAD R29, R10.reuse, UR10, R29 ;  /* 0x0000000a0a1d7c24 */ /* 0x050fe4000f8e021d */
[----:B------:R-:W-:Y:S01]  /*dcf0*/  IMAD.WIDE R34, R35, 0x2, R2 ;  /* 0x0000000223227825 */ /* 0x000fe200078e0202 */
[----:B------:R-:W4:Y:S04]  /*dd00*/  LDS.U16 R37, [R5+0x180] ;  /* 0x0001800005257984 */ /* 0x000f280000000400 */
[----:B------:R-:W4:Y:S01]  /*dd10*/  LDS.U16 R5, [R5+0x1c0] ;  /* 0x0001c00005057984 */ /* 0x000f220000000400 */
[C---:B-----5:R-:W-:Y:S02]  /*dd20*/  IMAD R27, R10.reuse, UR10, R33 ;  /* 0x0000000a0a1b7c24 */ /* 0x060fe4000f8e0221 */
[C---:B------:R-:W-:Y:S01]  /*dd30*/  IMAD R26, R10.reuse, UR10, R28 ;  /* 0x0000000a0a1a7c24 */ /* 0x040fe2000f8e021c */
[----:B------:R5:W-:Y:S01]  /*dd40*/  STG.E.U16 desc[UR8][R24.64], R52 ;  /* 0x0000003418007986 */ /* 0x000be2000c101508 */
[----:B------:R-:W-:-:S02]  /*dd50*/  IMAD R50, R10, UR10, R50 ;  /* 0x0000000a0a327c24 */ /* 0x000fc4000f8e0232 */
[----:B-----5:R-:W-:Y:S01]  /*dd60*/  IMAD R25, R10, UR10, R32 ;  /* 0x0000000a0a197c24 */ /* 0x020fe2000f8e0220 */
[----:B--2---:R2:W-:Y:S01]  /*dd70*/  STG.E.U16 desc[UR8][R34.64], R48 ;  /* 0x0000003022007986 */ /* 0x0045e2000c101508 */
[----:B------:R-:W-:-:S04]  /*dd80*/  IMAD.WIDE R32, R29, 0x2, R2 ;  /* 0x000000021d207825 */ /* 0x000fc800078e0202 */
[--C-:B------:R-:W-:Y:S01]  /*dd90*/  IMAD.WIDE R28, R27, 0x2, R2.reuse ;  /* 0x000000021b1c7825 */ /* 0x100fe200078e0202 */
[----:B0-----:R2:W-:Y:S03]  /*dda0*/  STG.E.U16 desc[UR8][R32.64], R36 ;  /* 0x0000002420007986 */ /* 0x0015e6000c101508 */
[--C-:B------:R-:W-:Y:S01]  /*ddb0*/  IMAD.WIDE R26, R26, 0x2, R2.reuse ;  /* 0x000000021a1a7825 */ /* 0x100fe200078e0202 */
[----:B-1----:R2:W-:Y:S03]  /*ddc0*/  STG.E.U16 desc[UR8][R28.64], R53 ;  /* 0x000000351c007986 */ /* 0x0025e6000c101508 */
[--C-:B------:R-:W-:Y:S01]  /*ddd0*/  IMAD.WIDE R24, R25, 0x2, R2.reuse ;  /* 0x0000000219187825 */ /* 0x100fe200078e0202 */
[----:B---3--:R2:W-:Y:S03]  /*dde0*/  STG.E.U16 desc[UR8][R26.64], R51 ;  /* 0x000000331a007986 */ /* 0x0085e6000c101508 */
[----:B------:R-:W-:Y:S01]  /*ddf0*/  IMAD.WIDE R2, R50, 0x2, R2 ;  /* 0x0000000232027825 */ /* 0x000fe200078e0202 */
[----:B----4-:R2:W-:Y:S04]  /*de00*/  STG.E.U16 desc[UR8][R24.64], R37 ;  /* 0x0000002518007986 */ /* 0x0105e8000c101508 */
[----:B------:R2:W-:Y:S02]  /*de10*/  STG.E.U16 desc[UR8][R2.64], R5 ;  /* 0x0000000502007986 */ /* 0x0005e4000c101508 */
.L_x_771:
[----:B------:R-:W-:Y:S05]  /*de20*/  BSYNC.RECONVERGENT B1 ;  /* 0x0000000000017941 */ /* 0x000fea0003800200 */
.L_x_770:
[----:B------:R-:W-:-:S13]  /*de30*/  ISETP.LT.OR P0, PT, R31, R30, P0 ;  /* 0x0000001e1f00720c */ /* 0x000fda0000701670 */
[----:B------:R-:W-:Y:S05]  /*de40*/  @!P0 BRA `(.L_x_764) ;  /* 0x0000000000608947 */ /* 0x000fea0003800000 */
[C---:B--2---:R-:W-:Y:S01]  /*de50*/  LEA R24, R31.reuse, R41, 0x2 ;  /* 0x000000291f187211 */ /* 0x044fe200078e10ff */
[----:B------:R-:W-:Y:S01]  /*de60*/  IMAD R30, R31, 0x2, R42 ;  /* 0x000000021f1e7824 */ /* 0x000fe200078e022a */
[----:B------:R-:W0:Y:S01]  /*de70*/  LDC.64 R2, c[0x0][0x3c0] ;  /* 0x0000f000ff027b82 */ /* 0x000e220000000a00 */
[----:B------:R-:W2:Y:S02]  /*de80*/  LDCU UR10, c[0x0][0x38c] ;  /* 0x00007180ff0a77ac */ /* 0x000ea40008000800 */
[----:B------:R-:W2:Y:S04]  /*de90*/  LDS R25, [R24] ;  /* 0x0000000018197984 */ /* 0x000ea80000000800 */
[----:B-1----:R-:W1:Y:S04]  /*dea0*/  LDS R27, [R24+0x80] ;  /* 0x00008000181b7984 */ /* 0x002e680000000800 */
[----:B------:R-:W3:Y:S04]  /*deb0*/  LDS R29, [R24+0x100] ;  /* 0x00010000181d7984 */ /* 0x000ee80000000800 */
[----:B------:R-:W4:Y:S04]  /*dec0*/  LDS R37, [R24+0x180] ;  /* 0x0001800018257984 */ /* 0x000f280000000800 */
[----:B------:R-:W5:Y:S04]  /*ded0*/  LDS.U16 R33, [R30] ;  /* 0x000000001e217984 */ /* 0x000f680000000400 */
[----:B------:R-:W5:Y:S04]  /*dee0*/  LDS.U16 R31, [R30+0x40] ;  /* 0x000040001e1f7984 */ /* 0x000f680000000400 */
[----:B------:R-:W5:Y:S04]  /*def0*/  LDS.U16 R5, [R30+0x80] ;  /* 0x000080001e057984 */ /* 0x000f680000000400 */
[----:B------:R-:W5:Y:S01]  /*df00*/  LDS.U16 R51, [R30+0xc0] ;  /* 0x0000c0001e337984 */ /* 0x000f620000000400 */
[----:B--2---:R-:W-:-:S02]  /*df10*/  IMAD R25, R10, UR10, R25 ;  /* 0x0000000a0a197c24 */ /* 0x004fc4000f8e0219 */
[C---:B-1----:R-:W-:Y:S02]  /*df20*/  IMAD R27, R10.reuse, UR10, R27 ;  /* 0x0000000a0a1b7c24 */ /* 0x042fe4000f8e021b */
[----:B---3--:R-:W-:Y:S02]  /*df30*/  IMAD R35, R10, UR10, R29 ;  /* 0x0000000a0a237c24 */ /* 0x008fe4000f8e021d */
[----:B0-----:R-:W-:-:S04]  /*df40*/  IMAD.WIDE R28, R25, 0x2, R2 ;  /* 0x00000002191c7825 */ /* 0x001fc800078e0202 */
[----:B----4-:R-:W-:Y:S02]  /*df50*/  IMAD R37, R10, UR10, R37 ;  /* 0x0000000a0a257c24 */ /* 0x010fe4000f8e0225 */
[--C-:B------:R-:W-:Y:S01]  /*df60*/  IMAD.WIDE R26, R27, 0x2, R2.reuse ;  /* 0x000000021b1a7825 */ /* 0x100fe200078e0202 */
[----:B-----5:R0:W-:Y:S03]  /*df70*/  STG.E.U16 desc[UR8][R28.64], R33 ;  /* 0x000000211c007986 */ /* 0x0201e6000c101508 */
[--C-:B------:R-:W-:Y:S01]  /*df80*/  IMAD.WIDE R24, R35, 0x2, R2.reuse ;  /* 0x0000000223187825 */ /* 0x100fe200078e0202 */
[----:B------:R0:W-:Y:S03]  /*df90*/  STG.E.U16 desc[UR8][R26.64], R31 ;  /* 0x0000001f1a007986 */ /* 0x0001e6000c101508 */
[----:B------:R-:W-:Y:S01]  /*dfa0*/  IMAD.WIDE R2, R37, 0x2, R2 ;  /* 0x0000000225027825 */ /* 0x000fe200078e0202 */
[----:B------:R0:W-:Y:S04]  /*dfb0*/  STG.E.U16 desc[UR8][R24.64], R5 ;  /* 0x0000000518007986 */ /* 0x0001e8000c101508 */
[----:B------:R0:W-:Y:S02]  /*dfc0*/  STG.E.U16 desc[UR8][R2.64], R51 ;  /* 0x0000003302007986 */ /* 0x0001e4000c101508 */
.L_x_764:
[----:B0-----:R-:W-:Y:S05]  /*dfd0*/  BSYNC.RECONVERGENT B0 ;  /* 0x0000000000007941 */ /* 0x001fea0003800200 */
.L_x_725:
[----:B------:R-:W5:Y:S02]  /*dfe0*/  LDCU UR6, c[0x0][0x3a4] ;  /* 0x00007480ff0677ac */ /* 0x000f640008000800 */
[----:B-----5:R-:W-:-:S09]  /*dff0*/  UISETP.NE.AND UP2, UPT, UR6, URZ, UPT ;  /* 0x000000ff0600728c */ /* 0x020fd2000bf45270 */
[----:B------:R-:W-:Y:S05]  /*e000*/  BRA.U UP2, `(.L_x_772) ;  /* 0x0000001d02987547 */ /* 0x000fea000b800000 */
[----:B------:R-:W5:Y:S02]  /*e010*/  LDC R52, c[0x0][0x390] ;  /* 0x0000e400ff347b82 */ /* 0x000f640000000800 */
[----:B-----5:R-:W-:-:S13]  /*e020*/  ISETP.GE.AND P0, PT, R52, 0x2, PT ;  /* 0x000000023400780c */ /* 0x020fda0003f06270 */
[----:B------:R-:W-:Y:S05]  /*e030*/  @!P0 BRA `(.L_x_773) ;  /* 0x0000001c00888947 */ /* 0x000fea0003800000 */
[-C--:B------:R-:W-:Y:S02]  /*e040*/  ISETP.GE.AND P1, PT, R47, R52.reuse, PT ;  /* 0x000000342f00720c */ /* 0x080fe40003f26270 */
[----:B01234-:R-:W-:Y:S02]  /*e050*/  CS2R R24, SRZ ;  /* 0x0000000000187805 */ /* 0x01ffe4000001ff00 */
[----:B------:R-:W-:Y:S01]  /*e060*/  ISETP.GE.AND P0, PT, R6, R52, PT ;  /* 0x000000340600720c */ /* 0x000fe20003f06270 */
[----:B------:R-:W-:Y:S08]  /*e070*/  BSSY.RECONVERGENT B0, `(.L_x_774) ;  /* 0x00000da000007945 */ /* 0x000ff00003800200 */
[----:B------:R-:W0:Y:S02]  /*e080*/  @!P1 LDS.U16 R2, [R7] ;  /* 0x0000000007029984 */ /* 0x000e240000000400 */
[----:B0-----:R-:W-:-:S04]  /*e090*/  @!P1 SHF.L.U32 R2, R2, 0x10, RZ ;  /* 0x0000001002029819 */ /* 0x001fc800000006ff */
[----:B------:R-:W0:Y:S02]  /*e0a0*/  @!P1 F2F.F64.F32 R24, R2 ;  /* 0x0000000200189310 */ /* 0x000e240000201800 */
[----:B0-----:R0:W-:Y:S01]  /*e0b0*/  STL.64 [R1], R24 ;  /* 0x0000001801007387 */ /* 0x0011e20000100a00 */
[----:B------:R-:W-:Y:S05]  /*e0c0*/  @P0 BRA `(.L_x_775) ;  /* 0x0000000c00500947 */ /* 0x000fea0003800000 */
[C---:B------:R-:W-:Y:S01]  /*e0d0*/  LEA.HI R2, R18.reuse, 0x1, RZ, 0x1b ;  /* 0x0000000112027811 */ /* 0x040fe200078fd8ff */
[----:B------:R-:W-:Y:S01]  /*e0e0*/  BSSY.RECONVERGENT B1, `(.L_x_776) ;  /* 0x000001e000017945 */ /* 0x000fe20003800200 */
[----:B------:R-:W-:Y:S01]  /*e0f0*/  ISETP.GE.U32.AND P0, PT, R18, 0x60, PT ;  /* 0x000000601200780c */ /* 0x000fe20003f06070 */
[----:B------:R-:W-:Y:S01]  /*e100*/  IMAD.MOV.U32 R5, RZ, RZ, R6 ;  /* 0x000000ffff057224 */ /* 0x000fe200078e0006 */
[----:B------:R-:W-:-:S04]  /*e110*/  LOP3.LUT R26, R2, 0x3, RZ, 0xc0, !PT ;  /* 0x00000003021a7812 */ /* 0x000fc800078ec0ff */
[----:B------:R-:W-:-:S13]  /*e120*/  ISETP.NE.AND P2, PT, R26, RZ, PT ;  /* 0x000000ff1a00720c */ /* 0x000fda0003f45270 */
[----:B------:R-:W-:Y:S05]  /*e130*/  @!P2 BRA `(.L_x_777) ;  /* 0x000000000060a947 */ /* 0x000fea0003800000 */
[----:B------:R-:W1:Y:S01]  /*e140*/  LDS.U16 R3, [R7+0x40] ;  /* 0x0000400007037984 */ /* 0x000e620000000400 */
[----:B0-----:R-:W1:Y:S01]  /*e150*/  F2F.BF16.F64 R24, R24 ;  /* 0x0000001800187310 */ /* 0x001e620000302000 */
[----:B------:R-:W-:Y:S01]  /*e160*/  ISETP.NE.AND P2, PT, R26, 0x1, PT ;  /* 0x000000011a00780c */ /* 0x000fe20003f45270 */
[----:B------:R-:W-:Y:S02]  /*e170*/  IMAD.MOV.U32 R5, RZ, RZ, R4 ;  /* 0x000000ffff057224 */ /* 0x000fe400078e0004 */
[----:B-1----:R-:W-:-:S05]  /*e180*/  HADD2.BF16_V2 R2, R24.H0_H0, R3.H0_H0 ;  /* 0x2000000318027230 */ /* 0x002fca0000200800 */
[----:B------:R-:W-:-:S06]  /*e190*/  SHF.L.U32 R2, R2, 0x10, RZ ;  /* 0x0000001002027819 */ /* 0x000fcc00000006ff */
[----:B------:R-:W0:Y:S02]  /*e1a0*/  F2F.F64.F32 R2, R2 ;  /* 0x0000000200027310 */ /* 0x000e240000201800 */
[----:B0-----:R1:W-:Y:S01]  /*e1b0*/  STL.64 [R1], R2 ;  /* 0x0000000201007387 */ /* 0x0013e20000100a00 */
[----:B------:R-:W-:Y:S05]  /*e1c0*/  @!P2 BRA `(.L_x_777) ;  /* 0x00000000003ca947 */ /* 0x000fea0003800000 */
[----:B------:R-:W0:Y:S01]  /*e1d0*/  LDS.U16 R5, [R7+0x80] ;  /* 0x0000800007057984 */ /* 0x000e220000000400 */
[----:B-1----:R-:W0:Y:S01]  /*e1e0*/  F2F.BF16.F64 R2, R2 ;  /* 0x0000000200027310 */ /* 0x002e220000302000 */
[----:B------:R-:W-:-:S13]  /*e1f0*/  ISETP.NE.AND P2, PT, R26, 0x2, PT ;  /* 0x000000021a00780c */ /* 0x000fda0003f45270 */
[----:B------:R-:W1:Y:S01]  /*e200*/  @P2 LDS.U16 R26, [R7+0xc0] ;  /* 0x0000c000071a2984 */ /* 0x000e620000000400 */
[----:B0-----:R-:W-:-:S05]  /*e210*/  HADD2.BF16_V2 R5, R2.H0_H0, R5.H0_H0 ;  /* 0x2000000502057230 */ /* 0x001fca0000200800 */
[----:B------:R-:W-:-:S06]  /*e220*/  SHF.L.U32 R24, R5, 0x10, RZ ;  /* 0x0000001005187819 */ /* 0x000fcc00000006ff */
[----:B------:R-:W0:Y:S08]  /*e230*/  F2F.F64.F32 R24, R24 ;  /* 0x0000001800187310 */ /* 0x000e300000201800 */
[----:B0-----:R-:W1:Y:S01]  /*e240*/  @P2 F2F.BF16.F64 R5, R24 ;  /* 0x0000001800052310 */ /* 0x001e620000302000 */
[----:B------:R2:W-:Y:S01]  /*e250*/  STL.64 [R1], R24 ;  /* 0x0000001801007387 */ /* 0x0005e20000100a00 */
[----:B-1----:R-:W-:-:S05]  /*e260*/  @P2 HADD2.BF16_V2 R5, R5.H0_H0, R26.H0_H0 ;  /* 0x2000001a05052230 */ /* 0x002fca0000200800 */
[----:B------:R-:W-:Y:S01]  /*e270*/  @P2 IMAD.U32 R26, R5, 0x10000, RZ ;  /* 0x00010000051a2824 */ /* 0x000fe200078e00ff */
[----:B------:R-:W-:Y:S01]  /*e280*/  MOV R5, R0 ;  /* 0x0000000000057202 */ /* 0x000fe20000000f00 */
[----:B------:R-:W-:Y:S02]  /*e290*/  @P2 IMAD.MOV.U32 R5, RZ, RZ, R17 ;  /* 0x000000ffff052224 */ /* 0x000fe400078e0011 */
[----:B------:R-:W0:Y:S02]  /*e2a0*/  @P2 F2F.F64.F32 R2, R26 ;  /* 0x0000001a00022310 */ /* 0x000e240000201800 */
[----:B0-----:R2:W-:Y:S03]  /*e2b0*/  @P2 STL.64 [R1], R2 ;  /* 0x0000000201002387 */ /* 0x0015e60000100a00 */
.L_x_777:
[----:B------:R-:W-:Y:S05]  /*e2c0*/  BSYNC.RECONVERGENT B1 ;  /* 0x0000000000017941 */ /* 0x000fea0003800200 */
.L_x_776:
[----:B------:R-:W-:Y:S05]  /*e2d0*/  @!P0 BRA `(.L_x_775) ;  /* 0x0000000800cc8947 */ /* 0x000fea0003800000 */
[----:B-12---:R-:W-:Y:S01]  /*e2e0*/  IADD3 R2, PT, PT, -R5, R52, RZ ;  /* 0x0000003405027210 */ /* 0x006fe20007ffe1ff */
[----:B------:R-:W-:Y:S01]  /*e2f0*/  BSSY.RECONVERGENT B1, `(.L_x_778) ;  /* 0x0000063000017945 */ /* 0x000fe20003800200 */
[----:B------:R-:W-:Y:S02]  /*e300*/  PLOP3.LUT P0, PT, PT, PT, PT, 0x80, 0x8 ;  /* 0x000000000008781c */ /* 0x000fe40003f0f070 */
[----:B------:R-:W-:-:S13]  /*e310*/  ISETP.GT.AND P2, PT, R2, 0x180, PT ;  /* 0x000001800200780c */ /* 0x000fda0003f44270 */
[----:B------:R-:W-:Y:S05]  /*e320*/  @!P2 BRA `(.L_x_779) ;  /* 0x00000004007ca947 */ /* 0x000fea0003800000 */
[----:B------:R-:W-:Y:S01]  /*e330*/  PLOP3.LUT P0, PT, PT, PT, PT, 0x8, 0x80 ;  /* 0x000000000080781c */ /* 0x000fe20003f0e170 */
[----:B------:R-:W-:-:S12]  /*e340*/  VIADD R53, R52, 0xfffffe80 ;  /* 0xfffffe8034357836 */ /* 0x000fd80000000000 */
.L_x_780:
[----:B------:R-:W2:Y:S01]  /*e350*/  LDL.64 R2, [R1] ;  /* 0x0000000001027983 */ /* 0x000ea20000100a00 */
[C---:B------:R-:W-:Y:S01]  /*e360*/  LEA R48, R5.reuse, R42, 0x1 ;  /* 0x0000002a05307211 */ /* 0x040fe200078e08ff */
[----:B------:R-:W-:-:S04]  /*e370*/  VIADD R5, R5, 0x200 ;  /* 0x0000020005057836 */ /* 0x000fc80000000000 */
[----:B0-----:R-:W0:Y:S01]  /*e380*/  LDS.U16 R25, [R48] ;  /* 0x0000000030197984 */ /* 0x001e220000000400 */
[----:B------:R-:W-:-:S03]  /*e390*/  ISETP.GE.AND P2, PT, R5, R53, PT ;  /* 0x000000350500720c */ /* 0x000fc60003f46270 */
[----:B-1----:R-:W1:Y:S04]  /*e3a0*/  LDS.U16 R26, [R48+0x40] ;  /* 0x00004000301a7984 */ /* 0x002e680000000400 */
        /* <DEDUP_REMOVED lines=87> */
.L_x_779:
[----:B------:R-:W-:Y:S05]  /*e920*/  BSYNC.RECONVERGENT B1 ;  /* 0x0000000000017941 */ /* 0x000fea0003800200 */
.L_x_778:
        /* <DEDUP_REMOVED lines=8> */
[----:B0-----:R-:W0:Y:S04]  /*e9b0*/  LDS.U16 R25, [R28] ;  /* 0x000000001c197984 */ /* 0x001e280000000400 */
[----:B------:R-:W3:Y:S04]  /*e9c0*/  LDS.U16 R30, [R28+0x40] ;  /* 0x000040001c1e7984 */ /* 0x000ee80000000400 */
[----:B------:R-:W-:Y:S01]  /*e9d0*/  LDS.U16 R31, [R28+0x140] ;  /* 0x000140001c1f7984 */ /* 0x000fe20000000400 */
[----:B--2---:R-:W0:Y:S02]  /*e9e0*/  F2F.BF16.F64 R2, R2 ;  /* 0x0000000200027310 */ /* 0x004e240000302000 */
[----:B0-----:R-:W-:-:S05]  /*e9f0*/  HADD2.BF16_V2 R24, R2.H0_H0, R25.H0_H0 ;  /* 0x2000001902187230 */ /* 0x001fca0000200800 */
[----:B------:R-:W-:-:S06]  /*ea00*/  SHF.L.U32 R26, R24, 0x10, RZ ;  /* 0x00000010181a7819 */ /* 0x000fcc00000006ff */
[----:B------:R-:W0:Y:S08]  /*ea10*/  F2F.F64.F32 R26, R26 ;  /* 0x0000001a001a7310 */ /* 0x000e300000201800 */
[----:B0-----:R-:W3:Y:S02]  /*ea20*/  F2F.BF16.F64 R27, R26 ;  /* 0x0000001a001b7310 */ /* 0x001ee40000302000 */
[----:B---3--:R-:W-:-:S02]  /*ea30*/  HADD2.BF16_V2 R27, R27.H0_H0, R30.H0_H0 ;  /* 0x2000001e1b1b7230 */ /* 0x008fc40000200800 */
[----:B------:R-:W0:Y:S03]  /*ea40*/  LDS.U16 R30, [R28+0x80] ;  /* 0x000080001c1e7984 */ /* 0x000e260000000400 */
[----:B------:R-:W-:Y:S02]  /*ea50*/  PRMT R24, R27, 0x7610, R24 ;  /* 0x000076101b187816 */ /* 0x000fe40000000018 */
[----:B------:R-:W-:Y:S03]  /*ea60*/  LDS.U16 R27, [R28+0x100] ;  /* 0x000100001c1b7984 */ /* 0x000fe60000000400 */
[----:B------:R-:W-:-:S06]  /*ea70*/  IMAD.U32 R24, R24, 0x10000, RZ ;  /* 0x0001000018187824 */ /* 0x000fcc00078e00ff */
[----:B------:R-:W2:Y:S08]  /*ea80*/  F2F.F64.F32 R24, R24 ;  /* 0x0000001800187310 */ /* 0x000eb00000201800 */
[----:B--2---:R-:W0:Y:S02]  /*ea90*/  F2F.BF16.F64 R25, R24 ;  /* 0x0000001800197310 */ /* 0x004e240000302000 */
[----:B0-----:R-:W-:-:S02]  /*eaa0*/  HADD2.BF16_V2 R2, R25.H0_H0, R30.H0_H0 ;  /* 0x2000001e19027230 */ /* 0x001fc40000200800 */
[----:B------:R-:W0:Y:S03]  /*eab0*/  LDS.U16 R30, [R28+0xc0] ;  /* 0x0000c0001c1e7984 */ /* 0x000e260000000400 */
[----:B------:R-:W-:-:S06]  /*eac0*/  SHF.L.U32 R2, R2, 0x10, RZ ;  /* 0x0000001002027819 */ /* 0x000fcc00000006ff */
[----:B------:R-:W2:Y:S08]  /*ead0*/  F2F.F64.F32 R2, R2 ;  /* 0x0000000200027310 */ /* 0x000eb00000201800 */
[----:B--2---:R-:W0:Y:S02]  /*eae0*/  F2F.BF16.F64 R3, R2 ;  /* 0x0000000200037310 */ /* 0x004e240000302000 */
[----:B0-----:R-:W-:-:S02]  /*eaf0*/  HADD2.BF16_V2 R3, R3.H0_H0, R30.H0_H0 ;  /* 0x2000001e03037230 */ /* 0x001fc40000200800 */
[----:B------:R-:W-:Y:S03]  /*eb00*/  LDS.U16 R30, [R28+0x1c0] ;  /* 0x0001c0001c1e7984 */ /* 0x000fe60000000400 */
[----:B------:R-:W-:-:S05]  /*eb10*/  PRMT R26, R3, 0x7610, R26 ;  /* 0x00007610031a7816 */ /* 0x000fca000000001a */
[----:B------:R-:W-:-:S04]  /*eb20*/  IMAD.U32 R26, R26, 0x10000, RZ ;  /* 0x000100001a1a7824 */ /* 0x000fc800078e00ff */
[----:B------:R-:W0:Y:S08]  /*eb30*/  F2F.F64.F32 R24, R26 ;  /* 0x0000001a00187310 */ /* 0x000e300000201800 */
[----:B0-----:R-:W0:Y:S02]  /*eb40*/  F2F.BF16.F64 R24, R24 ;  /* 0x0000001800187310 */ /* 0x001e240000302000 */
[----:B0-----:R-:W-:-:S05]  /*eb50*/  HADD2.BF16_V2 R27, R24.H0_H0, R27.H0_H0 ;  /* 0x2000001b181b7230 */ /* 0x001fca0000200800 */
[----:B------:R-:W-:-:S04]  /*eb60*/  SHF.L.U32 R29, R27, 0x10, RZ ;  /* 0x000000101b1d7819 */ /* 0x000fc800000006ff */
[----:B------:R-:W0:Y:S08]  /*eb70*/  F2F.F64.F32 R2, R29 ;  /* 0x0000001d00027310 */ /* 0x000e300000201800 */
[----:B0-----:R-:W0:Y:S02]  /*eb80*/  F2F.BF16.F64 R2, R2 ;  /* 0x0000000200027310 */ /* 0x001e240000302000 */
[----:B0-----:R-:W-:-:S02]  /*eb90*/  HADD2.BF16_V2 R27, R2.H0_H0, R31.H0_H0 ;  /* 0x2000001f021b7230 */ /* 0x001fc40000200800 */
[----:B------:R-:W0:Y:S03]  /*eba0*/  LDS.U16 R31, [R28+0x180] ;  /* 0x000180001c1f7984 */ /* 0x000e260000000400 */
[----:B------:R-:W-:-:S06]  /*ebb0*/  IMAD.U32 R27, R27, 0x10000, RZ ;  /* 0x000100001b1b7824 */ /* 0x000fcc00078e00ff */
[----:B------:R-:W2:Y:S08]  /*ebc0*/  F2F.F64.F32 R26, R27 ;  /* 0x0000001b001a7310 */ /* 0x000eb00000201800 */
[----:B--2---:R-:W0:Y:S02]  /*ebd0*/  F2F.BF16.F64 R26, R26 ;  /* 0x0000001a001a7310 */ /* 0x004e240000302000 */
[----:B0-----:R-:W-:-:S05]  /*ebe0*/  HADD2.BF16_V2 R24, R26.H0_H0, R31.H0_H0 ;  /* 0x2000001f1a187230 */ /* 0x001fca0000200800 */
[----:B------:R-:W-:-:S06]  /*ebf0*/  SHF.L.U32 R24, R24, 0x10, RZ ;  /* 0x0000001018187819 */ /* 0x000fcc00000006ff */
[----:B------:R-:W0:Y:S08]  /*ec00*/  F2F.F64.F32 R24, R24 ;  /* 0x0000001800187310 */ /* 0x000e300000201800 */
[----:B0-----:R-:W0:Y:S02]  /*ec10*/  F2F.BF16.F64 R25, R24 ;  /* 0x0000001800197310 */ /* 0x001e240000302000 */
[----:B0-----:R-:W-:-:S05]  /*ec20*/  HADD2.BF16_V2 R2, R25.H0_H0, R30.H0_H0 ;  /* 0x2000001e19027230 */ /* 0x001fca0000200800 */
[----:B------:R-:W-:-:S06]  /*ec30*/  IMAD.U32 R2, R2, 0x10000, RZ ;  /* 0x0001000002027824 */ /* 0x000fcc00078e00ff */
[----:B------:R-:W0:Y:S02]  /*ec40*/  F2F.F64.F32 R2, R2 ;  /* 0x0000000200027310 */ /* 0x000e240000201800 */
[----:B0-----:R2:W-:Y:S02]  /*ec50*/  STL.64 [R1], R2 ;  /* 0x0000000201007387 */ /* 0x0015e40000100a00 */
.L_x_782:
[----:B------:R-:W-:Y:S05]  /*ec60*/  BSYNC.RECONVERGENT B1 ;  /* 0x0000000000017941 */ /* 0x000fea0003800200 */
.L_x_781:
[----:B------:R-:W-:-:S13]  /*ec70*/  ISETP.LT.OR P0, PT, R5, R52, P0 ;  /* 0x000000340500720c */ /* 0x000fda0000701670 */
[----:B------:R-:W-:Y:S05]  /*ec80*/  @!P0 BRA `(.L_x_775) ;  /* 0x0000000000608947 */ /* 0x000fea0003800000 */
[----:B--2---:R-:W2:Y:S01]  /*ec90*/  LDL.64 R2, [R1] ;  /* 0x0000000001027983 */ /* 0x004ea20000100a00 */
[----:B------:R-:W-:-:S05]  /*eca0*/  IMAD R5, R5, 0x2, R42 ;  /* 0x0000000205057824 */ /* 0x000fca00078e022a */
[----:B0-----:R-:W0:Y:S04]  /*ecb0*/  LDS.U16 R25, [R5] ;  /* 0x0000000005197984 */ /* 0x001e280000000400 */
[----:B------:R-:W3:Y:S04]  /*ecc0*/  LDS.U16 R26, [R5+0x40] ;  /* 0x00004000051a7984 */ /* 0x000ee80000000400 */
[----:B------:R-:W4:Y:S01]  /*ecd0*/  LDS.U16 R28, [R5+0x80] ;  /* 0x00008000051c7984 */ /* 0x000f220000000400 */
[----:B--2---:R2:W0:Y:S03]  /*ece0*/  F2F.BF16.F64 R2, R2 ;  /* 0x0000000200027310 */ /* 0x0044260000302000 */
[----:B--2---:R-:W2:Y:S01]  /*ecf0*/  LDS.U16 R3, [R5+0xc0] ;  /* 0x0000c00005037984 */ /* 0x004ea20000000400 */
[----:B0-----:R-:W-:-:S05]  /*ed00*/  HADD2.BF16_V2 R24, R2.H0_H0, R25.H0_H0 ;  /* 0x2000001902187230 */ /* 0x001fca0000200800 */
[----:B------:R-:W-:-:S06]  /*ed10*/  SHF.L.U32 R24, R24, 0x10, RZ ;  /* 0x0000001018187819 */ /* 0x000fcc00000006ff */
[----:B------:R-:W0:Y:S08]  /*ed20*/  F2F.F64.F32 R24, R24 ;  /* 0x0000001800187310 */ /* 0x000e300000201800 */
[----:B0-----:R-:W3:Y:S02]  /*ed30*/  F2F.BF16.F64 R25, R24 ;  /* 0x0000001800197310 */ /* 0x001ee40000302000 */
[----:B---3--:R-:W-:-:S05]  /*ed40*/  HADD2.BF16_V2 R25, R25.H0_H0, R26.H0_H0 ;  /* 0x2000001a19197230 */ /* 0x008fca0000200800 */
[----:B------:R-:W-:-:S05]  /*ed50*/  PRMT R26, R25, 0x7610, R26 ;  /* 0x00007610191a7816 */ /* 0x000fca000000001a */
[----:B------:R-:W-:-:S06]  /*ed60*/  IMAD.U32 R26, R26, 0x10000, RZ ;  /* 0x000100001a1a7824 */ /* 0x000fcc00078e00ff */
[----:B------:R-:W0:Y:S08]  /*ed70*/  F2F.F64.F32 R26, R26 ;  /* 0x0000001a001a7310 */ /* 0x000e300000201800 */
[----:B0-----:R-:W4:Y:S02]  /*ed80*/  F2F.BF16.F64 R27, R26 ;  /* 0x0000001a001b7310 */ /* 0x001f240000302000 */
[----:B----4-:R-:W-:-:S05]  /*ed90*/  HADD2.BF16_V2 R2, R27.H0_H0, R28.H0_H0 ;  /* 0x2000001c1b027230 */ /* 0x010fca0000200800 */
[----:B------:R-:W-:-:S04]  /*eda0*/  SHF.L.U32 R28, R2, 0x10, RZ ;  /* 0x00000010021c7819 */ /* 0x000fc800000006ff */
[----:B------:R-:W0:Y:S08]  /*edb0*/  F2F.F64.F32 R24, R28 ;  /* 0x0000001c00187310 */ /* 0x000e300000201800 */
[----:B0-----:R-:W2:Y:S02]  /*edc0*/  F2F.BF16.F64 R24, R24 ;  /* 0x0000001800187310 */ /* 0x001ea40000302000 */
[----:B--2---:R-:W-:-:S05]  /*edd0*/  HADD2.BF16_V2 R2, R24.H0_H0, R3.H0_H0 ;  /* 0x2000000318027230 */ /* 0x004fca0000200800 */
[----:B------:R-:W-:-:S06]  /*ede0*/  IMAD.U32 R2, R2, 0x10000, RZ ;  /* 0x0001000002027824 */ /* 0x000fcc00078e00ff */
[----:B------:R-:W0:Y:S02]  /*edf0*/  F2F.F64.F32 R2, R2 ;  /* 0x0000000200027310 */ /* 0x000e240000201800 */
[----:B0-----:R3:W-:Y:S02]  /*ee00*/  STL.64 [R1], R2 ;  /* 0x0000000201007387 */ /* 0x0017e40000100a00 */
.L_x_775:
[----:B------:R-:W-:Y:S05]  /*ee10*/  BSYNC.RECONVERGENT B0 ;  /* 0x0000000000007941 */ /* 0x000fea0003800200 */
.L_x_774:
[----:B-123--:R-:W0:Y:S01]  /*ee20*/  LDL.64 R2, [R1] ;  /* 0x0000000001027983 */ /* 0x00ee220000100a00 */
[----:B------:R-:W1:Y:S01]  /*ee30*/  LDCU UR6, c[0x0][0x390] ;  /* 0x00007200ff0677ac */ /* 0x000e620008000800 */
[----:B------:R-:W-:Y:S02]  /*ee40*/  BSSY.RECONVERGENT B0, `(.L_x_773) ;  /* 0x0000101000007945 */ /* 0x000fe40003800200 */
[----:B0-----:R-:W-:Y:S01]  /*ee50*/  SHFL.BFLY PT, R25, R3, 0x10, 0x1f ;  /* 0x0e001f0003197f89 */ /* 0x001fe200000e0000 */
        /* <DEDUP_REMOVED lines=36> */
[----:B0-----:R0:W-:Y:S01]  /*f0a0*/  STL.64 [R1], R26 ;  /* 0x0000001a01007387 */ /* 0x0011e20000100a00 */
[----:B------:R-:W-:Y:S01]  /*f0b0*/  NOP ;  /* 0x0000000000007918 */ /* 0x000fe20000000000 */
[----:B-1----:R-:W-:Y:S05]  /*f0c0*/  @P1 BRA `(.L_x_783) ;  /* 0x0000000c00601947 */ /* 0x002fea0003800000 */
[----:B------:R-:W2:Y:S01]  /*f0d0*/  LDL.64 R24, [R1] ;  /* 0x0000000001187983 */ /* 0x000ea20000100a00 */
[----:B------:R-:W-:Y:S01]  /*f0e0*/  ISETP.NE.AND P0, PT, R12, RZ, PT ;  /* 0x000000ff0c00720c */ /* 0x000fe20003f05270 */
[----:B------:R-:W-:Y:S01]  /*f0f0*/  BSSY.RECONVERGENT B1, `(.L_x_784) ;  /* 0x0000061000017945 */ /* 0x000fe20003800200 */
[----:B------:R-:W-:Y:S01]  /*f100*/  MOV R5, R47 ;  /* 0x0000002f00057202 */ /* 0x000fe20000000f00 */
[----:B--2---:R-:W0:Y:S02]  /*f110*/  F2F.BF16.F64 R24, R24 ;  /* 0x0000001800187310 */ /* 0x004e240000302000 */
[----:B0-----:R-:W-:-:S06]  /*f120*/  IMAD.U32 R26, R24, 0x10000, RZ ;  /* 0x00010000181a7824 */ /* 0x001fcc00078e00ff */
[----:B------:R-:W0:Y:S02]  /*f130*/  F2F.F64.F32 R2, R26 ;  /* 0x0000001a00027310 */ /* 0x000e240000201800 */
[----:B0-----:R-:W-:Y:S01]  /*f140*/  DADD R2, R2, 9.999999682655225389e-21 ;  /* 0x3bc79ca102027429 */ /* 0x001fe20000000000 */
[----:B------:R-:W-:Y:S10]  /*f150*/  @!P0 BRA `(.L_x_785) ;  /* 0x0000000400688947 */ /* 0x000ff40003800000 */
[----:B------:R-:W0:Y:S01]  /*f160*/  LDS.U16 R5, [R7] ;  /* 0x0000000007057984 */ /* 0x000e220000000400 */
[----:B------:R-:W1:Y:S01]  /*f170*/  MUFU.RCP64H R27, R3 ;  /* 0x00000003001b7308 */ /* 0x000e620000001800 */
[----:B------:R-:W-:Y:S01]  /*f180*/  IMAD.MOV.U32 R26, RZ, RZ, 0x1 ;  /* 0x00000001ff1a7424 */ /* 0x000fe200078e00ff */
[----:B------:R-:W-:Y:S01]  /*f190*/  BSSY.RECONVERGENT B2, `(.L_x_786) ;  /* 0x0000016000027945 */ /* 0x000fe20003800200 */
[----:B------:R-:W-:-:S04]  /*f1a0*/  ISETP.NE.AND P3, PT, R12, 0x1, PT ;  /* 0x000000010c00780c */ /* 0x000fc80003f65270 */
        /* <DEDUP_REMOVED lines=17> */
[----:B------:R-:W-:Y:S05]  /*f2c0*/  CALL.REL.NOINC `($__internal_3_$__cuda_sm20_div_rn_f64_full) ;  /* 0x0000001000dc7944 */ /* 0x000fea0003c00000 */
[----:B------:R-:W-:Y:S01]  /*f2d0*/  IMAD.MOV.U32 R24, RZ, RZ, R30 ;  /* 0x000000ffff187224 */ /* 0x000fe200078e001e */
[----:B------:R-:W-:-:S07]  /*f2e0*/  MOV R25, R31 ;  /* 0x0000001f00197202 */ /* 0x000fce0000000f00 */
.L_x_787:
[----:B------:R-:W-:Y:S05]  /*f2f0*/  BSYNC.RECONVERGENT B2 ;  /* 0x0000000000027941 */ /* 0x000fea0003800200 */
.L_x_786:
[----:B------:R-:W0:Y:S01]  /*f300*/  F2F.BF16.F64 R24, R24 ;  /* 0x0000001800187310 */ /* 0x000e220000302000 */
[----:B------:R-:W-:Y:S01]  /*f310*/  IMAD.MOV.U32 R5, RZ, RZ, R6 ;  /* 0x000000ffff057224 */ /* 0x000fe200078e0006 */
[----:B0-----:R0:W-:Y:S01]  /*f320*/  STS.U16 [R7], R24 ;  /* 0x0000001807007388 */ /* 0x0011e20000000400 */
[----:B------:R-:W-:Y:S05]  /*f330*/  @!P3 BRA `(.L_x_785) ;  /* 0x0000000000f0b947 */ /* 0x000fea0003800000 */
[----:B------:R-:W1:Y:S01]  /*f340*/  LDS.U16 R5, [R7+0x40] ;  /* 0x0000400007057984 */ /* 0x000e620000000400 */
[----:B------:R-:W2:Y:S01]  /*f350*/  MUFU.RCP64H R25, R3 ;  /* 0x0000000300197308 */ /* 0x000ea20000001800 */
[----:B0-----:R-:W-:Y:S01]  /*f360*/  HFMA2 R24, -RZ, RZ, 0, 5.9604644775390625e-08 ;  /* 0x00000001ff187431 */ /* 0x001fe200000001ff */
[----:B------:R-:W-:Y:S01]  /*f370*/  BSSY.RECONVERGENT B2, `(.L_x_788) ;  /* 0x0000016000027945 */ /* 0x000fe20003800200 */
[----:B------:R-:W-:-:S04]  /*f380*/  ISETP.NE.AND P3, PT, R12, 0x2, PT ;  /* 0x000000020c00780c */ /* 0x000fc80003f65270 */
[----:B--2---:R-:W-:-:S08]  /*f390*/  DFMA R26, -R2, R24, 1 ;  /* 0x3ff00000021a742b */ /* 0x004fd00000000118 */
[----:B------:R-:W-:-:S08]  /*f3a0*/  DFMA R26, R26, R26, R26 ;  /* 0x0000001a1a1a722b */ /* 0x000fd0000000001a */
[----:B------:R-:W-:Y:S01]  /*f3b0*/  DFMA R26, R24, R26, R24 ;  /* 0x0000001a181a722b */ /* 0x000fe20000000018 */
[----:B-1----:R-:W-:-:S07]  /*f3c0*/  IMAD.U32 R5, R5, 0x10000, RZ ;  /* 0x0001000005057824 */ /* 0x002fce00078e00ff */
        /* <DEDUP_REMOVED lines=13> */
[----:B------:R-:W-:Y:S05]  /*f4a0*/  CALL.REL.NOINC `($__internal_3_$__cuda_sm20_div_rn_f64_full) ;  /* 0x0000001000647944 */ /* 0x000fea0003c00000 */
[----:B------:R-:W-:Y:S01]  /*f4b0*/  MOV R24, R30 ;  /* 0x0000001e00187202 */ /* 0x000fe20000000f00 */
[----:B------:R-:W-:-:S07]  /*f4c0*/  IMAD.MOV.U32 R25, RZ, RZ, R31 ;  /* 0x000000ffff197224 */ /* 0x000fce00078e001f */
.L_x_789:
[----:B------:R-:W-:Y:S05]  /*f4d0*/  BSYNC.RECONVERGENT B2 ;  /* 0x0000000000027941 */ /* 0x000fea0003800200 */
.L_x_788:
[----:B------:R-:W0:Y:S01]  /*f4e0*/  F2F.BF16.F64 R24, R24 ;  /* 0x0000001800187310 */ /* 0x000e220000302000 */
[----:B------:R-:W-:Y:S01]  /*f4f0*/  MOV R5, R4 ;  /* 0x0000000400057202 */ /* 0x000fe20000000f00 */
[----:B0-----:R1:W-:Y:S01]  /*f500*/  STS.U16 [R7+0x40], R24 ;  /* 0x0000401807007388 */ /* 0x0013e20000000400 */
[----:B------:R-:W-:Y:S05]  /*f510*/  @!P3 BRA `(.L_x_785) ;  /* 0x000000000078b947 */ /* 0x000fea0003800000 */
[----:B------:R-:W0:Y:S01]  /*f520*/  LDS.U16 R5, [R7+0x80] ;  /* 0x0000800007057984 */ /* 0x000e220000000400 */
[----:B------:R-:W2:Y:S01]  /*f530*/  MUFU.RCP64H R25, R3 ;  /* 0x0000000300197308 */ /* 0x000ea20000001800 */
[----:B-1----:R-:W-:Y:S01]  /*f540*/  IMAD.MOV.U32 R24, RZ, RZ, 0x1 ;  /* 0x00000001ff187424 */ /* 0x002fe200078e00ff */
[----:B------:R-:W-:Y:S05]  /*f550*/  BSSY.RECONVERGENT B2, `(.L_x_790) ;  /* 0x0000017000027945 */ /* 0x000fea0003800200 */
[----:B--2---:R-:W-:-:S08]  /*f560*/  DFMA R26, -R2, R24, 1 ;  /* 0x3ff00000021a742b */ /* 0x004fd00000000118 */
        /* <DEDUP_REMOVED lines=18> */
[----:B------:R-:W-:Y:S05]  /*f690*/  CALL.REL.NOINC `($__internal_3_$__cuda_sm20_div_rn_f64_full) ;  /* 0x0000000c00e87944 */ /* 0x000fea0003c00000 */
[----:B------:R-:W-:Y:S01]  /*f6a0*/  IMAD.MOV.U32 R24, RZ, RZ, R30 ;  /* 0x000000ffff187224 */ /* 0x000fe200078e001e */
[----:B------:R-:W-:-:S07]  /*f6b0*/  MOV R25, R31 ;  /* 0x0000001f00197202 */ /* 0x000fce0000000f00 */
.L_x_791:
[----:B------:R-:W-:Y:S05]  /*f6c0*/  BSYNC.RECONVERGENT B2 ;  /* 0x0000000000027941 */ /* 0x000fea0003800200 */
.L_x_790:
[----:B------:R-:W0:Y:S01]  /*f6d0*/  F2F.BF16.F64 R24, R24 ;  /* 0x0000001800187310 */ /* 0x000e220000302000 */
[----:B------:R-:W-:Y:S01]  /*f6e0*/  IMAD.MOV.U32 R5, RZ, RZ, R0 ;  /* 0x000000ffff057224 */ /* 0x000fe200078e0000 */
[----:B0-----:R2:W-:Y:S06]  /*f6f0*/  STS.U16 [R7+0x80], R24 ;  /* 0x0000801807007388 */ /* 0x0015ec0000000400 */
.L_x_785:
[----:B------:R-:W-:Y:S05]  /*f700*/  BSYNC.RECONVERGENT B1 ;  /* 0x0000000000017941 */ /* 0x000fea0003800200 */
.L_x_784:
[----:B------:R-:W-:-:S13]  /*f710*/  ISETP.GE.U32.AND P0, PT, R19, 0x60, PT ;  /* 0x000000601300780c */ /* 0x000fda0003f06070 */
[----:B------:R-:W-:Y:S05]  /*f720*/  @!P0 BRA `(.L_x_783) ;  /* 0x0000000400c88947 */ /* 0x000fea0003800000 */
.L_x_800:
[C---:B---3--:R-:W-:Y:S01]  /*f730*/  LEA R50, R5.reuse, R42, 0x1 ;  /* 0x0000002a05327211 */ /* 0x048fe200078e08ff */
[----:B------:R-:W3:Y:S01]  /*f740*/  MUFU.RCP64H R25, R3 ;  /* 0x0000000300197308 */ /* 0x000ee20000001800 */
[----:B012---:R-:W-:Y:S01]  /*f750*/  IMAD.MOV.U32 R24, RZ, RZ, 0x1 ;  /* 0x00000001ff187424 */ /* 0x007fe200078e00ff */
[----:B------:R-:W-:Y:S01]  /*f760*/  BSSY.RECONVERGENT B1, `(.L_x_792) ;  /* 0x0000018000017945 */ /* 0x000fe20003800200 */
[----:B------:R-:W-:Y:S01]  /*f770*/  VIADD R5, R5, 0x80 ;  /* 0x0000008005057836 */ /* 0x000fe20000000000 */
[----:B------:R-:W0:Y:S04]  /*f780*/  LDS.U16 R28, [R50] ;  /* 0x00000000321c7984 */ /* 0x000e280000000400 */
[----:B------:R-:W-:Y:S01]  /*f790*/  ISETP.GE.AND P3, PT, R5, UR6, PT ;  /* 0x0000000605007c0c */ /* 0x000fe2000bf66270 */
[----:B---3--:R-:W-:-:S08]  /*f7a0*/  DFMA R26, -R2, R24, 1 ;  /* 0x3ff00000021a742b */ /* 0x008fd00000000118 */
[----:B------:R-:W-:-:S08]  /*f7b0*/  DFMA R26, R26, R26, R26 ;  /* 0x0000001a1a1a722b */ /* 0x000fd0000000001a */
[----:B------:R-:W-:-:S08]  /*f7c0*/  DFMA R26, R24, R26, R24 ;  /* 0x0000001a181a722b */ /* 0x000fd00000000018 */
[----:B------:R-:W-:Y:S01]  /*f7d0*/  DFMA R30, -R2, R26, 1 ;  /* 0x3ff00000021e742b */ /* 0x000fe2000000011a */
[----:B0-----:R-:W-:-:S07]  /*f7e0*/  SHF.L.U32 R24, R28, 0x10, RZ ;  /* 0x000000101c187819 */ /* 0x001fce00000006ff */
[----:B------:R-:W-:Y:S01]  /*f7f0*/  DFMA R30, R26, R30, R26 ;  /* 0x0000001e1a1e722b */ /* 0x000fe2000000001a */
[----:B------:R-:W0:Y:S07]  /*f800*/  F2F.F64.F32 R24, R24 ;  /* 0x0000001800187310 */ /* 0x000e2e0000201800 */
        /* <DEDUP_REMOVED lines=12> */
[----:B------:R-:W-:Y:S05]  /*f8d0*/  CALL.REL.NOINC `($__internal_3_$__cuda_sm20_div_rn_f64_full) ;  /* 0x0000000c00587944 */ /* 0x000fea0003c00000 */
.L_x_793:
[----:B------:R-:W-:Y:S05]  /*f8e0*/  BSYNC.RECONVERGENT B1 ;  /* 0x0000000000017941 */ /* 0x000fea0003800200 */
.L_x_792:
[----:B------:R-:W0:Y:S01]  /*f8f0*/  LDS.U16 R26, [R50+0x40] ;  /* 0x00004000321a7984 */ /* 0x000e220000000400 */
[----:B------:R-:W1:Y:S01]  /*f900*/  MUFU.RCP64H R25, R3 ;  /* 0x0000000300197308 */ /* 0x000e620000001800 */
[----:B------:R-:W-:Y:S01]  /*f910*/  MOV R24, 0x1 ;  /* 0x0000000100187802 */ /* 0x000fe20000000f00 */
[----:B------:R-:W-:Y:S06]  /*f920*/  BSSY.RECONVERGENT B1, `(.L_x_794) ;  /* 0x0000019000017945 */ /* 0x000fec0003800200 */
[----:B------:R-:W2:Y:S01]  /*f930*/  F2F.BF16.F64 R31, R30 ;  /* 0x0000001e001f7310 */ /* 0x000ea20000302000 */
[----:B-1----:R-:W-:Y:S01]  /*f940*/  DFMA R28, -R2, R24, 1 ;  /* 0x3ff00000021c742b */ /* 0x002fe20000000118 */
[----:B--2---:R1:W-:Y:S07]  /*f950*/  STS.U16 [R50], R31 ;  /* 0x0000001f32007388 */ /* 0x0043ee0000000400 */
        /* <DEDUP_REMOVED lines=12> */
[----:B-1----:R-:W-:Y:S05]  /*fa20*/  @P0 BRA P1, `(.L_x_795) ;  /* 0x0000000000200947 */ /* 0x002fea0000800000 */
[----:B------:R-:W-:Y:S01]  /*fa30*/  MOV R28, R24 ;  /* 0x00000018001c7202 */ /* 0x000fe20000000f00 */
[----:B------:R-:W-:Y:S01]  /*fa40*/  IMAD.MOV.U32 R29, RZ, RZ, R25 ;  /* 0x000000ffff1d7224 */ /* 0x000fe200078e0019 */
[----:B------:R-:W-:Y:S01]  /*fa50*/  MOV R26, R2 ;  /* 0x00000002001a7202 */ /* 0x000fe20000000f00 */
[----:B------:R-:W-:Y:S01]  /*fa60*/  IMAD.MOV.U32 R27, RZ, RZ, R3 ;  /* 0x000000ffff1b7224 */ /* 0x000fe200078e0003 */
[----:B------:R-:W-:-:S07]  /*fa70*/  MOV R48, 0xfa90 ;  /* 0x0000fa9000307802 */ /* 0x000fce0000000f00 */
[----:B------:R-:W-:Y:S05]  /*fa80*/  CALL.REL.NOINC `($__internal_3_$__cuda_sm20_div_rn_f64_full) ;  /* 0x0000000800ec7944 */ /* 0x000fea0003c00000 */
[----:B------:R-:W-:Y:S01]  /*fa90*/  MOV R32, R30 ;  /* 0x0000001e00207202 */ /* 0x000fe20000000f00 */
[----:B------:R-:W-:-:S07]  /*faa0*/  IMAD.MOV.U32 R33, RZ, RZ, R31 ;  /* 0x000000ffff217224 */ /* 0x000fce00078e001f */
.L_x_795:
[----:B------:R-:W-:Y:S05]  /*fab0*/  BSYNC.RECONVERGENT B1 ;  /* 0x0000000000017941 */ /* 0x000fea0003800200 */
.L_x_794:
[----:B------:R-:W0:Y:S01]  /*fac0*/  LDS.U16 R26, [R50+0x80] ;  /* 0x00008000321a7984 */ /* 0x000e220000000400 */
[----:B------:R-:W1:Y:S01]  /*fad0*/  MUFU.RCP64H R25, R3 ;  /* 0x0000000300197308 */ /* 0x000e620000001800 */
[----:B------:R-:W-:Y:S01]  /*fae0*/  HFMA2 R24, -RZ, RZ, 0, 5.9604644775390625e-08 ;  /* 0x00000001ff187431 */ /* 0x000fe200000001ff */
[----:B------:R-:W-:Y:S06]  /*faf0*/  BSSY.RECONVERGENT B1, `(.L_x_796) ;  /* 0x0000017000017945 */ /* 0x000fec0003800200 */
[----:B------:R-:W2:Y:S01]  /*fb00*/  F2F.BF16.F64 R33, R32 ;  /* 0x0000002000217310 */ /* 0x000ea20000302000 */
[----:B-1----:R-:W-:Y:S01]  /*fb10*/  DFMA R28, -R2, R24, 1 ;  /* 0x3ff00000021c742b */ /* 0x002fe20000000118 */
[----:B--2---:R1:W-:Y:S07]  /*fb20*/  STS.U16 [R50+0x40], R33 ;  /* 0x0000402132007388 */ /* 0x0043ee0000000400 */
        /* <DEDUP_REMOVED lines=19> */
.L_x_797:
[----:B------:R-:W-:Y:S05]  /*fc60*/  BSYNC.RECONVERGENT B1 ;  /* 0x0000000000017941 */ /* 0x000fea0003800200 */
.L_x_796:
[----:B------:R-:W0:Y:S01]  /*fc70*/  LDS.U16 R28, [R50+0xc0] ;  /* 0x0000c000321c7984 */ /* 0x000e220000000400 */
[----:B------:R-:W1:Y:S01]  /*fc80*/  MUFU.RCP64H R25, R3 ;  /* 0x0000000300197308 */ /* 0x000e620000001800 */
[----:B------:R-:W-:Y:S01]  /*fc90*/  MOV R24, 0x1 ;  /* 0x0000000100187802 */ /* 0x000fe20000000f00 */
        /* <DEDUP_REMOVED lines=19> */
[----:B------:R-:W-:-:S07]  /*fdd0*/  MOV R48, 0xfdf0 ;  /* 0x0000fdf000307802 */ /* 0x000fce0000000f00 */
[----:B------:R-:W-:Y:S05]  /*fde0*/  CALL.REL.NOINC `($__internal_3_$__cuda_sm20_div_rn_f64_full) ;  /* 0x0000000800147944 */ /* 0x000fea0003c00000 */
[----:B------:R-:W-:Y:S01]  /*fdf0*/  MOV R24, R30 ;  /* 0x0000001e00187202 */ /* 0x000fe20000000f00 */
[----:B------:R-:W-:-:S07]  /*fe00*/  IMAD.MOV.U32 R25, RZ, RZ, R31 ;  /* 0x000000ffff197224 */ /* 0x000fce00078e001f */
.L_x_799:
[----:B------:R-:W-:Y:S05]  /*fe10*/  BSYNC.RECONVERGENT B1 ;  /* 0x0000000000017941 */ /* 0x000fea0003800200 */
.L_x_798:
[----:B------:R-:W0:Y:S02]  /*fe20*/  F2F.BF16.F64 R25, R24 ;  /* 0x0000001800197310 */ /* 0x000e240000302000 */
[----:B0-----:R3:W-:Y:S01]  /*fe30*/  STS.U16 [R50+0xc0], R25 ;  /* 0x0000c01932007388 */ /* 0x0017e20000000400 */
[----:B------:R-:W-:Y:S05]  /*fe40*/  @!P3 BRA `(.L_x_800) ;  /* 0xfffffff80038b947 */ /* 0x000fea000383ffff */
.L_x_783:
[----:B------:R-:W-:Y:S05]  /*fe50*/  BSYNC.RECONVERGENT B0 ;  /* 0x0000000000007941 */ /* 0x000fea0003800200 */
.L_x_773:
[----:B------:R-:W-:Y:S01]  /*fe60*/  NOP ;  /* 0x0000000000007918 */ /* 0x000fe20000000000 */
.L_x_772:
[----:B------:R-:W5:Y:S01]  /*fe70*/  LDCU UR6, c[0x0][0x390] ;  /* 0x00007200ff0677ac */ /* 0x000f620008000800 */
[----:B------:R-:W-:Y:S01]  /*fe80*/  BSSY.RECONVERGENT B0, `(.L_x_801) ;  /* 0x0000075000007945 */ /* 0x000fe20003800200 */
[----:B------:R-:W0:Y:S01]  /*fe90*/  LDCU UR10, c[0x0][0x38c] ;  /* 0x00007180ff0a77ac */ /* 0x000e220008000800 */
[----:B------:R-:W0:Y:S01]  /*fea0*/  LDCU.64 UR12, c[0x0][0x3b8] ;  /* 0x00007700ff0c77ac */ /* 0x000e220008000a00 */
[----:B-----5:R-:W-:-:S13]  /*feb0*/  ISETP.GE.AND P0, PT, R47, UR6, PT ;  /* 0x000000062f007c0c */ /* 0x020fda000bf06270 */
[----:B0-----:R-:W-:Y:S05]  /*fec0*/  @P0 BRA `(.L_x_802) ;  /* 0x0000000400c00947 */ /* 0x001fea0003800000 */
[----:B------:R-:W-:Y:S01]  /*fed0*/  ISETP.NE.AND P0, PT, R12, RZ, PT ;  /* 0x000000ff0c00720c */ /* 0x000fe20003f05270 */
[----:B------:R-:W-:Y:S01]  /*fee0*/  BSSY.RECONVERGENT B1, `(.L_x_803) ;  /* 0x0000035000017945 */ /* 0x000fe20003800200 */
[----:B--2---:R-:W-:-:S11]  /*fef0*/  MOV R5, R47 ;  /* 0x0000002f00057202 */ /* 0x004fd60000000f00 */
[----:B------:R-:W-:Y:S05]  /*ff00*/  @!P0 BRA `(.L_x_804) ;  /* 0x0000000000c88947 */ /* 0x000fea0003800000 */
[----:B---34-:R-:W0:Y:S01]  /*ff10*/  LDS.U16 R2, [R7] ;  /* 0x0000000007027984 */ /* 0x018e220000000400 */
[----:B------:R-:W-:Y:S01]  /*ff20*/  IMAD R32, R47, 0x4, R41 ;  /* 0x000000042f207824 */ /* 0x000fe200078e0229 */
[----:B------:R-:W2:Y:S01]  /*ff30*/  LDC R33, c[0x0][0x38c] ;  /* 0x0000e300ff217b82 */ /* 0x000ea20000000800 */
[----:B------:R-:W-:-:S03]  /*ff40*/  IMAD.MOV.U32 R35, RZ, RZ, 0x1 ;  /* 0x00000001ff237424 */ /* 0x000fc600078e00ff */
[----:B------:R-:W2:Y:S04]  /*ff50*/  LDS R5, [R32] ;  /* 0x0000000020057984 */ /* 0x000ea80000000800 */
[----:B-1----:R-:W1:Y:S01]  /*ff60*/  LDC.64 R24, c[0x0][0x3b0] ;  /* 0x0000ec00ff187b82 */ /* 0x002e620000000a00 */
[----:B0-----:R-:W-:-:S07]  /*ff70*/  SHF.L.U32 R34, R2, 0x10, RZ ;  /* 0x0000001002227819 */ /* 0x001fce00000006ff */
[----:B------:R-:W0:Y:S01]  /*ff80*/  LDC.64 R2, c[0x0][0x3b8] ;  /* 0x0000ee00ff027b82 */ /* 0x000e220000000a00 */
[----:B------:R-:W3:Y:S01]  /*ff90*/  F2F.F64.F32 R30, R34 ;  /* 0x00000022001e7310 */ /* 0x000ee20000201800 */
[----:B--2---:R-:W-:-:S04]  /*ffa0*/  IMAD R5, R10, R33, R5 ;  /* 0x000000210a057224 */ /* 0x004fc800078e0205 */
[C---:B-1----:R-:W-:Y:S01]  /*ffb0*/  IMAD.WIDE R28, R5.reuse, 0x2, R24 ;  /* 0x00000002051c7825 */ /* 0x042fe200078e0218 */
[----:B---3--:R-:W-:Y:S01]  /*ffc0*/  DMUL R30, R20, R30 ;  /* 0x0000001e141e7228 */ /* 0x008fe20000000000 */
[----:B0-----:R-:W-:-:S09]  /*ffd0*/  IADD3 R26, P0, PT, R5, R2, RZ ;  /* 0x00000002051a7210 */ /* 0x001fd20007f1e0ff */
[----:B------:R-:W0:Y:S01]  /*ffe0*/  F2F.BF16.F64 R31, R30 ;  /* 0x0000001e001f7310 */ /* 0x000e220000302000 */
[----:B------:R-:W-:Y:S02]  /*fff0*/  LEA.HI.X.SX32 R27, R5, R3, 0x1, P0 ;  /* 0x00000003051b7211 */ /* 0x000fe400000f0eff */
[----:B------:R-:W-:Y:S02]  /*10000*/  ISETP.NE.AND P0, PT, R12, 0x1, PT ;  /* 0x000000010c00780c */ /* 0x000fe40003f05270 */
[----:B------:R-:W-:Y:S01]  /*10010*/  MOV R5, R6 ;  /* 0x0000000600057202 */ /* 0x000fe20000000f00 */
[----:B------:R2:W-:Y:S04]  /*10020*/  STG.E.U8 desc[UR8][R26.64], R35 ;  /* 0x000000231a007986 */ /* 0x0005e8000c101108 */
[----:B0-----:R2:W-:Y:S06]  /*10030*/  STG.E.U16 desc[UR8][R28.64], R31 ;  /* 0x0000001f1c007986 */ /* 0x0015ec000c101508 */
[----:B------:R-:W-:Y:S05]  /*10040*/  @!P0 BRA `(.L_x_804) ;  /* 0x0000000000788947 */ /* 0x000fea0003800000 */
[----:B--2---:R-:W0:Y:S01]  /*10050*/  LDS.U16 R26, [R7+0x40] ;  /* 0x00004000071a7984 */ /* 0x004e220000000400 */
[----:B------:R-:W-:-:S03]  /*10060*/  MOV R28, 0x1 ;  /* 0x00000001001c7802 */ /* 0x000fc60000000f00 */
[----:B------:R-:W1:Y:S01]  /*10070*/  LDS R5, [R32+0x80] ;  /* 0x0000800020057984 */ /* 0x000e620000000800 */
[----:B0-----:R-:W-:-:S04]  /*10080*/  IMAD.U32 R34, R26, 0x10000, RZ ;  /* 0x000100001a227824 */ /* 0x001fc800078e00ff */
[----:B------:R-:W0:Y:S01]  /*10090*/  F2F.F64.F32 R30, R34 ;  /* 0x00000022001e7310 */ /* 0x000e220000201800 */
[----:B-1----:R-:W-:-:S05]  /*100a0*/  IMAD R5, R10, R33, R5 ;  /* 0x000000210a057224 */ /* 0x002fca00078e0205 */
[----:B------:R-:W-:-:S04]  /*100b0*/  IADD3 R26, P0, PT, R5, R2, RZ ;  /* 0x00000002051a7210 */ /* 0x000fc80007f1e0ff */
[----:B------:R-:W-:Y:S02]  /*100c0*/  LEA.HI.X.SX32 R27, R5, R3, 0x1, P0 ;  /* 0x00000003051b7211 */ /* 0x000fe400000f0eff */
[----:B------:R-:W-:Y:S01]  /*100d0*/  ISETP.NE.AND P0, PT, R12, 0x2, PT ;  /* 0x000000020c00780c */ /* 0x000fe20003f05270 */
[----:B0-----:R-:W-:-:S06]  /*100e0*/  DMUL R30, R20, R30 ;  /* 0x0000001e141e7228 */ /* 0x001fcc0000000000 */
[----:B------:R0:W1:Y:S04]  /*100f0*/  F2F.BF16.F64 R35, R30 ;  /* 0x0000001e00237310 */ /* 0x0000680000302000 */
[----:B0-----:R-:W-:Y:S01]  /*10100*/  PRMT R31, R28, 0x7610, R31 ;  /* 0x000076101c1f7816 */ /* 0x001fe2000000001f */
[----:B------:R-:W-:-:S04]  /*10110*/  IMAD.WIDE R28, R5, 0x2, R24 ;  /* 0x00000002051c7825 */ /* 0x000fc800078e0218 */
[----:B------:R0:W-:Y:S01]  /*10120*/  STG.E.U8 desc[UR8][R26.64], R31 ;  /* 0x0000001f1a007986 */ /* 0x0001e2000c101108 */
[----:B------:R-:W-:-:S03]  /*10130*/  IMAD.MOV.U32 R5, RZ, RZ, R4 ;  /* 0x000000ffff057224 */ /* 0x000fc600078e0004 */
[----:B-1----:R0:W-:Y:S01]  /*10140*/  STG.E.U16 desc[UR8][R28.64], R35 ;  /* 0x000000231c007986 */ /* 0x0021e2000c101508 */
[----:B------:R-:W-:Y:S05]  /*10150*/  @!P0 BRA `(.L_x_804) ;  /* 0x0000000000348947 */ /* 0x000fea0003800000 */
[----:B------:R-:W0:Y:S01]  /*10160*/  LDS.U16 R7, [R7+0x80] ;  /* 0x0000800007077984 */ /* 0x000e220000000400 */
[----:B------:R-:W-:-:S03]  /*10170*/  IMAD.MOV.U32 R5, RZ, RZ, R0 ;  /* 0x000000ffff057224 */ /* 0x000fc600078e0000 */
[----:B------:R-:W1:Y:S01]  /*10180*/  LDS R32, [R32+0x100] ;  /* 0x0001000020207984 */ /* 0x000e620000000800 */
[----:B0-----:R-:W-:-:S04]  /*10190*/  SHF.L.U32 R28, R7, 0x10, RZ ;  /* 0x00000010071c7819 */ /* 0x001fc800000006ff */
[----:B------:R-:W0:Y:S01]  /*101a0*/  F2F.F64.F32 R26, R28 ;  /* 0x0000001c001a7310 */ /* 0x000e220000201800 */
[----:B-1----:R-:W-:-:S04]  /*101b0*/  IMAD R33, R10, R33, R32 ;  /* 0x000000210a217224 */ /* 0x002fc800078e0220 */
[C---:B------:R-:W-:Y:S01]  /*101c0*/  IMAD.WIDE R24, R33.reuse, 0x2, R24 ;  /* 0x0000000221187825 */ /* 0x040fe200078e0218 */
[----:B------:R-:W-:-:S04]  /*101d0*/  IADD3 R2, P0, PT, R33, R2, RZ ;  /* 0x0000000221027210 */ /* 0x000fc80007f1e0ff */
[----:B------:R-:W-:Y:S01]  /*101e0*/  LEA.HI.X.SX32 R3, R33, R3, 0x1, P0 ;  /* 0x0000000321037211 */ /* 0x000fe200000f0eff */
[----:B0-----:R-:W-:-:S04]  /*101f0*/  DMUL R26, R20, R26 ;  /* 0x0000001a141a7228 */ /* 0x001fc80000000000 */
[----:B------:R0:W-:Y:S06]  /*10200*/  STG.E.U8 desc[UR8][R2.64], R31 ;  /* 0x0000001f02007986 */ /* 0x0001ec000c101108 */
[----:B------:R-:W1:Y:S02]  /*10210*/  F2F.BF16.F64 R27, R26 ;  /* 0x0000001a001b7310 */ /* 0x000e640000302000 */
[----:B-1----:R0:W-:Y:S02]  /*10220*/  STG.E.U16 desc[UR8][R24.64], R27 ;  /* 0x0000001b18007986 */ /* 0x0021e4000c101508 */
.L_x_804:
[----:B------:R-:W-:Y:S05]  /*10230*/  BSYNC.RECONVERGENT B1 ;  /* 0x0000000000017941 */ /* 0x000fea0003800200 */
.L_x_803:
[----:B------:R-:W-:-:S13]  /*10240*/  ISETP.GE.U32.AND P0, PT, R19, 0x60, PT ;  /* 0x000000601300780c */ /* 0x000fda0003f06070 */
[----:B------:R-:W-:Y:S05]  /*10250*/  @!P0 BRA `(.L_x_802) ;  /* 0x0000000000dc8947 */ /* 0x000fea0003800000 */
.L_x_805:
[C---:B0--34-:R-:W-:Y:S02]  /*10260*/  LEA R2, R5.reuse, R42, 0x1 ;  /* 0x0000002a05027211 */ /* 0x059fe400078e08ff */
[C---:B-1----:R-:W-:Y:S01]  /*10270*/  LEA R24, R5.reuse, R41, 0x2 ;  /* 0x0000002905187211 */ /* 0x042fe200078e10ff */
[----:B------:R-:W-:Y:S01]  /*10280*/  VIADD R5, R5, 0x80 ;  /* 0x0000008005057836 */ /* 0x000fe20000000000 */
[----:B------:R-:W-:Y:S01]  /*10290*/  MOV R50, 0x1 ;  /* 0x0000000100327802 */ /* 0x000fe20000000f00 */
[----:B------:R-:W0:Y:S04]  /*102a0*/  LDS.U16 R25, [R2+0x40] ;  /* 0x0000400002197984 */ /* 0x000e280000000400 */
[----:B------:R-:W1:Y:S04]  /*102b0*/  LDS.U16 R3, [R2] ;  /* 0x0000000002037984 */ /* 0x000e680000000400 */
[----:B--2---:R-:W2:Y:S04]  /*102c0*/  LDS.U16 R28, [R2+0x80] ;  /* 0x00008000021c7984 */ /* 0x004ea80000000400 */
[----:B------:R-:W3:Y:S04]  /*102d0*/  LDS.U16 R7, [R2+0xc0] ;  /* 0x0000c00002077984 */ /* 0x000ee80000000400 */
[----:B------:R-:W4:Y:S04]  /*102e0*/  LDS R53, [R24] ;  /* 0x0000000018357984 */ /* 0x000f280000000800 */
[----:B------:R-:W5:Y:S04]  /*102f0*/  LDS R31, [R24+0x80] ;  /* 0x00008000181f7984 */ /* 0x000f680000000800 */
[----:B------:R-:W5:Y:S01]  /*10300*/  LDS R35, [R24+0x180] ;  /* 0x0001800018237984 */ /* 0x000f620000000800 */
[----:B0-----:R-:W-:-:S03]  /*10310*/  IMAD.U32 R34, R25, 0x10000, RZ ;  /* 0x0001000019227824 */ /* 0x001fc600078e00ff */
[----:B------:R0:W0:Y:S01]  /*10320*/  LDS R25, [R24+0x100] ;  /* 0x0001000018197984 */ /* 0x0000220000000800 */
[----:B-1----:R-:W-:Y:S01]  /*10330*/  IMAD.U32 R3, R3, 0x10000, RZ ;  /* 0x0001000003037824 */ /* 0x002fe200078e00ff */
[----:B------:R-:W1:Y:S01]  /*10340*/  F2F.F64.F32 R36, R34 ;  /* 0x0000002200247310 */ /* 0x000e620000201800 */
[----:B--2---:R-:W-:Y:S01]  /*10350*/  SHF.L.U32 R48, R28, 0x10, RZ ;  /* 0x000000101c307819 */ /* 0x004fe200000006ff */
[----:B---3--:R-:W-:-:S06]  /*10360*/  IMAD.U32 R28, R7, 0x10000, RZ ;  /* 0x00010000071c7824 */ /* 0x008fcc00078e00ff */
[----:B------:R2:W3:Y:S01]  /*10370*/  F2F.F64.F32 R26, R3 ;  /* 0x00000003001a7310 */ /* 0x0004e20000201800 */
[----:B----4-:R-:W-:Y:S01]  /*10380*/  IMAD R30, R10, UR10, R53 ;  /* 0x0000000a0a1e7c24 */ /* 0x010fe2000f8e0235 */
[----:B-1----:R-:W-:-:S06]  /*10390*/  DMUL R36, R20, R36 ;  /* 0x0000002414247228 */ /* 0x002fcc0000000000 */
[----:B------:R-:W1:Y:S01]  /*103a0*/  F2F.F64.F32 R28, R28 ;  /* 0x0000001c001c7310 */ /* 0x000e620000201800 */
[----:B--2---:R-:W2:Y:S01]  /*103b0*/  LDC.64 R2, c[0x0][0x3b0] ;  /* 0x0000ec00ff027b82 */ /* 0x004ea20000000a00 */
[C---:B-----5:R-:W-:Y:S02]  /*103c0*/  IMAD R53, R10.reuse, UR10, R31 ;  /* 0x0000000a0a357c24 */ /* 0x060fe4000f8e021f */
[----:B------:R-:W-:Y:S01]  /*103d0*/  IMAD R52, R10, UR10, R35 ;  /* 0x0000000a0a347c24 */ /* 0x000fe2000f8e0223 */
[----:B---3--:R-:W-:-:S03]  /*103e0*/  DMUL R26, R20, R26 ;  /* 0x0000001a141a7228 */ /* 0x008fc60000000000 */
[----:B------:R-:W3:Y:S01]  /*103f0*/  F2F.F64.F32 R32, R48 ;  /* 0x0000003000207310 */ /* 0x000ee20000201800 */
[----:B-1----:R-:W-:-:S07]  /*10400*/  DMUL R28, R20, R28 ;  /* 0x0000001c141c7228 */ /* 0x002fce0000000000 */
[----:B------:R1:W4:Y:S01]  /*10410*/  F2F.BF16.F64 R51, R26 ;  /* 0x0000001a00337310 */ /* 0x0003220000302000 */
[----:B---3--:R-:W-:-:S07]  /*10420*/  DMUL R32, R20, R32 ;  /* 0x0000002014207228 */ /* 0x008fce0000000000 */
[----:B------:R3:W5:Y:S01]  /*10430*/  F2F.BF16.F64 R7, R36 ;  /* 0x0000002400077310 */ /* 0x0007620000302000 */
[----:B--2---:R-:W-:Y:S01]  /*10440*/  IMAD.WIDE R34, R53, 0x2, R2 ;  /* 0x0000000235227825 */ /* 0x004fe200078e0202 */
[----:B-1----:R-:W-:-:S04]  /*10450*/  IADD3 R26, P0, PT, R30, UR12, RZ ;  /* 0x0000000c1e1a7c10 */ /* 0x002fc8000ff1e0ff */
[C---:B------:R-:W-:Y:S01]  /*10460*/  LEA.HI.X.SX32 R27, R30.reuse, UR13, 0x1, P0 ;  /* 0x0000000d1e1b7c11 */ /* 0x040fe200080f0eff */
[----:B------:R-:W-:Y:S01]  /*10470*/  IMAD.WIDE R30, R30, 0x2, R2 ;  /* 0x000000021e1e7825 */ /* 0x000fe200078e0202 */
[----:B------:R1:W2:Y:S01]  /*10480*/  F2F.BF16.F64 R48, R32 ;  /* 0x0000002000307310 */ /* 0x0002a20000302000 */
[C---:B0-----:R-:W-:Y:S02]  /*10490*/  IADD3 R24, P0, PT, R53.reuse, UR12, RZ ;  /* 0x0000000c35187c10 */ /* 0x041fe4000ff1e0ff */
[----:B---3--:R-:W-:Y:S01]  /*104a0*/  IMAD R37, R10, UR10, R25 ;  /* 0x0000000a0a257c24 */ /* 0x008fe2000f8e0219 */
[----:B------:R-:W-:Y:S01]  /*104b0*/  IADD3 R36, P1, PT, R52, UR12, RZ ;  /* 0x0000000c34247c10 */ /* 0x000fe2000ff3e0ff */
[----:B------:R0:W-:Y:S01]  /*104c0*/  STG.E.U8 desc[UR8][R26.64], R50 ;  /* 0x000000321a007986 */ /* 0x0001e2000c101108 */
[----:B------:R-:W-:Y:S02]  /*104d0*/  LEA.HI.X.SX32 R25, R53, UR13, 0x1, P0 ;  /* 0x0000000d35197c11 */ /* 0x000fe400080f0eff */
[----:B------:R-:W3:Y:S01]  /*104e0*/  F2F.BF16.F64 R29, R28 ;  /* 0x0000001c001d7310 */ /* 0x000ee20000302000 */
[----:B----4-:R4:W-:Y:S01]  /*104f0*/  STG.E.U16 desc[UR8][R30.64], R51 ;  /* 0x000000331e007986 */ /* 0x0109e2000c101508 */
[----:B-1----:R-:W-:-:S03]  /*10500*/  IADD3 R32, P0, PT, R37, UR12, RZ ;  /* 0x0000000c25207c10 */ /* 0x002fc6000ff1e0ff */
[----:B------:R4:W-:Y:S01]  /*10510*/  STG.E.U8 desc[UR8][R24.64], R50 ;  /* 0x0000003218007986 */ /* 0x0009e2000c101108 */
[----:B------:R-:W-:Y:S02]  /*10520*/  LEA.HI.X.SX32 R33, R37, UR13, 0x1, P0 ;  /* 0x0000000d25217c11 */ /* 0x000fe400080f0eff */
[----:B------:R-:W-:Y:S01]  /*10530*/  ISETP.GE.AND P0, PT, R5, UR6, PT ;  /* 0x0000000605007c0c */ /* 0x000fe2000bf06270 */
[--C-:B0-----:R-:W-:Y:S01]  /*10540*/  IMAD.WIDE R26, R37, 0x2, R2.reuse ;  /* 0x00000002251a7825 */ /* 0x101fe200078e0202 */
[C---:B------:R-:W-:Y:S01]  /*10550*/  LEA.HI.X.SX32 R37, R52.reuse, UR13, 0x1, P1 ;  /* 0x0000000d34257c11 */ /* 0x040fe200088f0eff */
[----:B-----5:R4:W-:Y:S02]  /*10560*/  STG.E.U16 desc[UR8][R34.64], R7 ;  /* 0x0000000722007986 */ /* 0x0209e4000c101508 */
[----:B------:R-:W-:Y:S02]  /*10570*/  IMAD.WIDE R2, R52, 0x2, R2 ;  /* 0x0000000234027825 */ /* 0x000fe400078e0202 */
[----:B------:R4:W-:Y:S04]  /*10580*/  STG.E.U8 desc[UR8][R32.64], R50 ;  /* 0x0000003220007986 */ /* 0x0009e8000c101108 */
[----:B--2---:R4:W-:Y:S04]  /*10590*/  STG.E.U16 desc[UR8][R26.64], R48 ;  /* 0x000000301a007986 */ /* 0x0049e8000c101508 */
[----:B------:R4:W-:Y:S04]  /*105a0*/  STG.E.U8 desc[UR8][R36.64], R50 ;  /* 0x0000003224007986 */ /* 0x0009e8000c101108 */
[----:B---3--:R4:W-:Y:S01]  /*105b0*/  STG.E.U16 desc[UR8][R2.64], R29 ;  /* 0x0000001d02007986 */ /* 0x0089e2000c101508 */
[----:B------:R-:W-:Y:S05]  /*105c0*/  @!P0 BRA `(.L_x_805) ;  /* 0xfffffffc00248947 */ /* 0x000fea000383ffff */
.L_x_802:
[----:B------:R-:W-:Y:S05]  /*105d0*/  BSYNC.RECONVERGENT B0 ;  /* 0x0000000000007941 */ /* 0x000fea0003800200 */
.L_x_801:
[----:B------:R5:W-:Y:S06]  /*105e0*/  MEMBAR.SC.CTA ;  /* 0x0000000000007992 */ /* 0x000bec0000000000 */
[----:B-----5:R-:W-:Y:S01]  /*105f0*/  UIADD3 UR4, UPT, UPT, UR7, UR4, URZ ;  /* 0x0000000407047290 */ /* 0x020fe2000fffe0ff */
[----:B------:R-:W-:-:S05]  /*10600*/  NOP ;  /* 0x0000000000007918 */ /* 0x000fca0000000000 */
[----:B------:R-:W-:-:S13]  /*10610*/  ISETP.LE.AND P0, PT, R45, UR4, PT ;  /* 0x000000042d007c0c */ /* 0x000fda000bf03270 */
[----:B------:R-:W-:Y:S05]  /*10620*/  @!P0 BRA `(.L_x_806) ;  /* 0xffffff0000288947 */ /* 0x000fea000383ffff */
[----:B------:R-:W-:Y:S05]  /*10630*/  EXIT ;  /* 0x000000000000794d */ /* 0x000fea0003800000 */
        .weak           $__internal_3_$__cuda_sm20_div_rn_f64_full
        .type           $__internal_3_$__cuda_sm20_div_rn_f64_full,@function
        .size           $__internal_3_$__cuda_sm20_div_rn_f64_full,($__internal_4_$__cuda_sm20_rcp_rn_f32_slowpath - $__internal_3_$__cuda_sm20_div_rn_f64_full)
$__internal_3_$__cuda_sm20_div_rn_f64_full:
[C---:B------:R-:W-:Y:S01]  /*10640*/  FSETP.GEU.AND P0, PT, |R27|.reuse, 1.469367938527859385e-39, PT ;  /* 0x001000001b00780b */ /* 0x040fe20003f0e200 */
[----:B------:R-:W-:Y:S01]  /*10650*/  IMAD.MOV.U32 R30, RZ, RZ, 0x1 ;  /* 0x00000001ff1e7424 */ /* 0x000fe200078e00ff */
[----:B------:R-:W-:Y:S01]  /*10660*/  LOP3.LUT R24, R27, 0x800fffff, RZ, 0xc0, !PT ;  /* 0x800fffff1b187812 */ /* 0x000fe200078ec0ff */
[----:B------:R-:W-:Y:S01]  /*10670*/  BSSY.RECONVERGENT B3, `(.L_x_807) ;  /* 0x0000054000037945 */ /* 0x000fe20003800200 */
[C---:B------:R-:W-:Y:S02]  /*10680*/  FSETP.GEU.AND P1, PT, |R29|.reuse, 1.469367938527859385e-39, PT ;  /* 0x001000001d00780b */ /* 0x040fe40003f2e200 */
[----:B------:R-:W-:Y:S02]  /*10690*/  LOP3.LUT R25, R24, 0x3ff00000, RZ, 0xfc, !PT ;  /* 0x3ff0000018197812 */ /* 0x000fe400078efcff */
[----:B------:R-:W-:Y:S02]  /*106a0*/  MOV R24, R26 ;  /* 0x0000001a00187202 */ /* 0x000fe40000000f00 */
[----:B------:R-:W-:-:S02]  /*106b0*/  LOP3.LUT R51, R29, 0x7ff00000, RZ, 0xc0, !PT ;  /* 0x7ff000001d337812 */ /* 0x000fc400078ec0ff */
[----:B------:R-:W-:Y:S01]  /*106c0*/  MOV R52, 0x1ca00000 ;  /* 0x1ca0000000347802 */ /* 0x000fe20000000f00 */
[----:B------:R-:W-:Y:S01]  /*106d0*/  @!P0 DMUL R24, R26, 8.98846567431157953865e+307 ;  /* 0x7fe000001a188828 */ /* 0x000fe20000000000 */
[----:B------:R-:W-:-:S03]  /*106e0*/  LOP3.LUT R53, R27, 0x7ff00000, RZ, 0xc0, !PT ;  /* 0x7ff000001b357812 */ /* 0x000fc600078ec0ff */
[----:B------:R-:W-:Y:S02]  /*106f0*/  @!P1 LOP3.LUT R32, R27, 0x7ff00000, RZ, 0xc0, !PT ;  /* 0x7ff000001b209812 */ /* 0x000fe400078ec0ff */
[----:B------:R-:W0:Y:S02]  /*10700*/  MUFU.RCP64H R31, R25 ;  /* 0x00000019001f7308 */ /* 0x000e240000001800 */
[C---:B------:R-:W-:Y:S02]  /*10710*/  @!P1 ISETP.GE.U32.AND P2, PT, R51.reuse, R32, PT ;  /* 0x000000203300920c */ /* 0x040fe40003f46070 */
[----:B------:R-:W-:Y:S02]  /*10720*/  @!P1 MOV R32, RZ ;  /* 0x000000ff00209202 */ /* 0x000fe40000000f00 */
[----:B------:R-:W-:Y:S02]  /*10730*/  @!P1 SEL R33, R52, 0x63400000, !P2 ;  /* 0x6340000034219807 */ /* 0x000fe40005000000 */
[----:B------:R-:W-:-:S02]  /*10740*/  ISETP.GE.U32.AND P2, PT, R51, R53, PT ;  /* 0x000000353300720c */ /* 0x000fc40003f46070 */
[----:B------:R-:W-:Y:S02]  /*10750*/  @!P1 LOP3.LUT R33, R33, 0x80000000, R29, 0xf8, !PT ;  /* 0x8000000021219812 */ /* 0x000fe400078ef81d */
[----:B------:R-:W-:Y:S02]  /*10760*/  @!P0 LOP3.LUT R53, R25, 0x7ff00000, RZ, 0xc0, !PT ;  /* 0x7ff0000019358812 */ /* 0x000fe400078ec0ff */
[----:B------:R-:W-:Y:S01]  /*10770*/  @!P1 LOP3.LUT R33, R33, 0x100000, RZ, 0xfc, !PT ;  /* 0x0010000021219812 */ /* 0x000fe200078efcff */
[----:B0-----:R-:W-:-:S08]  /*10780*/  DFMA R34, R30, -R24, 1 ;  /* 0x3ff000001e22742b */ /* 0x001fd00000000818 */
[----:B------:R-:W-:-:S08]  /*10790*/  DFMA R34, R34, R34, R34 ;  /* 0x000000222222722b */ /* 0x000fd00000000022 */
[----:B------:R-:W-:Y:S01]  /*107a0*/  DFMA R34, R30, R34, R30 ;  /* 0x000000221e22722b */ /* 0x000fe2000000001e */
[----:B------:R-:W-:Y:S01]  /*107b0*/  SEL R31, R52, 0x63400000, !P2 ;  /* 0x63400000341f7807 */ /* 0x000fe20005000000 */
[----:B------:R-:W-:-:S03]  /*107c0*/  IMAD.MOV.U32 R30, RZ, RZ, R28 ;  /* 0x000000ffff1e7224 */ /* 0x000fc600078e001c */
[----:B------:R-:W-:-:S06]  /*107d0*/  LOP3.LUT R31, R31, 0x800fffff, R29, 0xf8, !PT ;  /* 0x800fffff1f1f7812 */ /* 0x000fcc00078ef81d */
[----:B------:R-:W-:Y:S02]  /*107e0*/  @!P1 DFMA R30, R30, 2, -R32 ;  /* 0x400000001e1e982b */ /* 0x000fe40000000820 */
        /* <DEDUP_REMOVED lines=39> */
.L_x_808:
        /* <DEDUP_REMOVED lines=16> */
.L_x_811:
[----:B------:R-:W-:Y:S01]  /*10b60*/  LOP3.LUT R33, R27, 0x80000, RZ, 0xfc, !PT ;  /* 0x000800001b217812 */ /* 0x000fe200078efcff */
[----:B------:R-:W-:Y:S01]  /*10b70*/  IMAD.MOV.U32 R32, RZ, RZ, R26 ;  /* 0x000000ffff207224 */ /* 0x000fe200078e001a */
[----:B------:R-:W-:Y:S06]  /*10b80*/  BRA `(.L_x_809) ;  /* 0x0000000000087947 */ /* 0x000fec0003800000 */
.L_x_810:
[----:B------:R-:W-:Y:S02]  /*10b90*/  LOP3.LUT R33, R29, 0x80000, RZ, 0xfc, !PT ;  /* 0x000800001d217812 */ /* 0x000fe400078efcff */
[----:B------:R-:W-:-:S07]  /*10ba0*/  MOV R32, R28 ;  /* 0x0000001c00207202 */ /* 0x000fce0000000f00 */
.L_x_809:
[----:B------:R-:W-:Y:S05]  /*10bb0*/  BSYNC.RECONVERGENT B3 ;  /* 0x0000000000037941 */ /* 0x000fea0003800200 */
.L_x_807:
[----:B------:R-:W-:Y:S02]  /*10bc0*/  HFMA2 R25, -RZ, RZ, 0, 0 ;  /* 0x00000000ff197431 */ /* 0x000fe400000001ff */
[----:B------:R-:W-:Y:S01]  /*10bd0*/  IMAD.MOV.U32 R24, RZ, RZ, R48 ;  /* 0x000000ffff187224 */ /* 0x000fe200078e0030 */
[----:B------:R-:W-:Y:S01]  /*10be0*/  MOV R31, R33 ;  /* 0x00000021001f7202 */ /* 0x000fe20000000f00 */
[----:B------:R-:W-:Y:S02]  /*10bf0*/  IMAD.MOV.U32 R30, RZ, RZ, R32 ;  /* 0x000000ffff1e7224 */ /* 0x000fe400078e0020 */
[----:B------:R-:W-:Y:S05]  /*10c00*/  RET.REL.NODEC R24 `(_ZN18transformer_engine45fused_topk_with_score_function_forward_kernelI13__nv_bfloat16S1_EEvPKT_iiibiifiPKT0_PS2_PbS8_) ;  /* 0xfffffef018fc7950 */ /* 0x000fea0003c3ffff */
        .weak           $__internal_4_$__cuda_sm20_rcp_rn_f32_slowpath
        .type           $__internal_4_$__cuda_sm20_rcp_rn_f32_slowpath,@function
        .size           $__internal_4_$__cuda_sm20_rcp_rn_f32_slowpath,($__internal_5_$__cuda_sm3x_div_rn_noftz_f32_slowpath - $__internal_4_$__cuda_sm20_rcp_rn_f32_slowpath)
$__internal_4_$__cuda_sm20_rcp_rn_f32_slowpath:
[----:B------:R-:W-:Y:S01]  /*10c10*/  IMAD.SHL.U32 R3, R2, 0x2, RZ ;  /* 0x0000000202037824 */ /* 0x000fe200078e00ff */
[----:B------:R-:W-:Y:S04]  /*10c20*/  BSSY.RECONVERGENT B3, `(.L_x_812) ;  /* 0x0000030000037945 */ /* 0x000fe80003800200 */
[----:B------:R-:W-:-:S04]  /*10c30*/  SHF.R.U32.HI R3, RZ, 0x18, R3 ;  /* 0x00000018ff037819 */ /* 0x000fc80000011603 */
[----:B------:R-:W-:-:S13]  /*10c40*/  ISETP.NE.U32.AND P1, PT, R3, RZ, PT ;  /* 0x000000ff0300720c */ /* 0x000fda0003f25070 */
[----:B------:R-:W-:Y:S05]  /*10c50*/  @P1 BRA `(.L_x_813) ;  /* 0x0000000000281947 */ /* 0x000fea0003800000 */
[----:B------:R-:W-:-:S04]  /*10c60*/  SHF.L.U32 R3, R2, 0x1, RZ ;  /* 0x0000000102037819 */ /* 0x000fc800000006ff */
[----:B------:R-:W-:-:S13]  /*10c70*/  ISETP.NE.AND P1, PT, R3, RZ, PT ;  /* 0x000000ff0300720c */ /* 0x000fda0003f25270 */
[----:B------:R-:W-:Y:S01]  /*10c80*/  @P1 FFMA R26, R2, 1.84467440737095516160e+19, RZ ;  /* 0x5f800000021a1823 */ /* 0x000fe200000000ff */
[----:B------:R-:W-:Y:S08]  /*10c90*/  @!P1 MUFU.RCP R25, R2 ;  /* 0x0000000200199308 */ /* 0x000ff00000001000 */
[----:B------:R-:W0:Y:S02]  /*10ca0*/  @P1 MUFU.RCP R3, R26 ;  /* 0x0000001a00031308 */ /* 0x000e240000001000 */
[----:B0-----:R-:W-:-:S04]  /*10cb0*/  @P1 FFMA R27, R26, R3, -1 ;  /* 0xbf8000001a1b1423 */ /* 0x001fc80000000003 */
[----:B------:R-:W-:-:S04]  /*10cc0*/  @P1 FADD.FTZ R28, -R27, -RZ ;  /* 0x800000ff1b1c1221 */ /* 0x000fc80000010100 */
[----:B------:R-:W-:-:S04]  /*10cd0*/  @P1 FFMA R3, R3, R28, R3 ;  /* 0x0000001c03031223 */ /* 0x000fc80000000003 */
[----:B------:R-:W-:Y:S01]  /*10ce0*/  @P1 FFMA R25, R3, 1.84467440737095516160e+19, RZ ;  /* 0x5f80000003191823 */ /* 0x000fe200000000ff */
[----:B------:R-:W-:Y:S06]  /*10cf0*/  BRA `(.L_x_814) ;  /* 0x0000000000887947 */ /* 0x000fec0003800000 */
.L_x_813:
[----:B------:R-:W-:-:S05]  /*10d00*/  VIADD R30, R3, 0xffffff03 ;  /* 0xffffff03031e7836 */ /* 0x000fca0000000000 */
[----:B------:R-:W-:-:S13]  /*10d10*/  ISETP.GT.U32.AND P1, PT, R30, 0x1, PT ;  /* 0x000000011e00780c */ /* 0x000fda0003f24070 */
[----:B------:R-:W-:Y:S05]  /*10d20*/  @P1 BRA `(.L_x_815) ;  /* 0x0000000000781947 */ /* 0x000fea0003800000 */
[----:B------:R-:W-:Y:S01]  /*10d30*/  LOP3.LUT R25, R2, 0x7fffff, RZ, 0xc0, !PT ;  /* 0x007fffff02197812 */ /* 0x000fe200078ec0ff */
[----:B------:R-:W-:Y:S01]  /*10d40*/  VIADD R3, R3, 0xffffff04 ;  /* 0xffffff0403037836 */ /* 0x000fe20000000000 */
[----:B------:R-:W-:Y:S02]  /*10d50*/  MOV R29, 0x3 ;  /* 0x00000003001d7802 */ /* 0x000fe40000000f00 */
[----:B------:R-:W-:Y:S02]  /*10d60*/  LOP3.LUT R25, R25, 0x3f800000, RZ, 0xfc, !PT ;  /* 0x3f80000019197812 */ /* 0x000fe400078efcff */
[----:B------:R-:W-:Y:S02]  /*10d70*/  SHF.L.U32 R29, R29, R30, RZ ;  /* 0x0000001e1d1d7219 */ /* 0x000fe400000006ff */
[----:B------:R-:W0:Y:S02]  /*10d80*/  MUFU.RCP R26, R25 ;  /* 0x00000019001a7308 */ /* 0x000e240000001000 */
[----:B0-----:R-:W-:-:S04]  /*10d90*/  FFMA R27, R25, R26, -1 ;  /* 0xbf800000191b7423 */ /* 0x001fc8000000001a */
[----:B------:R-:W-:-:S04]  /*10da0*/  FADD.FTZ R27, -R27, -RZ ;  /* 0x800000ff1b1b7221 */ /* 0x000fc80000010100 */
[CCC-:B------:R-:W-:Y:S01]  /*10db0*/  FFMA.RM R28, R26.reuse, R27.reuse, R26.reuse ;  /* 0x0000001b1a1c7223 */ /* 0x1c0fe2000000401a */
[----:B------:R-:W-:-:S04]  /*10dc0*/  FFMA.RP R27, R26, R27, R26 ;  /* 0x0000001b1a1b7223 */ /* 0x000fc8000000801a */
[C---:B------:R-:W-:Y:S02]  /*10dd0*/  LOP3.LUT R26, R28.reuse, 0x7fffff, RZ, 0xc0, !PT ;  /* 0x007fffff1c1a7812 */ /* 0x040fe400078ec0ff */
[----:B------:R-:W-:Y:S02]  /*10de0*/  FSETP.NEU.FTZ.AND P1, PT, R28, R27, PT ;  /* 0x0000001b1c00720b */ /* 0x000fe40003f3d000 */
[----:B------:R-:W-:Y:S02]  /*10df0*/  LOP3.LUT R26, R26, 0x800000, RZ, 0xfc, !PT ;  /* 0x008000001a1a7812 */ /* 0x000fe400078efcff */
[----:B------:R-:W-:Y:S02]  /*10e00*/  SEL R27, RZ, 0xffffffff, !P1 ;  /* 0xffffffffff1b7807 */ /* 0x000fe40004800000 */
[----:B------:R-:W-:Y:S02]  /*10e10*/  LOP3.LUT R29, R29, R26, RZ, 0xc0, !PT ;  /* 0x0000001a1d1d7212 */ /* 0x000fe400078ec0ff */
[----:B------:R-:W-:Y:S01]  /*10e20*/  SHF.R.U32.HI R3, RZ, R3, R26 ;  /* 0x00000003ff037219 */ /* 0x000fe2000001161a */
[----:B------:R-:W-:Y:S01]  /*10e30*/  IMAD.MOV R27, RZ, RZ, -R27 ;  /* 0x000000ffff1b7224 */ /* 0x000fe200078e0a1b */
[----:B------:R-:W-:-:S04]  /*10e40*/  SHF.R.U32.HI R29, RZ, R30, R29 ;  /* 0x0000001eff1d7219 */ /* 0x000fc8000001161d */
[----:B------:R-:W-:Y:S02]  /*10e50*/  LOP3.LUT P1, RZ, R27, R30, R26, 0xf8, !PT ;  /* 0x0000001e1bff7212 */ /* 0x000fe4000782f81a */
[C---:B------:R-:W-:Y:S02]  /*10e60*/  LOP3.LUT P2, RZ, R29.reuse, 0x1, RZ, 0xc0, !PT ;  /* 0x000000011dff7812 */ /* 0x040fe4000784c0ff */
[----:B------:R-:W-:-:S04]  /*10e70*/  LOP3.LUT P3, RZ, R29, 0x2, RZ, 0xc0, !PT ;  /* 0x000000021dff7812 */ /* 0x000fc8000786c0ff */
[----:B------:R-:W-:Y:S02]  /*10e80*/  PLOP3.LUT P1, PT, P2, P1, P3, 0xe0, 0x0 ;  /* 0x000000000000781c */ /* 0x000fe40001723c30 */
[----:B------:R-:W-:Y:S02]  /*10e90*/  LOP3.LUT P2, RZ, R2, 0x7fffff, RZ, 0xc0, !PT ;  /* 0x007fffff02ff7812 */ /* 0x000fe4000784c0ff */
[----:B------:R-:W-:-:S04]  /*10ea0*/  SEL R25, RZ, 0x1, !P1 ;  /* 0x00000001ff197807 */ /* 0x000fc80004800000 */
[----:B------:R-:W-:-:S04]  /*10eb0*/  IADD3 R25, PT, PT, -R25, RZ, RZ ;  /* 0x000000ff19197210 */ /* 0x000fc80007ffe1ff */
[----:B------:R-:W-:-:S13]  /*10ec0*/  ISETP.GE.AND P1, PT, R25, RZ, PT ;  /* 0x000000ff1900720c */ /* 0x000fda0003f26270 */
[----:B------:R-:W-:-:S05]  /*10ed0*/  @!P1 IADD3 R3, PT, PT, R3, 0x1, RZ ;  /* 0x0000000103039810 */ /* 0x000fca0007ffe0ff */
[----:B------:R-:W-:-:S05]  /*10ee0*/  @!P2 IMAD.SHL.U32 R3, R3, 0x2, RZ ;  /* 0x000000020303a824 */ /* 0x000fca00078e00ff */
[----:B------:R-:W-:Y:S01]  /*10ef0*/  LOP3.LUT R25, R3, 0x80000000, R2, 0xf8, !PT ;  /* 0x8000000003197812 */ /* 0x000fe200078ef802 */
[----:B------:R-:W-:Y:S06]  /*10f00*/  BRA `(.L_x_814) ;  /* 0x0000000000047947 */ /* 0x000fec0003800000 */
.L_x_815:
[----:B------:R0:W1:Y:S02]  /*10f10*/  MUFU.RCP R25, R2 ;  /* 0x0000000200197308 */ /* 0x0000640000001000 */
.L_x_814:
[----:B------:R-:W-:Y:S05]  /*10f20*/  BSYNC.RECONVERGENT B3 ;  /* 0x0000000000037941 */ /* 0x000fea0003800200 */
.L_x_812:
[----:B0-----:R-:W-:Y:S01]  /*10f30*/  MOV R2, R24 ;  /* 0x0000001800027202 */ /* 0x001fe20000000f00 */
[----:B------:R-:W-:-:S04]  /*10f40*/  IMAD.MOV.U32 R3, RZ, RZ, 0x0 ;  /* 0x00000000ff037424 */ /* 0x000fc800078e00ff */
[----:B-1----:R-:W-:Y:S05]  /*10f50*/  RET.REL.NODEC R2 `(_ZN18transformer_engine45fused_topk_with_score_function_forward_kernelI13__nv_bfloat16S1_EEvPKT_iiibiifiPKT0_PS2_PbS8_) ;  /* 0xfffffef002287950 */ /* 0x002fea0003c3ffff */
        .weak           $__internal_5_$__cuda_sm3x_div_rn_noftz_f32_slowpath
        .type           $__internal_5_$__cuda_sm3x_div_rn_noftz_f32_slowpath,@function
        .size           $__internal_5_$__cuda_sm3x_div_rn_noftz_f32_slowpath,(.L_x_3429 - $__internal_5_$__cuda_sm3x_div_rn_noftz_f32_slowpath)
$__internal_5_$__cuda_sm3x_div_rn_noftz_f32_slowpath:
[----:B------:R-:W-:Y:S01]  /*10f60*/  SHF.R.U32.HI R3, RZ, 0x17, R5 ;  /* 0x00000017ff037819 */ /* 0x000fe20000011605 */
[----:B------:R-:W-:Y:S01]  /*10f70*/  BSSY.RECONVERGENT B0, `(.L_x_816) ;  /* 0x0000063000007945 */ /* 0x000fe20003800200 */
[----:B------:R-:W-:Y:S02]  /*10f80*/  SHF.R.U32.HI R27, RZ, 0x17, R2 ;  /* 0x00000017ff1b7819 */ /* 0x000fe40000011602 */
[----:B------:R-:W-:Y:S02]  /*10f90*/  LOP3.LUT R3, R3, 0xff, RZ, 0xc0, !PT ;  /* 0x000000ff03037812 */ /* 0x000fe400078ec0ff */
[----:B------:R-:W-:Y:S02]  /*10fa0*/  LOP3.LUT R30, R27, 0xff, RZ, 0xc0, !PT ;  /* 0x000000ff1b1e7812 */ /* 0x000fe400078ec0ff */
[----:B------:R-:W-:Y:S02]  /*10fb0*/  IADD3 R31, PT, PT, R3, -0x1, RZ ;  /* 0xffffffff031f7810 */ /* 0x000fe40007ffe0ff */
[----:B------:R-:W-:Y:S01]  /*10fc0*/  MOV R29, R5 ;  /* 0x00000005001d7202 */ /* 0x000fe20000000f00 */
[----:B------:R-:W-:Y:S01]  /*10fd0*/  VIADD R28, R30, 0xffffffff ;  /* 0xffffffff1e1c7836 */ /* 0x000fe20000000000 */
[----:B------:R-:W-:-:S04]  /*10fe0*/  ISETP.GT.U32.AND P0, PT, R31, 0xfd, PT ;  /* 0x000000fd1f00780c */ /* 0x000fc80003f04070 */
[----:B------:R-:W-:-:S13]  /*10ff0*/  ISETP.GT.U32.OR P0, PT, R28, 0xfd, P0 ;  /* 0x000000fd1c00780c */ /* 0x000fda0000704470 */
[----:B------:R-:W-:Y:S01]  /*11000*/  @!P0 IMAD.MOV.U32 R27, RZ, RZ, RZ ;  /* 0x000000ffff1b8224 */ /* 0x000fe200078e00ff */
[----:B------:R-:W-:Y:S06]  /*11010*/  @!P0 BRA `(.L_x_817) ;  /* 0x00000000005c8947 */ /* 0x000fec0003800000 */
[----:B------:R-:W-:Y:S02]  /*11020*/  FSETP.GTU.FTZ.AND P0, PT, |R2|, +INF , PT ;  /* 0x7f8000000200780b */ /* 0x000fe40003f1c200 */
[----:B------:R-:W-:-:S04]  /*11030*/  FSETP.GTU.FTZ.AND P1, PT, |R5|, +INF , PT ;  /* 0x7f8000000500780b */ /* 0x000fc80003f3c200 */
[----:B------:R-:W-:-:S13]  /*11040*/  PLOP3.LUT P0, PT, P0, P1, PT, 0xf8, 0x8f ;  /* 0x00000000008f781c */ /* 0x000fda0000703f70 */
[----:B------:R-:W-:Y:S05]  /*11050*/  @P0 BRA `(.L_x_818) ;  /* 0x00000004004c0947 */ /* 0x000fea0003800000 */
[----:B------:R-:W-:-:S13]  /*11060*/  LOP3.LUT P0, RZ, R29, 0x7fffffff, R2, 0xc8, !PT ;  /* 0x7fffffff1dff7812 */ /* 0x000fda000780c802 */
[----:B------:R-:W-:Y:S05]  /*11070*/  @!P0 BRA `(.L_x_819) ;  /* 0x00000004003c8947 */ /* 0x000fea0003800000 */
[C---:B------:R-:W-:Y:S02]  /*11080*/  FSETP.NEU.FTZ.AND P2, PT, |R2|.reuse, +INF , PT ;  /* 0x7f8000000200780b */ /* 0x040fe40003f5d200 */
[----:B------:R-:W-:Y:S02]  /*11090*/  FSETP.NEU.FTZ.AND P1, PT, |R5|, +INF , PT ;  /* 0x7f8000000500780b */ /* 0x000fe40003f3d200 */
[----:B------:R-:W-:-:S11]  /*110a0*/  FSETP.NEU.FTZ.AND P0, PT, |R2|, +INF , PT ;  /* 0x7f8000000200780b */ /* 0x000fd60003f1d200 */
[----:B------:R-:W-:Y:S05]  /*110b0*/  @!P1 BRA !P2, `(.L_x_819) ;  /* 0x00000004002c9947 */ /* 0x000fea0005000000 */
[----:B------:R-:W-:-:S04]  /*110c0*/  LOP3.LUT P2, RZ, R2, 0x7fffffff, RZ, 0xc0, !PT ;  /* 0x7fffffff02ff7812 */ /* 0x000fc8000784c0ff */
[----:B------:R-:W-:-:S13]  /*110d0*/  PLOP3.LUT P2, PT, P1, P2, PT, 0x2f, 0xf2 ;  /* 0x0000000000f2781c */ /* 0x000fda0000f44577 */
[----:B------:R-:W-:Y:S05]  /*110e0*/  @P2 BRA `(.L_x_820) ;  /* 0x0000000400182947 */ /* 0x000fea0003800000 */
[----:B------:R-:W-:-:S04]  /*110f0*/  LOP3.LUT P1, RZ, R29, 0x7fffffff, RZ, 0xc0, !PT ;  /* 0x7fffffff1dff7812 */ /* 0x000fc8000782c0ff */
[----:B------:R-:W-:-:S13]  /*11100*/  PLOP3.LUT P0, PT, P0, P1, PT, 0x2f, 0xf2 ;  /* 0x0000000000f2781c */ /* 0x000fda0000702577 */
[----:B------:R-:W-:Y:S05]  /*11110*/  @P0 BRA `(.L_x_821) ;  /* 0x0000000400000947 */ /* 0x000fea0003800000 */
[----:B------:R-:W-:Y:S02]  /*11120*/  ISETP.GE.AND P0, PT, R28, RZ, PT ;  /* 0x000000ff1c00720c */ /* 0x000fe40003f06270 */
[----:B------:R-:W-:-:S11]  /*11130*/  ISETP.GE.AND P1, PT, R31, RZ, PT ;  /* 0x000000ff1f00720c */ /* 0x000fd60003f26270 */
[----:B------:R-:W-:Y:S01]  /*11140*/  @P0 MOV R27, RZ ;  /* 0x000000ff001b0202 */ /* 0x000fe20000000f00 */
[----:B------:R-:W-:Y:S02]  /*11150*/  @!P0 IMAD.MOV.U32 R27, RZ, RZ, -0x40 ;  /* 0xffffffc0ff1b8424 */ /* 0x000fe400078e00ff */
[----:B------:R-:W-:Y:S01]  /*11160*/  @!P0 FFMA R2, R2, 1.84467440737095516160e+19, RZ ;  /* 0x5f80000002028823 */ /* 0x000fe200000000ff */
[----:B------:R-:W-:Y:S02]  /*11170*/  @!P1 FFMA R29, R5, 1.84467440737095516160e+19, RZ ;  /* 0x5f800000051d9823 */ /* 0x000fe400000000ff */
[----:B------:R-:W-:-:S07]  /*11180*/  @!P1 IADD3 R27, PT, PT, R27, 0x40, RZ ;  /* 0x000000401b1b9810 */ /* 0x000fce0007ffe0ff */
.L_x_817:
[----:B------:R-:W-:Y:S01]  /*11190*/  LEA R28, R3, 0xc0800000, 0x17 ;  /* 0xc0800000031c7811 */ /* 0x000fe200078eb8ff */
[----:B------:R-:W-:Y:S01]  /*111a0*/  BSSY.RECONVERGENT B1, `(.L_x_822) ;  /* 0x0000036000017945 */ /* 0x000fe20003800200 */
[----:B------:R-:W-:-:S03]  /*111b0*/  IADD3 R30, PT, PT, R30, -0x7f, RZ ;  /* 0xffffff811e1e7810 */ /* 0x000fc60007ffe0ff */
[----:B------:R-:W-:Y:S02]  /*111c0*/  IMAD.IADD R32, R29, 0x1, -R28 ;  /* 0x000000011d207824 */ /* 0x000fe400078e0a1c */
[C---:B------:R-:W-:Y:S01]  /*111d0*/  IMAD R2, R30.reuse, -0x800000, R2 ;  /* 0xff8000001e027824 */ /* 0x040fe200078e0202 */
[----:B------:R-:W-:Y:S01]  /*111e0*/  IADD3 R30, PT, PT, R30, 0x7f, -R3 ;  /* 0x0000007f1e1e7810 */ /* 0x000fe20007ffe803 */
[----:B------:R-:W0:Y:S01]  /*111f0*/  MUFU.RCP R29, R32 ;  /* 0x00000020001d7308 */ /* 0x000e220000001000 */
[----:B------:R-:W-:-:S03]  /*11200*/  FADD.FTZ R31, -R32, -RZ ;  /* 0x800000ff201f7221 */ /* 0x000fc60000010100 */
[----:B------:R-:W-:Y:S02]  /*11210*/  IMAD.IADD R30, R30, 0x1, R27 ;  /* 0x000000011e1e7824 */ /* 0x000fe400078e021b */
[----:B0-----:R-:W-:-:S04]  /*11220*/  FFMA R28, R29, R31, 1 ;  /* 0x3f8000001d1c7423 */ /* 0x001fc8000000001f */
[----:B------:R-:W-:-:S04]  /*11230*/  FFMA R29, R29, R28, R29 ;  /* 0x0000001c1d1d7223 */ /* 0x000fc8000000001d */
[----:B------:R-:W-:-:S04]  /*11240*/  FFMA R28, R2, R29, RZ ;  /* 0x0000001d021c7223 */ /* 0x000fc800000000ff */
[----:B------:R-:W-:-:S04]  /*11250*/  FFMA R33, R31, R28, R2 ;  /* 0x0000001c1f217223 */ /* 0x000fc80000000002 */
[----:B------:R-:W-:-:S04]  /*11260*/  FFMA R28, R29, R33, R28 ;  /* 0x000000211d1c7223 */ /* 0x000fc8000000001c */
[----:B------:R-:W-:-:S04]  /*11270*/  FFMA R31, R31, R28, R2 ;  /* 0x0000001c1f1f7223 */ /* 0x000fc80000000002 */
[----:B------:R-:W-:-:S05]  /*11280*/  FFMA R2, R29, R31, R28 ;  /* 0x0000001f1d027223 */ /* 0x000fca000000001c */
[----:B------:R-:W-:-:S04]  /*11290*/  SHF.R.U32.HI R3, RZ, 0x17, R2 ;  /* 0x00000017ff037819 */ /* 0x000fc80000011602 */
[----:B------:R-:W-:-:S04]  /*112a0*/  LOP3.LUT R3, R3, 0xff, RZ, 0xc0, !PT ;  /* 0x000000ff03037812 */ /* 0x000fc800078ec0ff */
[----:B------:R-:W-:-:S05]  /*112b0*/  IADD3 R33, PT, PT, R3, R30, RZ ;  /* 0x0000001e03217210 */ /* 0x000fca0007ffe0ff */
[----:B------:R-:W-:-:S05]  /*112c0*/  VIADD R3, R33, 0xffffffff ;  /* 0xffffffff21037836 */ /* 0x000fca0000000000 */
[----:B------:R-:W-:-:S13]  /*112d0*/  ISETP.GE.U32.AND P0, PT, R3, 0xfe, PT ;  /* 0x000000fe0300780c */ /* 0x000fda0003f06070 */
[----:B------:R-:W-:Y:S05]  /*112e0*/  @!P0 BRA `(.L_x_823) ;  /* 0x0000000000808947 */ /* 0x000fea0003800000 */
[----:B------:R-:W-:-:S13]  /*112f0*/  ISETP.GT.AND P0, PT, R33, 0xfe, PT ;  /* 0x000000fe2100780c */ /* 0x000fda0003f04270 */
[----:B------:R-:W-:Y:S05]  /*11300*/  @P0 BRA `(.L_x_824) ;  /* 0x00000000006c0947 */ /* 0x000fea0003800000 */
[----:B------:R-:W-:-:S13]  /*11310*/  ISETP.GE.AND P0, PT, R33, 0x1, PT ;  /* 0x000000012100780c */ /* 0x000fda0003f06270 */
[----:B------:R-:W-:Y:S05]  /*11320*/  @P0 BRA `(.L_x_825) ;  /* 0x0000000000740947 */ /* 0x000fea0003800000 */
[----:B------:R-:W-:Y:S02]  /*11330*/  ISETP.GE.AND P0, PT, R33, -0x18, PT ;  /* 0xffffffe82100780c */ /* 0x000fe40003f06270 */
[----:B------:R-:W-:-:S11]  /*11340*/  LOP3.LUT R2, R2, 0x80000000, RZ, 0xc0, !PT ;  /* 0x8000000002027812 */ /* 0x000fd600078ec0ff */
[----:B------:R-:W-:Y:S05]  /*11350*/  @!P0 BRA `(.L_x_825) ;  /* 0x0000000000688947 */ /* 0x000fea0003800000 */
[-CC-:B------:R-:W-:Y:S01]  /*11360*/  FFMA.RZ R3, R29, R31.reuse, R28.reuse ;  /* 0x0000001f1d037223 */ /* 0x180fe2000000c01c */
[C---:B------:R-:W-:Y:S01]  /*11370*/  IADD3 R30, PT, PT, R33.reuse, 0x20, RZ ;  /* 0x00000020211e7810 */ /* 0x040fe20007ffe0ff */
[----:B------:R-:W-:Y:S01]  /*11380*/  IMAD.MOV R32, RZ, RZ, -R33 ;  /* 0x000000ffff207224 */ /* 0x000fe200078e0a21 */
[----:B------:R-:W-:Y:S02]  /*11390*/  ISETP.NE.AND P1, PT, R33, RZ, PT ;  /* 0x000000ff2100720c */ /* 0x000fe40003f25270 */
[----:B------:R-:W-:Y:S01]  /*113a0*/  LOP3.LUT R27, R3, 0x7fffff, RZ, 0xc0, !PT ;  /* 0x007fffff031b7812 */ /* 0x000fe200078ec0ff */
[CCC-:B------:R-:W-:Y:S01]  /*113b0*/  FFMA.RP R3, R29.reuse, R31.reuse, R28.reuse ;  /* 0x0000001f1d037223 */ /* 0x1c0fe2000000801c */
[----:B------:R-:W-:Y:S01]  /*113c0*/  FFMA.RM R28, R29, R31, R28 ;  /* 0x0000001f1d1c7223 */ /* 0x000fe2000000401c */
[----:B------:R-:W-:Y:S02]  /*113d0*/  ISETP.NE.AND P0, PT, R33, RZ, PT ;  /* 0x000000ff2100720c */ /* 0x000fe40003f05270 */
[----:B------:R-:W-:-:S02]  /*113e0*/  LOP3.LUT R27, R27, 0x800000, RZ, 0xfc, !PT ;  /* 0x008000001b1b7812 */ /* 0x000fc400078efcff */
[----:B------:R-:W-:Y:S02]  /*113f0*/  SEL R32, R32, RZ, P1 ;  /* 0x000000ff20207207 */ /* 0x000fe40000800000 */
[----:B------:R-:W-:Y:S02]  /*11400*/  SHF.L.U32 R30, R27, R30, RZ ;  /* 0x0000001e1b1e7219 */ /* 0x000fe400000006ff */
[----:B------:R-:W-:Y:S02]  /*11410*/  FSETP.NEU.FTZ.AND P1, PT, R3, R28, PT ;  /* 0x0000001c0300720b */ /* 0x000fe40003f3d000 */
[----:B------:R-:W-:Y:S02]  /*11420*/  ISETP.NE.AND P0, PT, R30, RZ, P0 ;  /* 0x000000ff1e00720c */ /* 0x000fe40000705270 */
[----:B------:R-:W-:Y:S02]  /*11430*/  SHF.R.U32.HI R32, RZ, R32, R27 ;  /* 0x00000020ff207219 */ /* 0x000fe4000001161b */
[----:B------:R-:W-:-:S02]  /*11440*/  PLOP3.LUT P0, PT, P1, P0, PT, 0xf8, 0x8f ;  /* 0x00000000008f781c */ /* 0x000fc40000f01f70 */
[----:B------:R-:W-:Y:S02]  /*11450*/  SHF.R.U32.HI R28, RZ, 0x1, R32 ;  /* 0x00000001ff1c7819 */ /* 0x000fe40000011620 */
[----:B------:R-:W-:-:S04]  /*11460*/  SEL R3, RZ, 0x1, !P0 ;  /* 0x00000001ff037807 */ /* 0x000fc80004000000 */
[----:B------:R-:W-:-:S04]  /*11470*/  LOP3.LUT R3, R3, 0x1, R28, 0xf8, !PT ;  /* 0x0000000103037812 */ /* 0x000fc800078ef81c */
[----:B------:R-:W-:-:S04]  /*11480*/  LOP3.LUT R3, R3, R32, RZ, 0xc0, !PT ;  /* 0x0000002003037212 */ /* 0x000fc800078ec0ff */
[----:B------:R-:W-:-:S04]  /*11490*/  IADD3 R3, PT, PT, R28, R3, RZ ;  /* 0x000000031c037210 */ /* 0x000fc80007ffe0ff */
[----:B------:R-:W-:Y:S01]  /*114a0*/  LOP3.LUT R2, R3, R2, RZ, 0xfc, !PT ;  /* 0x0000000203027212 */ /* 0x000fe200078efcff */
[----:B------:R-:W-:Y:S06]  /*114b0*/  BRA `(.L_x_825) ;  /* 0x0000000000107947 */ /* 0x000fec0003800000 */
.L_x_824:
[----:B------:R-:W-:-:S04]  /*114c0*/  LOP3.LUT R2, R2, 0x80000000, RZ, 0xc0, !PT ;  /* 0x8000000002027812 */ /* 0x000fc800078ec0ff */
[----:B------:R-:W-:Y:S01]  /*114d0*/  LOP3.LUT R2, R2, 0x7f800000, RZ, 0xfc, !PT ;  /* 0x7f80000002027812 */ /* 0x000fe200078efcff */
[----:B------:R-:W-:Y:S06]  /*114e0*/  BRA `(.L_x_825) ;  /* 0x0000000000047947 */ /* 0x000fec0003800000 */
.L_x_823:
[----:B------:R-:W-:-:S07]  /*114f0*/  IMAD R2, R30, 0x800000, R2 ;  /* 0x008000001e027824 */ /* 0x000fce00078e0202 */
.L_x_825:
[----:B------:R-:W-:Y:S05]  /*11500*/  BSYNC.RECONVERGENT B1 ;  /* 0x0000000000017941 */ /* 0x000fea0003800200 */
.L_x_822:
[----:B------:R-:W-:Y:S05]  /*11510*/  BRA `(.L_x_826) ;  /* 0x0000000000207947 */ /* 0x000fea0003800000 */
.L_x_821:
[----:B------:R-:W-:-:S04]  /*11520*/  LOP3.LUT R2, R29, 0x80000000, R2, 0x48, !PT ;  /* 0x800000001d027812 */ /* 0x000fc800078e4802 */
[----:B------:R-:W-:Y:S01]  /*11530*/  LOP3.LUT R2, R2, 0x7f800000, RZ, 0xfc, !PT ;  /* 0x7f80000002027812 */ /* 0x000fe200078efcff */
[----:B------:R-:W-:Y:S06]  /*11540*/  BRA `(.L_x_826) ;  /* 0x0000000000147947 */ /* 0x000fec0003800000 */
.L_x_820:
[----:B------:R-:W-:Y:S01]  /*11550*/  LOP3.LUT R2, R29, 0x80000000, R2, 0x48, !PT ;  /* 0x800000001d027812 */ /* 0x000fe200078e4802 */
[----:B------:R-:W-:Y:S06]  /*11560*/  BRA `(.L_x_826) ;  /* 0x00000000000c7947 */ /* 0x000fec0003800000 */
.L_x_819:
[----:B------:R-:W0:Y:S01]  /*11570*/  MUFU.RSQ R2, -QNAN ;  /* 0xffc0000000027908 */ /* 0x000e220000001400 */
[----:B------:R-:W-:Y:S05]  /*11580*/  BRA `(.L_x_826) ;  /* 0x0000000000047947 */ /* 0x000fea0003800000 */
.L_x_818:
[----:B------:R-:W-:-:S07]  /*11590*/  FADD.FTZ R2, R2, R5 ;  /* 0x0000000502027221 */ /* 0x000fce0000010000 */
.L_x_826:
[----:B------:R-:W-:Y:S05]  /*115a0*/  BSYNC.RECONVERGENT B0 ;  /* 0x0000000000007941 */ /* 0x000fea0003800200 */
.L_x_816:
[----:B------:R-:W-:Y:S01]  /*115b0*/  HFMA2 R3, -RZ, RZ, 0, 0 ;  /* 0x00000000ff037431 */ /* 0x000fe200000001ff */
[----:B0-----:R-:W-:Y:S01]  /*115c0*/  MOV R27, R2 ;  /* 0x00000002001b7202 */ /* 0x001fe20000000f00 */
[----:B------:R-:W-:-:S04]  /*115d0*/  IMAD.MOV.U32 R2, RZ, RZ, R26 ;  /* 0x000000ffff027224 */ /* 0x000fc800078e001a */
[----:B------:R-:W-:Y:S05]  /*115e0*/  RET.REL.NODEC R2 `(_ZN18transformer_engine45fused_topk_with_score_function_forward_kernelI13__nv_bfloat16S1_EEvPKT_iiibiifiPKT0_PS2_PbS8_) ;  /* 0xfffffee802847950 */ /* 0x000fea0003c3ffff */
.L_x_827:
        /* <DEDUP_REMOVED lines=9> */
.L_x_3429:


//--------------------- .text._ZN18transformer_engine45fused_topk_with_score_function_forward_kernelI13__nv_bfloat166__halfEEvPKT_iiibiifiPKT0_PS3_PbS9_ --------------------------
	.section	.text._ZN18transformer_engine45fused_topk_with_score_function_forward_kernelI13__nv_bfloat166__halfEEvPKT_iiibiifiPKT0_PS3_PbS9_,"ax",@progbits
	.align	128
        .global         _ZN18transformer_engine45fused_topk_with_score_function_forward_kernelI13__nv_bfloat166__halfEEvPKT_iiibiifiPKT0_PS3_PbS9_
        .type           _ZN18transformer_engine45fused_topk_with_score_function_forward_kernelI13__nv_bfloat166__halfEEvPKT_iiibiifiPKT0_PS3_PbS9_,@function
        .size           _ZN18transformer_engine45fused_topk_with_score_function_forward_kernelI13__nv_bfloat166__halfEEvPKT_iiibiifiPKT0_PS3_PbS9_,(.L_x_3432 - _ZN18transformer_engine45fused_topk_with_score_function_forward_kernelI13__nv_bfloat166__halfEEvPKT_iiibiifiPKT0_PS3_PbS9_)
        .other          _ZN18transformer_engine45fused_topk_with_score_function_forward_kernelI13__nv_bfloat166__halfEEvPKT_iiibiifiPKT0_PS3_PbS9_,@"STO_CUDA_ENTRY STV_DEFAULT"
_ZN18transformer_engine45fused_topk_with_score_function_forward_kernelI13__nv_bfloat166__halfEEvPKT_iiibiifiPKT0_PS3_PbS9_:
.text._ZN18transformer_engine45fused_topk_with_score_function_forward_kernelI13__nv_bfloat166__halfEEvPKT_iiibiifiPKT0_PS3_PbS9_:
        /* <DEDUP_REMOVED lines=25> */
.L_x_828:
[----:B------:R-:W0:Y:S01]  /*0190*/  LDC R18, c[0x0][0x390] ;  /* 0x0000e400ff127b82 */ /* 0x000e220000000800 */
[----:B------:R-:W-:Y:S02]  /*01a0*/  HFMA2 R7, -RZ, RZ, 0, 0 ;  /* 0x00000000ff077431 */ /* 0x000fe400000001ff */
[----:B------:R-:W-:Y:S02]  /*01b0*/  IMAD.MOV.U32 R43, RZ, RZ, RZ ;  /* 0x000000ffff2b7224 */ /* 0x000fe400078e00ff */
[----:B0-----:R-:W-:-:S04]  /*01c0*/  IMAD R41, R49, R18, RZ ;  /* 0x0000001231297224 */ /* 0x001fc800078e02ff */
[----:B------:R-:W-:-:S07]  /*01d0*/  IMAD R41, R41, 0x2, R42 ;  /* 0x0000000229297824 */ /* 0x000fce00078e022a */
.L_x_829:
        /* <DEDUP_REMOVED lines=79> */
.L_x_1121:
        /* <DEDUP_REMOVED lines=23> */
.L_x_834:
        /* <DEDUP_REMOVED lines=29> */
.L_x_833:
[----:B------:R-:W-:Y:S05]  /*0a10*/  BSYNC.RECONVERGENT B1 ;  /* 0x0000000000017941 */ /* 0x000fea0003800200 */
.L_x_832:
        /* <DEDUP_REMOVED lines=27> */
.L_x_838:
[----:B------:R-:W-:Y:S05]  /*0bd0*/  BSYNC.RECONVERGENT B2 ;  /* 0x0000000000027941 */ /* 0x000fea0003800200 */
.L_x_837:
        /* <DEDUP_REMOVED lines=18> */
.L_x_836:
[----:B------:R-:W-:Y:S05]  /*0d00*/  BSYNC.RECONVERGENT B1 ;  /* 0x0000000000017941 */ /* 0x000fea0003800200 */
.L_x_835:
        /* <DEDUP_REMOVED lines=20> */
.L_x_840:
[----:B------:R-:W-:Y:S05]  /*0e50*/  BSYNC.RECONVERGENT B1 ;  /* 0x0000000000017941 */ /* 0x000fea0003800200 */
.L_x_839:
        /* <DEDUP_REMOVED lines=9> */
.L_x_843:
        /* <DEDUP_REMOVED lines=48> */
.L_x_842:
[----:B------:R-:W-:Y:S05]  /*11f0*/  BSYNC.RECONVERGENT B1 ;  /* 0x0000000000017941 */ /* 0x000fea0003800200 */
.L_x_841:
        /* <DEDUP_REMOVED lines=29> */
.L_x_845:
[----:B------:R-:W-:Y:S05]  /*13d0*/  BSYNC.RECONVERGENT B1 ;  /* 0x0000000000017941 */ /* 0x000fea0003800200 */
.L_x_844:
        /* <DEDUP_REMOVED lines=14> */
.L_x_831:
[----:B------:R-:W-:Y:S05]  /*14c0*/  BSYNC.RECONVERGENT B0 ;  /* 0x0000000000007941 */ /* 0x000fea0003800200 */
.L_x_830:
        /* <DEDUP_REMOVED lines=12> */
.L_x_850:
        /* <DEDUP_REMOVED lines=21> */
.L_x_849:
[----:B------:R-:W-:Y:S05]  /*16e0*/  BSYNC.RECONVERGENT B1 ;  /* 0x0000000000017941 */ /* 0x000fea0003800200 */
.L_x_848:
        /* <DEDUP_REMOVED lines=18> */
.L_x_852:
[----:B------:R-:W-:Y:S05]  /*1810*/  BSYNC.RECONVERGENT B1 ;  /* 0x0000000000017941 */ /* 0x000fea0003800200 */
.L_x_851:
        /* <DEDUP_REMOVED lines=13> */
[----:B------:R-:W-:Y:S02]  /*18f0*/  LEA R2, R2, R43, 0x1 ;  /* 0x0000002b02027211 */ /* 0x000fe400078e08ff */
[----:B------:R-:W-:-:S03]  /*1900*/  ISETP.NE.AND P0, PT, R48, 0x1, PT ;  /* 0x000000013000780c */ /* 0x000fc60003f05270 */
[----:B------:R0:W-:Y:S10]  /*1910*/  STS.U16 [R2], R3 ;  /* 0x0000000302007388 */ /* 0x0001f40000000400 */
[----:B0-----:R-:W-:Y:S05]  /*1920*/  @!P0 BRA `(.L_x_847) ;  /* 0x00000000000c8947 */ /* 0x001fea0003800000 */
[----:B------:R-:W-:Y:S01]  /*1930*/  ISETP.NE.AND P0, PT, R48, 0x2, PT ;  /* 0x000000023000780c */ /* 0x000fe20003f05270 */
[----:B------:R0:W-:-:S12]  /*1940*/  STS.U16 [R2+0x40], R3 ;  /* 0x0000400302007388 */ /* 0x0001d80000000400 */
[----:B------:R0:W-:Y:S02]  /*1950*/  @P0 STS.U16 [R2+0x80], R3 ;  /* 0x0000800302000388 */ /* 0x0001e40000000400 */
.L_x_847:
[----:B------:R-:W-:Y:S05]  /*1960*/  BSYNC.RECONVERGENT B0 ;  /* 0x0000000000007941 */ /* 0x000fea0003800200 */
.L_x_846:
[----:B------:R5:W-:Y:S06]  /*1970*/  MEMBAR.SC.CTA ;  /* 0x0000000000007992 */ /* 0x000bec0000000000 */
[----:B-----5:R-:W-:Y:S01]  /*1980*/  NOP ;  /* 0x0000000000007918 */ /* 0x020fe20000000000 */
[----:B------:R-:W-:Y:S05]  /*1990*/  BRA.U !UP1, `(.L_x_853) ;  /* 0x00000031092c7547 */ /* 0x000fea000b800000 */
[----:B01----:R-:W0:Y:S01]  /*19a0*/  @!P1 LDS.U16 R2, [R15] ;  /* 0x000000000f029984 */ /* 0x003e220000000400 */
[----:B--2-4-:R-:W-:Y:S01]  /*19b0*/  IMAD.MOV.U32 R24, RZ, RZ, 0x0 ;  /* 0x00000000ff187424 */ /* 0x014fe200078e00ff */
[----:B------:R-:W-:Y:S01]  /*19c0*/  MOV R25, 0xfff00000 ;  /* 0xfff0000000197802 */ /* 0x000fe20000000f00 */
        /* <DEDUP_REMOVED lines=14> */
[----:B------:R-:W-:Y:S02]  /*1ab0*/  MOV R5, R4 ;  /* 0x0000000400057202 */ /* 0x000fe40000000f00 */
        /* <DEDUP_REMOVED lines=12> */
[----:B------:R-:W-:-:S05]  /*1b80*/  SEL R5, R5, R2, !P3 ;  /* 0x0000000205057207 */ /* 0x000fca0005800000 */
[----:B------:R-:W-:-:S06]  /*1b90*/  IMAD.U32 R24, R5, 0x10000, RZ ;  /* 0x0001000005187824 */ /* 0x000fcc00078e00ff */
[----:B------:R-:W0:Y:S08]  /*1ba0*/  F2F.F64.F32 R24, R24 ;  /* 0x0000001800187310 */ /* 0x000e300000201800 */
[----:B0-----:R-:W1:Y:S01]  /*1bb0*/  @P2 F2F.BF16.F64 R5, R24 ;  /* 0x0000001800052310 */ /* 0x001e620000302000 */
[----:B------:R2:W-:Y:S01]  /*1bc0*/  STL.64 [R1], R24 ;  /* 0x0000001801007387 */ /* 0x0005e20000100a00 */
[----:B-1----:R-:W-:-:S05]  /*1bd0*/  @P2 HSETP2.BF16_V2.GT.AND P3, PT, R5.H0_H0, R26.H0_H0, PT ;  /* 0x2000001a05002234 */ /* 0x002fca0003f64802 */
[----:B------:R-:W-:-:S04]  /*1be0*/  @P2 SEL R5, R26, R5, !P3 ;  /* 0x000000051a052207 */ /* 0x000fc80005800000 */
[----:B------:R-:W-:Y:S01]  /*1bf0*/  @P2 SHF.L.U32 R7, R5, 0x10, RZ ;  /* 0x0000001005072819 */ /* 0x000fe200000006ff */
[----:B------:R-:W-:Y:S01]  /*1c00*/  IMAD.MOV.U32 R5, RZ, RZ, R0 ;  /* 0x000000ffff057224 */ /* 0x000fe200078e0000 */
[----:B------:R-:W-:Y:S02]  /*1c10*/  @P2 MOV R5, R17 ;  /* 0x0000001100052202 */ /* 0x000fe40000000f00 */
[----:B------:R-:W0:Y:S02]  /*1c20*/  @P2 F2F.F64.F32 R2, R7 ;  /* 0x0000000700022310 */ /* 0x000e240000201800 */
[----:B0-----:R2:W-:Y:S03]  /*1c30*/  @P2 STL.64 [R1], R2 ;  /* 0x0000000201002387 */ /* 0x0015e60000100a00 */
.L_x_857:
[----:B------:R-:W-:Y:S05]  /*1c40*/  BSYNC.RECONVERGENT B1 ;  /* 0x0000000000017941 */ /* 0x000fea0003800200 */
.L_x_856:
[----:B------:R-:W-:Y:S05]  /*1c50*/  @!P1 BRA `(.L_x_855) ;  /* 0x0000000000789947 */ /* 0x000fea0003800000 */
.L_x_858:
        /* <DEDUP_REMOVED lines=9> */
[----:B------:R-:W-:-:S04]  /*1cf0*/  SEL R3, R3, R24, !P1 ;  /* 0x0000001803037207 */ /* 0x000fc80004800000 */
[----:B------:R-:W-:-:S06]  /*1d00*/  SHF.L.U32 R3, R3, 0x10, RZ ;  /* 0x0000001003037819 */ /* 0x000fcc00000006ff */
[----:B------:R-:W0:Y:S08]  /*1d10*/  F2F.F64.F32 R2, R3 ;  /* 0x0000000300027310 */ /* 0x000e300000201800 */
[----:B0-----:R-:W1:Y:S02]  /*1d20*/  F2F.BF16.F64 R2, R2 ;  /* 0x0000000200027310 */ /* 0x001e640000302000 */
[----:B-1----:R-:W-:-:S05]  /*1d30*/  HSETP2.BF16_V2.GT.AND P1, PT, R2.H0_H0, R27.H0_H0, PT ;  /* 0x2000001b02007234 */ /* 0x002fca0003f24802 */
[----:B------:R-:W-:-:S05]  /*1d40*/  SEL R27, R27, R2, !P1 ;  /* 0x000000021b1b7207 */ /* 0x000fca0004800000 */
[----:B------:R-:W-:-:S06]  /*1d50*/  IMAD.U32 R27, R27, 0x10000, RZ ;  /* 0x000100001b1b7824 */ /* 0x000fcc00078e00ff */
[----:B------:R-:W0:Y:S08]  /*1d60*/  F2F.F64.F32 R26, R27 ;  /* 0x0000001b001a7310 */ /* 0x000e300000201800 */
[----:B0-----:R-:W3:Y:S02]  /*1d70*/  F2F.BF16.F64 R26, R26 ;  /* 0x0000001a001a7310 */ /* 0x001ee40000302000 */
[----:B---3--:R-:W-:-:S05]  /*1d80*/  HSETP2.BF16_V2.GT.AND P1, PT, R26.H0_H0, R29.H0_H0, PT ;  /* 0x2000001d1a007234 */ /* 0x008fca0003f24802 */
[----:B------:R-:W-:-:S04]  /*1d90*/  SEL R29, R29, R26, !P1 ;  /* 0x0000001a1d1d7207 */ /* 0x000fc80004800000 */
[----:B------:R-:W-:-:S06]  /*1da0*/  SHF.L.U32 R24, R29, 0x10, RZ ;  /* 0x000000101d187819 */ /* 0x000fcc00000006ff */
        /* <DEDUP_REMOVED lines=9> */
.L_x_855:
[----:B------:R-:W-:Y:S05]  /*1e40*/  BSYNC.RECONVERGENT B0 ;  /* 0x0000000000007941 */ /* 0x000fea0003800200 */
.L_x_854:
        /* <DEDUP_REMOVED lines=54> */
[----:B------:R-:W-:Y:S01]  /*21b0*/  HFMA2 R3, -RZ, RZ, 3.7421875, 0 ;  /* 0x437c0000ff037431 */ /* 0x000fe200000001ff */
[----:B------:R-:W-:Y:S02]  /*21c0*/  ISETP.NE.AND P1, PT, R48, 0x1, PT ;  /* 0x000000013000780c */ /* 0x000fe40003f25270 */
[----:B-1----:R-:W-:Y:S01]  /*21d0*/  SHF.L.U32 R24, R2, 0x10, RZ ;  /* 0x0000001002187819 */ /* 0x002fe200000006ff */
[----:B------:R-:W-:-:S04]  /*21e0*/  IMAD.MOV.U32 R2, RZ, RZ, 0x3bbb989d ;  /* 0x3bbb989dff027424 */ /* 0x000fc800078e00ff */
        /* <DEDUP_REMOVED lines=21> */
[----:B------:R-:W-:-:S03]  /*2340*/  SHF.L.U32 R24, R24, 0x17, RZ ;  /* 0x0000001718187819 */ /* 0x000fc600000006ff */
[----:B------:R-:W-:-:S04]  /*2350*/  FFMA R26, R7, 1.4426950216293334961, -R26 ;  /* 0x3fb8aa3b071a7823 */ /* 0x000fc8000000081a */
[----:B------:R-:W-:-:S04]  /*2360*/  FFMA R26, R7, 1.925963033500011079e-08, R26 ;  /* 0x32a57060071a7823 */ /* 0x000fc8000000001a */
[----:B------:R-:W0:Y:S02]  /*2370*/  MUFU.EX2 R7, R26 ;  /* 0x0000001a00077308 */ /* 0x000e240000000800 */
[----:B0-----:R-:W-:-:S05]  /*2380*/  FMUL R7, R24, R7 ;  /* 0x0000000718077220 */ /* 0x001fca0000400000 */
[----:B------:R-:W-:-:S04]  /*2390*/  F2FP.BF16.F32.PACK_AB R7, RZ, R7 ;  /* 0x00000007ff07723e */ /* 0x000fc800000010ff */
[----:B------:R-:W-:Y:S01]  /*23a0*/  PRMT R24, R7, 0x7610, R24 ;  /* 0x0000761007187816 */ /* 0x000fe20000000018 */
[----:B------:R-:W-:-:S04]  /*23b0*/  IMAD.MOV.U32 R7, RZ, RZ, R4 ;  /* 0x000000ffff077224 */ /* 0x000fc800078e0004 */
[----:B------:R2:W-:Y:S01]  /*23c0*/  STS.U16 [R15+0x40], R24 ;  /* 0x000040180f007388 */ /* 0x0005e20000000400 */
[----:B------:R-:W-:Y:S05]  /*23d0*/  @!P1 BRA `(.L_x_862) ;  /* 0x0000000000389947 */ /* 0x000fea0003800000 */
[----:B------:R-:W2:Y:S02]  /*23e0*/  LDS.U16 R7, [R15+0x80] ;  /* 0x000080000f077984 */ /* 0x000ea40000000400 */
[----:B--2---:R-:W-:-:S05]  /*23f0*/  SHF.L.U32 R24, R7, 0x10, RZ ;  /* 0x0000001007187819 */ /* 0x004fca00000006ff */
        /* <DEDUP_REMOVED lines=12> */
.L_x_862:
[----:B------:R-:W-:Y:S05]  /*24c0*/  BSYNC.RECONVERGENT B1 ;  /* 0x0000000000017941 */ /* 0x000fea0003800200 */
.L_x_861:
[----:B------:R-:W-:-:S13]  /*24d0*/  ISETP.GE.U32.AND P1, PT, R38, 0x60, PT ;  /* 0x000000602600780c */ /* 0x000fda0003f26070 */
[----:B------:R-:W-:Y:S05]  /*24e0*/  @!P1 BRA `(.L_x_860) ;  /* 0x0000000000e89947 */ /* 0x000fea0003800000 */
.L_x_863:
        /* <DEDUP_REMOVED lines=8> */
[----:B0-----:R-:W-:Y:S01]  /*2570*/  SHF.L.U32 R30, R3, 0x10, RZ ;  /* 0x00000010031e7819 */ /* 0x001fe200000006ff */
[----:B------:R-:W-:Y:S01]  /*2580*/  IMAD.MOV.U32 R3, RZ, RZ, 0x3bbb989d ;  /* 0x3bbb989dff037424 */ /* 0x000fe200078e00ff */
[----:B-1----:R-:W-:-:S03]  /*2590*/  SHF.L.U32 R28, R24, 0x10, RZ ;  /* 0x00000010181c7819 */ /* 0x002fc600000006ff */
[----:B------:R-:W-:Y:S01]  /*25a0*/  FADD R30, -R5, R30 ;  /* 0x0000001e051e7221 */ /* 0x000fe20000000100 */
[----:B--2---:R-:W-:-:S03]  /*25b0*/  SHF.L.U32 R26, R25, 0x10, RZ ;  /* 0x00000010191a7819 */ /* 0x004fc600000006ff */
[----:B------:R-:W-:Y:S01]  /*25c0*/  FFMA.SAT R24, R30, R3, 0.5 ;  /* 0x3f0000001e187423 */ /* 0x000fe20000002003 */
[----:B------:R-:W-:Y:S01]  /*25d0*/  FADD R28, -R5, R28 ;  /* 0x0000001c051c7221 */ /* 0x000fe20000000100 */
[----:B---3--:R-:W-:Y:S02]  /*25e0*/  IMAD.U32 R34, R31, 0x10000, RZ ;  /* 0x000100001f227824 */ /* 0x008fe400078e00ff */
[----:B------:R-:W-:Y:S01]  /*25f0*/  FFMA.RM R24, R24, R27, 12582913 ;  /* 0x4b40000118187423 */ /* 0x000fe2000000401b */
[----:B------:R-:W-:Y:S01]  /*2600*/  FFMA.SAT R32, R28, R3, 0.5 ;  /* 0x3f0000001c207423 */ /* 0x000fe20000002003 */
[----:B------:R-:W-:Y:S02]  /*2610*/  FADD R26, -R5, R26 ;  /* 0x0000001a051a7221 */ /* 0x000fe40000000100 */
[----:B------:R-:W-:Y:S01]  /*2620*/  FADD R29, R24, -12583039 ;  /* 0xcb40007f181d7421 */ /* 0x000fe20000000000 */
[----:B------:R-:W-:Y:S01]  /*2630*/  FFMA.RM R25, R32, R27, 12582913 ;  /* 0x4b40000120197423 */ /* 0x000fe2000000401b */
[----:B------:R-:W-:Y:S01]  /*2640*/  FFMA.SAT R32, R26, R3, 0.5 ;  /* 0x3f0000001a207423 */ /* 0x000fe20000002003 */
[----:B------:R-:W-:Y:S01]  /*2650*/  SHF.L.U32 R24, R24, 0x17, RZ ;  /* 0x0000001718187819 */ /* 0x000fe200000006ff */
[----:B------:R-:W-:Y:S01]  /*2660*/  FFMA R29, R30, 1.4426950216293334961, -R29 ;  /* 0x3fb8aa3b1e1d7823 */ /* 0x000fe2000000081d */
[----:B------:R-:W-:-:S03]  /*2670*/  FADD R33, R25, -12583039 ;  /* 0xcb40007f19217421 */ /* 0x000fc60000000000 */
[----:B------:R-:W-:Y:S01]  /*2680*/  FFMA R31, R30, 1.925963033500011079e-08, R29 ;  /* 0x32a570601e1f7823 */ /* 0x000fe2000000001d */
[----:B------:R-:W-:Y:S01]  /*2690*/  FADD R30, -R5, R34 ;  /* 0x00000022051e7221 */ /* 0x000fe20000000100 */
[----:B------:R-:W-:Y:S01]  /*26a0*/  FFMA.RM R29, R32, R27, 12582913 ;  /* 0x4b400001201d7423 */ /* 0x000fe2000000401b */
[----:B------:R-:W-:Y:S02]  /*26b0*/  FFMA R33, R28, 1.4426950216293334961, -R33 ;  /* 0x3fb8aa3b1c217823 */ /* 0x000fe40000000821 */
[----:B------:R-:W-:Y:S01]  /*26c0*/  FFMA.SAT R32, R30, R3, 0.5 ;  /* 0x3f0000001e207423 */ /* 0x000fe20000002003 */
[C---:B------:R-:W-:Y:S01]  /*26d0*/  FADD R35, R29.reuse, -12583039 ;  /* 0xcb40007f1d237421 */ /* 0x040fe20000000000 */
[----:B------:R-:W-:Y:S01]  /*26e0*/  FFMA R3, R28, 1.925963033500011079e-08, R33 ;  /* 0x32a570601c037823 */ /* 0x000fe20000000021 */
[----:B------:R-:W0:Y:S01]  /*26f0*/  MUFU.EX2 R31, R31 ;  /* 0x0000001f001f7308 */ /* 0x000e220000000800 */
[----:B------:R-:W-:Y:S01]  /*2700*/  FFMA.RM R27, R32, R27, 12582913 ;  /* 0x4b400001201b7423 */ /* 0x000fe2000000401b */
[----:B------:R-:W-:Y:S01]  /*2710*/  FFMA R35, R26, 1.4426950216293334961, -R35 ;  /* 0x3fb8aa3b1a237823 */ /* 0x000fe20000000823 */
[----:B------:R-:W-:-:S02]  /*2720*/  SHF.L.U32 R29, R29, 0x17, RZ ;  /* 0x000000171d1d7819 */ /* 0x000fc400000006ff */
[----:B------:R-:W-:Y:S01]  /*2730*/  FADD R33, R27, -12583039 ;  /* 0xcb40007f1b217421 */ /* 0x000fe20000000000 */
[----:B------:R-:W-:Y:S01]  /*2740*/  FFMA R35, R26, 1.925963033500011079e-08, R35 ;  /* 0x32a570601a237823 */ /* 0x000fe20000000023 */
[----:B------:R-:W-:Y:S01]  /*2750*/  IMAD.SHL.U32 R26, R25, 0x800000, RZ ;  /* 0x00800000191a7824 */ /* 0x000fe200078e00ff */
        /* <DEDUP_REMOVED lines=19> */
.L_x_860:
[----:B------:R-:W-:Y:S05]  /*2890*/  BSYNC.RECONVERGENT B0 ;  /* 0x0000000000007941 */ /* 0x000fea0003800200 */
.L_x_859:
        /* <DEDUP_REMOVED lines=37> */
.L_x_867:
[----:B------:R-:W-:Y:S05]  /*2af0*/  BSYNC.RECONVERGENT B1 ;  /* 0x0000000000017941 */ /* 0x000fea0003800200 */
.L_x_866:
        /* <DEDUP_REMOVED lines=8> */
.L_x_870:
        /* <DEDUP_REMOVED lines=93> */
.L_x_869:
[----:B------:R-:W-:Y:S05]  /*3150*/  BSYNC.RECONVERGENT B1 ;  /* 0x0000000000017941 */ /* 0x000fea0003800200 */
.L_x_868:
        /* <DEDUP_REMOVED lines=51> */
.L_x_872:
[----:B------:R-:W-:Y:S05]  /*3490*/  BSYNC.RECONVERGENT B1 ;  /* 0x0000000000017941 */ /* 0x000fea0003800200 */
.L_x_871:
        /* <DEDUP_REMOVED lines=25> */
.L_x_865:
[----:B------:R-:W-:Y:S05]  /*3630*/  BSYNC.RECONVERGENT B0 ;  /* 0x0000000000007941 */ /* 0x000fea0003800200 */
.L_x_864:
        /* <DEDUP_REMOVED lines=62> */
[----:B------:R-:W-:Y:S05]  /*3a20*/  CALL.REL.NOINC `($__internal_8_$__cuda_sm3x_div_rn_noftz_f32_slowpath) ;  /* 0x000000d4004c7944 */ /* 0x000fea0003c00000 */
[----:B------:R-:W-:-:S07]  /*3a30*/  IMAD.MOV.U32 R3, RZ, RZ, R27 ;  /* 0x000000ffff037224 */ /* 0x000fce00078e001b */
.L_x_878:
[----:B------:R-:W-:Y:S05]  /*3a40*/  BSYNC.RECONVERGENT B4 ;  /* 0x0000000000047941 */ /* 0x000fea0003800200 */
.L_x_877:
        /* <DEDUP_REMOVED lines=18> */
[----:B------:R-:W-:Y:S05]  /*3b70*/  CALL.REL.NOINC `($__internal_8_$__cuda_sm3x_div_rn_noftz_f32_slowpath) ;  /* 0x000000d000f87944 */ /* 0x000fea0003c00000 */
[----:B------:R-:W-:-:S07]  /*3b80*/  IMAD.MOV.U32 R2, RZ, RZ, R27 ;  /* 0x000000ffff027224 */ /* 0x000fce00078e001b */
.L_x_880:
[----:B------:R-:W-:Y:S05]  /*3b90*/  BSYNC.RECONVERGENT B4 ;  /* 0x0000000000047941 */ /* 0x000fea0003800200 */
.L_x_879:
        /* <DEDUP_REMOVED lines=19> */
.L_x_882:
[----:B------:R-:W-:Y:S05]  /*3cd0*/  BSYNC.RECONVERGENT B4 ;  /* 0x0000000000047941 */ /* 0x000fea0003800200 */
.L_x_881:
[----:B------:R-:W-:Y:S02]  /*3ce0*/  F2FP.BF16.F32.PACK_AB R2, RZ, R2 ;  /* 0x00000002ff02723e */ /* 0x000fe400000010ff */
[----:B------:R-:W-:-:S03]  /*3cf0*/  MOV R7, R0 ;  /* 0x0000000000077202 */ /* 0x000fc60000000f00 */
[----:B------:R3:W-:Y:S04]  /*3d00*/  STS.U16 [R15+0x80], R2 ;  /* 0x000080020f007388 */ /* 0x0007e80000000400 */
.L_x_876:
[----:B------:R-:W-:Y:S05]  /*3d10*/  BSYNC.RECONVERGENT B3 ;  /* 0x0000000000037941 */ /* 0x000fea0003800200 */
.L_x_875:
[----:B------:R-:W-:-:S13]  /*3d20*/  ISETP.GE.U32.AND P0, PT, R38, 0x60, PT ;  /* 0x000000602600780c */ /* 0x000fda0003f06070 */
[----:B------:R-:W-:Y:S05]  /*3d30*/  @!P0 BRA `(.L_x_874) ;  /* 0x00000004003c8947 */ /* 0x000fea0003800000 */
.L_x_891:
        /* <DEDUP_REMOVED lines=18> */
.L_x_884:
[----:B------:R-:W-:Y:S05]  /*3e60*/  BSYNC.RECONVERGENT B3 ;  /* 0x0000000000037941 */ /* 0x000fea0003800200 */
.L_x_883:
        /* <DEDUP_REMOVED lines=16> */
[----:B------:R-:W-:Y:S05]  /*3f70*/  CALL.REL.NOINC `($__internal_8_$__cuda_sm3x_div_rn_noftz_f32_slowpath) ;  /* 0x000000cc00f87944 */ /* 0x000fea0003c00000 */
[----:B------:R-:W-:-:S07]  /*3f80*/  MOV R2, R27 ;  /* 0x0000001b00027202 */ /* 0x000fce0000000f00 */
.L_x_886:
[----:B------:R-:W-:Y:S05]  /*3f90*/  BSYNC.RECONVERGENT B3 ;  /* 0x0000000000037941 */ /* 0x000fea0003800200 */
.L_x_885:
        /* <DEDUP_REMOVED lines=16> */
[----:B------:R-:W-:Y:S05]  /*40a0*/  CALL.REL.NOINC `($__internal_8_$__cuda_sm3x_div_rn_noftz_f32_slowpath) ;  /* 0x000000cc00ac7944 */ /* 0x000fea0003c00000 */
[----:B------:R-:W-:-:S07]  /*40b0*/  IMAD.MOV.U32 R2, RZ, RZ, R27 ;  /* 0x000000ffff027224 */ /* 0x000fce00078e001b */
.L_x_888:
[----:B------:R-:W-:Y:S05]  /*40c0*/  BSYNC.RECONVERGENT B3 ;  /* 0x0000000000037941 */ /* 0x000fea0003800200 */
.L_x_887:
        /* <DEDUP_REMOVED lines=18> */
.L_x_890:
[----:B------:R-:W-:Y:S05]  /*41f0*/  BSYNC.RECONVERGENT B3 ;  /* 0x0000000000037941 */ /* 0x000fea0003800200 */
.L_x_889:
[----:B------:R-:W-:-:S05]  /*4200*/  F2FP.BF16.F32.PACK_AB R2, RZ, R2 ;  /* 0x00000002ff02723e */ /* 0x000fca00000010ff */
[----:B------:R4:W-:Y:S01]  /*4210*/  STS.U16 [R24+0xc0], R2 ;  /* 0x0000c00218007388 */ /* 0x0009e20000000400 */
[----:B------:R-:W-:Y:S05]  /*4220*/  @!P5 BRA `(.L_x_891) ;  /* 0xfffffff800c4d947 */ /* 0x000fea000383ffff */
.L_x_874:
[----:B------:R-:W-:Y:S05]  /*4230*/  BSYNC.RECONVERGENT B2 ;  /* 0x0000000000027941 */ /* 0x000fea0003800200 */
.L_x_873:
        /* <DEDUP_REMOVED lines=25> */
.L_x_894:
[----:B------:R-:W-:Y:S05]  /*43d0*/  BSYNC.RECONVERGENT B1 ;  /* 0x0000000000017941 */ /* 0x000fea0003800200 */
.L_x_893:
        /* <DEDUP_REMOVED lines=9> */
.L_x_897:
        /* <DEDUP_REMOVED lines=48> */
.L_x_896:
[----:B------:R-:W-:Y:S05]  /*4770*/  BSYNC.RECONVERGENT B1 ;  /* 0x0000000000017941 */ /* 0x000fea0003800200 */
.L_x_895:
        /* <DEDUP_REMOVED lines=29> */
.L_x_899:
[----:B------:R-:W-:Y:S05]  /*4950*/  BSYNC.RECONVERGENT B1 ;  /* 0x0000000000017941 */ /* 0x000fea0003800200 */
.L_x_898:
        /* <DEDUP_REMOVED lines=14> */
.L_x_892:
[----:B------:R-:W-:Y:S05]  /*4a40*/  BSYNC.RECONVERGENT B0 ;  /* 0x0000000000007941 */ /* 0x000fea0003800200 */
.L_x_853:
        /* <DEDUP_REMOVED lines=31> */
[----:B------:R-:W-:Y:S05]  /*4c40*/  CALL.REL.NOINC `($__internal_7_$__cuda_sm20_rcp_rn_f32_slowpath) ;  /* 0x000000bc00f07944 */ /* 0x000fea0003c00000 */
[----:B------:R-:W-:Y:S01]  /*4c50*/  IMAD.MOV.U32 R3, RZ, RZ, R25 ;  /* 0x000000ffff037224 */ /* 0x000fe200078e0019 */
[----:B------:R-:W-:Y:S06]  /*4c60*/  BRA `(.L_x_907) ;  /* 0x0000000000107947 */ /* 0x000fec0003800000 */
.L_x_906:
[----:B------:R-:W0:Y:S02]  /*4c70*/  MUFU.RCP R3, R2 ;  /* 0x0000000200037308 */ /* 0x000e240000001000 */
[----:B0-----:R-:W-:-:S04]  /*4c80*/  FFMA R5, R2, R3, -1 ;  /* 0xbf80000002057423 */ /* 0x001fc80000000003 */
[----:B------:R-:W-:-:S04]  /*4c90*/  FADD.FTZ R24, -R5, -RZ ;  /* 0x800000ff05187221 */ /* 0x000fc80000010100 */
[----:B------:R-:W-:-:S07]  /*4ca0*/  FFMA R3, R3, R24, R3 ;  /* 0x0000001803037223 */ /* 0x000fce0000000003 */
.L_x_907:
[----:B------:R-:W-:Y:S05]  /*4cb0*/  BSYNC.RECONVERGENT B2 ;  /* 0x0000000000027941 */ /* 0x000fea0003800200 */
.L_x_905:
        /* <DEDUP_REMOVED lines=23> */
[----:B------:R-:W-:Y:S05]  /*4e30*/  CALL.REL.NOINC `($__internal_7_$__cuda_sm20_rcp_rn_f32_slowpath) ;  /* 0x000000bc00747944 */ /* 0x000fea0003c00000 */
[----:B------:R-:W-:Y:S01]  /*4e40*/  MOV R3, R25 ;  /* 0x0000001900037202 */ /* 0x000fe20000000f00 */
[----:B------:R-:W-:Y:S06]  /*4e50*/  BRA `(.L_x_910) ;  /* 0x0000000000107947 */ /* 0x000fec0003800000 */
.L_x_909:
[----:B------:R-:W0:Y:S02]  /*4e60*/  MUFU.RCP R3, R2 ;  /* 0x0000000200037308 */ /* 0x000e240000001000 */
[----:B0-----:R-:W-:-:S04]  /*4e70*/  FFMA R5, R2, R3, -1 ;  /* 0xbf80000002057423 */ /* 0x001fc80000000003 */
[----:B------:R-:W-:-:S04]  /*4e80*/  FADD.FTZ R24, -R5, -RZ ;  /* 0x800000ff05187221 */ /* 0x000fc80000010100 */
[----:B------:R-:W-:-:S07]  /*4e90*/  FFMA R3, R3, R24, R3 ;  /* 0x0000001803037223 */ /* 0x000fce0000000003 */
.L_x_910:
[----:B------:R-:W-:Y:S05]  /*4ea0*/  BSYNC.RECONVERGENT B2 ;  /* 0x0000000000027941 */ /* 0x000fea0003800200 */
.L_x_908:
        /* <DEDUP_REMOVED lines=25> */
.L_x_912:
[----:B------:R-:W0:Y:S02]  /*5040*/  MUFU.RCP R3, R2 ;  /* 0x0000000200037308 */ /* 0x000e240000001000 */
[----:B0-----:R-:W-:-:S04]  /*5050*/  FFMA R5, R2, R3, -1 ;  /* 0xbf80000002057423 */ /* 0x001fc80000000003 */
[----:B------:R-:W-:-:S04]  /*5060*/  FADD.FTZ R24, -R5, -RZ ;  /* 0x800000ff05187221 */ /* 0x000fc80000010100 */
[----:B------:R-:W-:-:S07]  /*5070*/  FFMA R3, R3, R24, R3 ;  /* 0x0000001803037223 */ /* 0x000fce0000000003 */
.L_x_913:
[----:B------:R-:W-:Y:S05]  /*5080*/  BSYNC.RECONVERGENT B2 ;  /* 0x0000000000027941 */ /* 0x000fea0003800200 */
.L_x_911:
[----:B------:R-:W-:Y:S02]  /*5090*/  F2FP.BF16.F32.PACK_AB R3, RZ, R3 ;  /* 0x00000003ff03723e */ /* 0x000fe400000010ff */
[----:B------:R-:W-:-:S03]  /*50a0*/  MOV R5, R0 ;  /* 0x0000000000057202 */ /* 0x000fc60000000f00 */
[----:B------:R0:W-:Y:S04]  /*50b0*/  STS.U16 [R15+0x80], R3 ;  /* 0x000080030f007388 */ /* 0x0001e80000000400 */
.L_x_904:
[----:B------:R-:W-:Y:S05]  /*50c0*/  BSYNC.RECONVERGENT B1 ;  /* 0x0000000000017941 */ /* 0x000fea0003800200 */
.L_x_903:
[----:B------:R-:W-:-:S13]  /*50d0*/  ISETP.GE.U32.AND P1, PT, R38, 0x60, PT ;  /* 0x000000602600780c */ /* 0x000fda0003f26070 */
[----:B------:R-:W-:Y:S05]  /*50e0*/  @!P1 BRA `(.L_x_902) ;  /* 0x0000000400ec9947 */ /* 0x000fea0003800000 */
.L_x_926:
        /* <DEDUP_REMOVED lines=22> */
[----:B------:R-:W-:Y:S05]  /*5250*/  CALL.REL.NOINC `($__internal_7_$__cuda_sm20_rcp_rn_f32_slowpath) ;  /* 0x000000b8006c7944 */ /* 0x000fea0003c00000 */
[----:B------:R-:W-:Y:S01]  /*5260*/  IMAD.MOV.U32 R2, RZ, RZ, R25 ;  /* 0x000000ffff027224 */ /* 0x000fe200078e0019 */
[----:B------:R-:W-:Y:S06]  /*5270*/  BRA `(.L_x_916) ;  /* 0x0000000000107947 */ /* 0x000fec0003800000 */
.L_x_915:
[----:B------:R-:W0:Y:S02]  /*5280*/  MUFU.RCP R2, R27 ;  /* 0x0000001b00027308 */ /* 0x000e240000001000 */
[----:B0-----:R-:W-:-:S04]  /*5290*/  FFMA R3, R27, R2, -1 ;  /* 0xbf8000001b037423 */ /* 0x001fc80000000002 */
[----:B------:R-:W-:-:S04]  /*52a0*/  FADD.FTZ R3, -R3, -RZ ;  /* 0x800000ff03037221 */ /* 0x000fc80000010100 */
[----:B------:R-:W-:-:S07]  /*52b0*/  FFMA R2, R2, R3, R2 ;  /* 0x0000000302027223 */ /* 0x000fce0000000002 */
.L_x_916:
[----:B------:R-:W-:Y:S05]  /*52c0*/  BSYNC.RECONVERGENT B1 ;  /* 0x0000000000017941 */ /* 0x000fea0003800200 */
.L_x_914:
        /* <DEDUP_REMOVED lines=22> */
[----:B------:R-:W-:Y:S05]  /*5430*/  CALL.REL.NOINC `($__internal_7_$__cuda_sm20_rcp_rn_f32_slowpath) ;  /* 0x000000b400f47944 */ /* 0x000fea0003c00000 */
[----:B------:R-:W-:Y:S01]  /*5440*/  MOV R2, R25 ;  /* 0x0000001900027202 */ /* 0x000fe20000000f00 */
[----:B------:R-:W-:Y:S06]  /*5450*/  BRA `(.L_x_919) ;  /* 0x0000000000107947 */ /* 0x000fec0003800000 */
.L_x_918:
[----:B------:R-:W0:Y:S02]  /*5460*/  MUFU.RCP R2, R25 ;  /* 0x0000001900027308 */ /* 0x000e240000001000 */
[----:B0-----:R-:W-:-:S04]  /*5470*/  FFMA R3, R25, R2, -1 ;  /* 0xbf80000019037423 */ /* 0x001fc80000000002 */
[----:B------:R-:W-:-:S04]  /*5480*/  FADD.FTZ R3, -R3, -RZ ;  /* 0x800000ff03037221 */ /* 0x000fc80000010100 */
[----:B------:R-:W-:-:S07]  /*5490*/  FFMA R2, R2, R3, R2 ;  /* 0x0000000302027223 */ /* 0x000fce0000000002 */
.L_x_919:
[----:B------:R-:W-:Y:S05]  /*54a0*/  BSYNC.RECONVERGENT B1 ;  /* 0x0000000000017941 */ /* 0x000fea0003800200 */
.L_x_917:
        /* <DEDUP_REMOVED lines=22> */
[----:B------:R-:W-:Y:S05]  /*5610*/  CALL.REL.NOINC `($__internal_7_$__cuda_sm20_rcp_rn_f32_slowpath) ;  /* 0x000000b4007c7944 */ /* 0x000fea0003c00000 */
[----:B------:R-:W-:Y:S01]  /*5620*/  IMAD.MOV.U32 R2, RZ, RZ, R25 ;  /* 0x000000ffff027224 */ /* 0x000fe200078e0019 */
[----:B------:R-:W-:Y:S06]  /*5630*/  BRA `(.L_x_922) ;  /* 0x0000000000107947 */ /* 0x000fec0003800000 */
.L_x_921:
[----:B------:R-:W0:Y:S02]  /*5640*/  MUFU.RCP R2, R25 ;  /* 0x0000001900027308 */ /* 0x000e240000001000 */
[----:B0-----:R-:W-:-:S04]  /*5650*/  FFMA R3, R25, R2, -1 ;  /* 0xbf80000019037423 */ /* 0x001fc80000000002 */
[----:B------:R-:W-:-:S04]  /*5660*/  FADD.FTZ R3, -R3, -RZ ;  /* 0x800000ff03037221 */ /* 0x000fc80000010100 */
[----:B------:R-:W-:-:S07]  /*5670*/  FFMA R2, R2, R3, R2 ;  /* 0x0000000302027223 */ /* 0x000fce0000000002 */
.L_x_922:
[----:B------:R-:W-:Y:S05]  /*5680*/  BSYNC.RECONVERGENT B1 ;  /* 0x0000000000017941 */ /* 0x000fea0003800200 */
.L_x_920:
        /* <DEDUP_REMOVED lines=25> */
.L_x_924:
[----:B------:R-:W0:Y:S02]  /*5820*/  MUFU.RCP R2, R25 ;  /* 0x0000001900027308 */ /* 0x000e240000001000 */
[----:B0-----:R-:W-:-:S04]  /*5830*/  FFMA R3, R25, R2, -1 ;  /* 0xbf80000019037423 */ /* 0x001fc80000000002 */
[----:B------:R-:W-:-:S04]  /*5840*/  FADD.FTZ R3, -R3, -RZ ;  /* 0x800000ff03037221 */ /* 0x000fc80000010100 */
[----:B------:R-:W-:-:S07]  /*5850*/  FFMA R2, R2, R3, R2 ;  /* 0x0000000302027223 */ /* 0x000fce0000000002 */
.L_x_925:
[----:B------:R-:W-:Y:S05]  /*5860*/  BSYNC.RECONVERGENT B1 ;  /* 0x0000000000017941 */ /* 0x000fea0003800200 */
.L_x_923:
[----:B------:R-:W-:-:S05]  /*5870*/  F2FP.BF16.F32.PACK_AB R2, RZ, R2 ;  /* 0x00000002ff02723e */ /* 0x000fca00000010ff */
[----:B------:R0:W-:Y:S01]  /*5880*/  STS.U16 [R7+0xc0], R2 ;  /* 0x0000c00207007388 */ /* 0x0001e20000000400 */
[----:B------:R-:W-:Y:S05]  /*5890*/  @!P4 BRA `(.L_x_926) ;  /* 0xfffffff80014c947 */ /* 0x000fea000383ffff */
.L_x_902:
[----:B------:R-:W-:Y:S05]  /*58a0*/  BSYNC.RECONVERGENT B0 ;  /* 0x0000000000007941 */ /* 0x000fea0003800200 */
.L_x_901:
        /* <DEDUP_REMOVED lines=24> */
.L_x_929:
[----:B------:R-:W-:Y:S05]  /*5a30*/  BSYNC.RECONVERGENT B1 ;  /* 0x0000000000017941 */ /* 0x000fea0003800200 */
.L_x_928:
        /* <DEDUP_REMOVED lines=9> */
.L_x_932:
        /* <DEDUP_REMOVED lines=48> */
.L_x_931:
[----:B------:R-:W-:Y:S05]  /*5dd0*/  BSYNC.RECONVERGENT B1 ;  /* 0x0000000000017941 */ /* 0x000fea0003800200 */
.L_x_930:
        /* <DEDUP_REMOVED lines=29> */
.L_x_934:
[----:B------:R-:W-:Y:S05]  /*5fb0*/  BSYNC.RECONVERGENT B1 ;  /* 0x0000000000017941 */ /* 0x000fea0003800200 */
.L_x_933:
        /* <DEDUP_REMOVED lines=14> */
.L_x_927:
[----:B------:R-:W-:Y:S05]  /*60a0*/  BSYNC.RECONVERGENT B0 ;  /* 0x0000000000007941 */ /* 0x000fea0003800200 */
.L_x_900:
        /* <DEDUP_REMOVED lines=10> */
[----:B------:R-:W-:Y:S01]  /*6150*/  ISETP.NE.AND P0, PT, R48, 0x1, PT ;  /* 0x000000013000780c */ /* 0x000fe20003f05270 */
[----:B------:R-:W-:Y:S02]  /*6160*/  IMAD.MOV.U32 R5, RZ, RZ, R6 ;  /* 0x000000ffff057224 */ /* 0x000fe400078e0006 */
[----:B--2-4-:R-:W0:Y:S02]  /*6170*/  LDS.U16 R2, [R15] ;  /* 0x000000000f027984 */ /* 0x014e240000000400 */
[----:B0-----:R-:W-:-:S06]  /*6180*/  SHF.L.U32 R24, R2, 0x10, RZ ;  /* 0x0000001002187819 */ /* 0x001fcc00000006ff */
[----:B------:R-:W-:Y:S01]  /*6190*/  F2F.F64.F32 R24, R24 ;  /* 0x0000001800187310 */ /* 0x000fe20000201800 */
[----:B---3--:R-:W-:-:S07]  /*61a0*/  HADD2.F32 R7, -RZ, R3.H0_H0 ;  /* 0x20000003ff077230 */ /* 0x008fce0000004100 */
        /* <DEDUP_REMOVED lines=9> */
[----:B0-----:R-:W-:-:S06]  /*6240*/  SHF.L.U32 R24, R2, 0x10, RZ ;  /* 0x0000001002187819 */ /* 0x001fcc00000006ff */
[----:B------:R-:W-:Y:S01]  /*6250*/  F2F.F64.F32 R24, R24 ;  /* 0x0000001800187310 */ /* 0x000fe20000201800 */
[----:B--2---:R-:W-:-:S07]  /*6260*/  HADD2.F32 R7, -RZ, R3.H0_H0 ;  /* 0x20000003ff077230 */ /* 0x004fce0000004100 */
[----:B------:R-:W0:Y:S02]  /*6270*/  F2F.F64.F32 R2, R7 ;  /* 0x0000000700027310 */ /* 0x000e240000201800 */
[----:B0-----:R-:W-:-:S10]  /*6280*/  DADD R2, R24, R2 ;  /* 0x0000000018027229 */ /* 0x001fd40000000002 */
[----:B------:R-:W0:Y:S02]  /*6290*/  F2F.BF16.F64 R2, R2 ;  /* 0x0000000200027310 */ /* 0x000e240000302000 */
[----:B0-----:R3:W-:Y:S01]  /*62a0*/  STS.U16 [R15+0x40], R2 ;  /* 0x000040020f007388 */ /* 0x0017e20000000400 */
[----:B------:R-:W-:Y:S05]  /*62b0*/  @!P0 BRA `(.L_x_938) ;  /* 0x0000000000288947 */ /* 0x000fea0003800000 */
[----:B------:R-:W2:Y:S01]  /*62c0*/  LDG.E.U16 R3, desc[UR8][R22.64+0x80] ;  /* 0x0000800816037981 */ /* 0x000ea2000c1e1500 */
[----:B------:R-:W-:-:S03]  /*62d0*/  IMAD.MOV.U32 R5, RZ, RZ, R0 ;  /* 0x000000ffff057224 */ /* 0x000fc600078e0000 */
[----:B---3--:R-:W0:Y:S02]  /*62e0*/  LDS.U16 R2, [R15+0x80] ;  /* 0x000080000f027984 */ /* 0x008e240000000400 */
[----:B0-----:R-:W-:-:S06]  /*62f0*/  SHF.L.U32 R24, R2, 0x10, RZ ;  /* 0x0000001002187819 */ /* 0x001fcc00000006ff */
[----:B------:R-:W-:Y:S01]  /*6300*/  F2F.F64.F32 R24, R24 ;  /* 0x0000001800187310 */ /* 0x000fe20000201800 */
[----:B--2---:R-:W-:-:S07]  /*6310*/  HADD2.F32 R7, -RZ, R3.H0_H0 ;  /* 0x20000003ff077230 */ /* 0x004fce0000004100 */
[----:B------:R-:W0:Y:S02]  /*6320*/  F2F.F64.F32 R2, R7 ;  /* 0x0000000700027310 */ /* 0x000e240000201800 */
[----:B0-----:R-:W-:-:S10]  /*6330*/  DADD R2, R24, R2 ;  /* 0x0000000018027229 */ /* 0x001fd40000000002 */
[----:B------:R-:W0:Y:S02]  /*6340*/  F2F.BF16.F64 R2, R2 ;  /* 0x0000000200027310 */ /* 0x000e240000302000 */
[----:B0-----:R0:W-:Y:S02]  /*6350*/  STS.U16 [R15+0x80], R2 ;  /* 0x000080020f007388 */ /* 0x0011e40000000400 */
.L_x_938:
[----:B------:R-:W-:Y:S05]  /*6360*/  BSYNC.RECONVERGENT B1 ;  /* 0x0000000000017941 */ /* 0x000fea0003800200 */
.L_x_937:
[----:B------:R-:W-:-:S13]  /*6370*/  ISETP.GE.U32.AND P0, PT, R38, 0x60, PT ;  /* 0x000000602600780c */ /* 0x000fda0003f06070 */
[----:B------:R-:W-:Y:S05]  /*6380*/  @!P0 BRA `(.L_x_936) ;  /* 0x0000000000a88947 */ /* 0x000fea0003800000 */
.L_x_939:
[----:B01234-:R-:W0:Y:S02]  /*6390*/  LDC.64 R2, c[0x0][0x3a8] ;  /* 0x0000ea00ff027b82 */ /* 0x01fe240000000a00 */
[----:B0-----:R-:W-:-:S05]  /*63a0*/  IMAD.WIDE R26, R5, 0x2, R2 ;  /* 0x00000002051a7825 */ /* 0x001fca00078e0202 */
[----:B------:R-:W2:Y:S04]  /*63b0*/  LDG.E.U16 R3, desc[UR8][R26.64] ;  /* 0x000000081a037981 */ /* 0x000ea8000c1e1500 */
[----:B------:R-:W3:Y:S04]  /*63c0*/  LDG.E.U16 R30, desc[UR8][R26.64+0x40] ;  /* 0x000040081a1e7981 */ /* 0x000ee8000c1e1500 */
[----:B------:R-:W4:Y:S04]  /*63d0*/  LDG.E.U16 R35, desc[UR8][R26.64+0x80] ;  /* 0x000080081a237981 */ /* 0x000f28000c1e1500 */
[----:B------:R-:W5:Y:S01]  /*63e0*/  LDG.E.U16 R36, desc[UR8][R26.64+0xc0] ;  /* 0x0000c0081a247981 */ /* 0x000f62000c1e1500 */
[C---:B------:R-:W-:Y:S01]  /*63f0*/  LEA R7, R5.reuse, R44, 0x1 ;  /* 0x0000002c05077211 */ /* 0x040fe200078e08ff */
[----:B------:R-:W-:-:S04]  /*6400*/  VIADD R5, R5, 0x80 ;  /* 0x0000008005057836 */ /* 0x000fc80000000000 */
[----:B------:R-:W0:Y:S01]  /*6410*/  LDS.U16 R2, [R7] ;  /* 0x0000000007027984 */ /* 0x000e220000000400 */
[----:B------:R-:W-:-:S03]  /*6420*/  ISETP.GE.AND P0, PT, R5, UR6, PT ;  /* 0x0000000605007c0c */ /* 0x000fc6000bf06270 */
[----:B------:R-:W1:Y:S04]  /*6430*/  LDS.U16 R28, [R7+0x40] ;  /* 0x00004000071c7984 */ /* 0x000e680000000400 */
[----:B------:R-:W1:Y:S04]  /*6440*/  LDS.U16 R29, [R7+0x80] ;  /* 0x00008000071d7984 */ /* 0x000e680000000400 */
[----:B------:R-:W5:Y:S01]  /*6450*/  LDS.U16 R31, [R7+0xc0] ;  /* 0x0000c000071f7984 */ /* 0x000f620000000400 */
[----:B0-----:R-:W-:-:S04]  /*6460*/  IMAD.U32 R37, R2, 0x10000, RZ ;  /* 0x0001000002257824 */ /* 0x001fc800078e00ff */
[----:B------:R3:W-:Y:S01]  /*6470*/  F2F.F64.F32 R24, R37 ;  /* 0x0000002500187310 */ /* 0x0007e20000201800 */
[----:B-1----:R-:W-:Y:S01]  /*6480*/  SHF.L.U32 R32, R28, 0x10, RZ ;  /* 0x000000101c207819 */ /* 0x002fe200000006ff */
[----:B------:R-:W-:-:S06]  /*6490*/  IMAD.U32 R29, R29, 0x10000, RZ ;  /* 0x000100001d1d7824 */ /* 0x000fcc00078e00ff */
[----:B------:R-:W-:Y:S08]  /*64a0*/  F2F.F64.F32 R32, R32 ;  /* 0x0000002000207310 */ /* 0x000ff00000201800 */
[----:B------:R-:W-:Y:S01]  /*64b0*/  F2F.F64.F32 R28, R29 ;  /* 0x0000001d001c7310 */ /* 0x000fe20000201800 */
[----:B--2---:R-:W-:-:S07]  /*64c0*/  HADD2.F32 R48, -RZ, R3.H0_H0 ;  /* 0x20000003ff307230 */ /* 0x004fce0000004100 */
[----:B------:R-:W0:Y:S01]  /*64d0*/  F2F.F64.F32 R2, R48 ;  /* 0x0000003000027310 */ /* 0x000e220000201800 */
[----:B---3--:R-:W-:Y:S02]  /*64e0*/  HADD2.F32 R37, -RZ, R30.H0_H0 ;  /* 0x2000001eff257230 */ /* 0x008fe40000004100 */
[----:B----4-:R-:W-:Y:S02]  /*64f0*/  HADD2.F32 R35, -RZ, R35.H0_H0 ;  /* 0x20000023ff237230 */ /* 0x010fe40000004100 */
[----:B-----5:R-:W-:-:S03]  /*6500*/  HADD2.F32 R36, -RZ, R36.H0_H0 ;  /* 0x20000024ff247230 */ /* 0x020fc60000004100 */
        /* <DEDUP_REMOVED lines=18> */
.L_x_936:
[----:B0-----:R-:W-:Y:S05]  /*6630*/  BSYNC.RECONVERGENT B0 ;  /* 0x0000000000007941 */ /* 0x001fea0003800200 */
.L_x_935:
        /* <DEDUP_REMOVED lines=9> */
[----:B--2---:R-:W-:-:S06]  /*66d0*/  IADD3 R2, PT, PT, R5, 0xffffffe, RZ ;  /* 0x0ffffffe05027810 */ /* 0x004fcc0007ffe0ff */
[----:B------:R0:W2:Y:S02]  /*66e0*/  F2I.FTZ.U32.TRUNC.NTZ R3, R2 ;  /* 0x0000000200037305 */ /* 0x0000a4000021f000 */
[----:B0-----:R-:W-:Y:S01]  /*66f0*/  MOV R2, RZ ;  /* 0x000000ff00027202 */ /* 0x001fe20000000f00 */
[----:B--2---:R-:W-:-:S04]  /*6700*/  IMAD.MOV R24, RZ, RZ, -R3 ;  /* 0x000000ffff187224 */ /* 0x004fc800078e0a03 */
[----:B------:R-:W-:Y:S01]  /*6710*/  IMAD R27, R24, R25, RZ ;  /* 0x00000019181b7224 */ /* 0x000fe200078e02ff */
[----:B-1----:R-:W-:-:S03]  /*6720*/  IABS R24, R29 ;  /* 0x0000001d00187213 */ /* 0x002fc60000000000 */
[----:B------:R-:W-:-:S06]  /*6730*/  IMAD.HI.U32 R3, R3, R27, R2 ;  /* 0x0000001b03037227 */ /* 0x000fcc00078e0002 */
[----:B------:R-:W-:-:S04]  /*6740*/  IMAD.HI.U32 R30, R3, R24, RZ ;  /* 0x00000018031e7227 */ /* 0x000fc800078e00ff */
[----:B------:R-:W-:-:S04]  /*6750*/  IMAD.MOV R3, RZ, RZ, -R30 ;  /* 0x000000ffff037224 */ /* 0x000fc800078e0a1e */
[----:B------:R-:W-:-:S05]  /*6760*/  IMAD R2, R25, R3, R24 ;  /* 0x0000000319027224 */ /* 0x000fca00078e0218 */
[----:B------:R-:W-:-:S13]  /*6770*/  ISETP.GT.U32.AND P2, PT, R25, R2, PT ;  /* 0x000000021900720c */ /* 0x000fda0003f44070 */
[-C--:B------:R-:W-:Y:S01]  /*6780*/  @!P2 IADD3 R2, PT, PT, R2, -R25.reuse, RZ ;  /* 0x800000190202a210 */ /* 0x080fe20007ffe0ff */
[----:B------:R-:W-:Y:S01]  /*6790*/  @!P2 VIADD R30, R30, 0x1 ;  /* 0x000000011e1ea836 */ /* 0x000fe20000000000 */
[----:B------:R-:W-:Y:S02]  /*67a0*/  ISETP.NE.AND P2, PT, R26, RZ, PT ;  /* 0x000000ff1a00720c */ /* 0x000fe40003f45270 */
[----:B------:R-:W-:Y:S02]  /*67b0*/  ISETP.GE.U32.AND P1, PT, R2, R25, PT ;  /* 0x000000190200720c */ /* 0x000fe40003f26070 */
[----:B------:R-:W-:-:S04]  /*67c0*/  LOP3.LUT R2, R29, R26, RZ, 0x3c, !PT ;  /* 0x0000001a1d027212 */ /* 0x000fc800078e3cff */
[----:B------:R-:W-:-:S07]  /*67d0*/  ISETP.GE.AND P0, PT, R2, RZ, PT ;  /* 0x000000ff0200720c */ /* 0x000fce0003f06270 */
[----:B------:R-:W-:Y:S02]  /*67e0*/  @P1 IADD3 R30, PT, PT, R30, 0x1, RZ ;  /* 0x000000011e1e1810 */ /* 0x000fe40007ffe0ff */
[----:B------:R-:W-:-:S04]  /*67f0*/  ISETP.GE.AND P1, PT, R26, 0x1, PT ;  /* 0x000000011a00780c */ /* 0x000fc80003f26270 */
[----:B------:R-:W-:Y:S01]  /*6800*/  @!P0 IMAD.MOV R30, RZ, RZ, -R30 ;  /* 0x000000ffff1e8224 */ /* 0x000fe200078e0a1e */
[----:B------:R-:W-:-:S08]  /*6810*/  @!P2 LOP3.LUT R30, RZ, R26, RZ, 0x33, !PT ;  /* 0x0000001aff1ea212 */ /* 0x000fd000078e33ff */
[----:B------:R-:W-:Y:S05]  /*6820*/  @!P1 BRA `(.L_x_941) ;  /* 0x0000001000a49947 */ /* 0x000fea0003800000 */
[----:B------:R-:W-:Y:S01]  /*6830*/  IABS R25, R7 ;  /* 0x0000000700197213 */ /* 0x000fe20000000000 */
[----:B------:R-:W0:Y:S01]  /*6840*/  LDC R26, c[0x0][0x390] ;  /* 0x0000e400ff1a7b82 */ /* 0x000e220000000800 */
[----:B------:R-:W-:Y:S02]  /*6850*/  MOV R33, RZ ;  /* 0x000000ff00217202 */ /* 0x000fe40000000f00 */
[----:B------:R-:W1:Y:S08]  /*6860*/  I2F.RP R5, R25 ;  /* 0x0000001900057306 */ /* 0x000e700000209400 */
[----:B-1----:R-:W1:Y:S02]  /*6870*/  MUFU.RCP R5, R5 ;  /* 0x0000000500057308 */ /* 0x002e640000001000 */
[----:B-1----:R-:W-:-:S06]  /*6880*/  IADD3 R2, PT, PT, R5, 0xffffffe, RZ ;  /* 0x0ffffffe05027810 */ /* 0x002fcc0007ffe0ff */
[----:B------:R1:W2:Y:S02]  /*6890*/  F2I.FTZ.U32.TRUNC.NTZ R3, R2 ;  /* 0x0000000200037305 */ /* 0x0002a4000021f000 */
[----:B-1----:R-:W-:Y:S02]  /*68a0*/  HFMA2 R2, -RZ, RZ, 0, 0 ;  /* 0x00000000ff027431 */ /* 0x002fe400000001ff */
[----:B--2---:R-:W-:-:S04]  /*68b0*/  IMAD.MOV R24, RZ, RZ, -R3 ;  /* 0x000000ffff187224 */ /* 0x004fc800078e0a03 */
[----:B------:R-:W-:Y:S01]  /*68c0*/  IMAD R27, R24, R25, RZ ;  /* 0x00000019181b7224 */ /* 0x000fe200078e02ff */
[----:B0-----:R-:W-:-:S03]  /*68d0*/  IABS R24, R26 ;  /* 0x0000001a00187213 */ /* 0x001fc60000000000 */
        /* <DEDUP_REMOVED lines=11> */
[----:B------:R-:W-:-:S06]  /*6990*/  @P0 IADD3 R5, PT, PT, R5, 0x1, RZ ;  /* 0x0000000105050810 */ /* 0x000fcc0007ffe0ff */
[----:B------:R-:W-:Y:S01]  /*69a0*/  @!P2 IMAD.MOV R5, RZ, RZ, -R5 ;  /* 0x000000ffff05a224 */ /* 0x000fe200078e0a05 */
        /* <DEDUP_REMOVED lines=9> */
.L_x_968:
[----:B------:R-:W-:-:S13]  /*6a40*/  ISETP.GE.AND P2, PT, R5, 0x1, PT ;  /* 0x000000010500780c */ /* 0x000fda0003f46270 */
[----:B012---:R-:W-:Y:S05]  /*6a50*/  @!P2 BRA `(.L_x_942) ;  /* 0x000000080080a947 */ /* 0x007fea0003800000 */
[----:B------:R-:W-:Y:S02]  /*6a60*/  IMAD R3, R30, R33, RZ ;  /* 0x000000211e037224 */ /* 0x000fe400078e02ff */
[----:B------:R-:W-:Y:S02]  /*6a70*/  HFMA2 R48, -RZ, RZ, 0, 0 ;  /* 0x00000000ff307431 */ /* 0x000fe400000001ff */
[----:B------:R-:W-:-:S04]  /*6a80*/  IMAD R36, R3, 0x2, R44 ;  /* 0x0000000203247824 */ /* 0x000fc800078e022c */
[----:B------:R-:W-:-:S07]  /*6a90*/  IMAD R35, R47, 0x2, R36 ;  /* 0x000000022f237824 */ /* 0x000fce00078e0224 */
.L_x_960:
[----:B------:R-:W-:Y:S01]  /*6aa0*/  ISETP.GE.AND P2, PT, R47, R30, PT ;  /* 0x0000001e2f00720c */ /* 0x000fe20003f46270 */
[----:B------:R-:W-:Y:S01]  /*6ab0*/  BSSY.RECONVERGENT B0, `(.L_x_943) ;  /* 0x0000014000007945 */ /* 0x000fe20003800200 */
[----:B01----:R-:W-:Y:S01]  /*6ac0*/  MOV R24, RZ ;  /* 0x000000ff00187202 */ /* 0x003fe20000000f00 */
[----:B------:R-:W-:Y:S01]  /*6ad0*/  IMAD.MOV.U32 R2, RZ, RZ, 0x0 ;  /* 0x00000000ff027424 */ /* 0x000fe200078e00ff */
[----:B------:R-:W-:-:S09]  /*6ae0*/  MOV R3, 0xfff00000 ;  /* 0xfff0000000037802 */ /* 0x000fd20000000f00 */
[----:B------:R-:W-:Y:S05]  /*6af0*/  @P2 BRA `(.L_x_944) ;  /* 0x00000000003c2947 */ /* 0x000fea0003800000 */
[----:B------:R-:W-:-:S13]  /*6b00*/  ISETP.NE.AND P2, PT, R48, RZ, PT ;  /* 0x000000ff3000720c */ /* 0x000fda0003f45270 */
[----:B------:R-:W-:Y:S05]  /*6b10*/  @!P2 BRA `(.L_x_945) ;  /* 0x000000000024a947 */ /* 0x000fea0003800000 */
[----:B------:R-:W-:-:S07]  /*6b20*/  IMAD.MOV.U32 R25, RZ, RZ, RZ ;  /* 0x000000ffff197224 */ /* 0x000fce00078e00ff */
.L_x_946:
[----:B------:R-:W-:Y:S01]  /*6b30*/  LEA R26, R25, R41, 0x2 ;  /* 0x00000029191a7211 */ /* 0x000fe200078e10ff */
[----:B------:R-:W-:-:S05]  /*6b40*/  IMAD.MOV.U32 R24, RZ, RZ, R47 ;  /* 0x000000ffff187224 */ /* 0x000fca00078e002f */
[----:B------:R-:W0:Y:S02]  /*6b50*/  LDS R26, [R26] ;  /* 0x000000001a1a7984 */ /* 0x000e240000000800 */
[----:B0-----:R-:W-:-:S13]  /*6b60*/  ISETP.NE.AND P2, PT, R26, R47, PT ;  /* 0x0000002f1a00720c */ /* 0x001fda0003f45270 */
[----:B------:R-:W-:Y:S05]  /*6b70*/  @!P2 BRA `(.L_x_944) ;  /* 0x00000000001ca947 */ /* 0x000fea0003800000 */
[----:B------:R-:W-:-:S04]  /*6b80*/  IADD3 R25, PT, PT, R25, 0x1, RZ ;  /* 0x0000000119197810 */ /* 0x000fc80007ffe0ff */
[----:B------:R-:W-:-:S13]  /*6b90*/  ISETP.NE.AND P2, PT, R25, R48, PT ;  /* 0x000000301900720c */ /* 0x000fda0003f45270 */
[----:B------:R-:W-:Y:S05]  /*6ba0*/  @P2 BRA `(.L_x_946) ;  /* 0xfffffffc00e02947 */ /* 0x000fea000383ffff */
.L_x_945:
[----:B------:R-:W0:Y:S01]  /*6bb0*/  LDS.U16 R2, [R35] ;  /* 0x0000000023027984 */ /* 0x000e220000000400 */
[----:B------:R-:W-:Y:S01]  /*6bc0*/  MOV R24, R47 ;  /* 0x0000002f00187202 */ /* 0x000fe20000000f00 */
[----:B0-----:R-:W-:-:S06]  /*6bd0*/  IMAD.U32 R2, R2, 0x10000, RZ ;  /* 0x0001000002027824 */ /* 0x001fcc00078e00ff */
[----:B------:R-:W0:Y:S02]  /*6be0*/  F2F.F64.F32 R2, R2 ;  /* 0x0000000200027310 */ /* 0x000e240000201800 */
.L_x_944:
[----:B------:R-:W-:Y:S05]  /*6bf0*/  BSYNC.RECONVERGENT B0 ;  /* 0x0000000000007941 */ /* 0x000fea0003800200 */
.L_x_943:
[----:B0-----:R0:W-:Y:S01]  /*6c00*/  STL.64 [R1], R2 ;  /* 0x0000000201007387 */ /* 0x0011e20000100a00 */
[----:B------:R-:W-:Y:S01]  /*6c10*/  ISETP.GE.AND P2, PT, R6, R30, PT ;  /* 0x0000001e0600720c */ /* 0x000fe20003f46270 */
[----:B------:R-:W-:Y:S02]  /*6c20*/  BSSY.RECONVERGENT B0, `(.L_x_947) ;  /* 0x000002f000007945 */ /* 0x000fe40003800200 */
[----:B------:R0:W-:Y:S10]  /*6c30*/  STL [R1+0x8], R24 ;  /* 0x0000081801007387 */ /* 0x0001f40000100800 */
[----:B0-----:R-:W-:Y:S05]  /*6c40*/  @P2 BRA `(.L_x_948) ;  /* 0x0000000000b02947 */ /* 0x001fea0003800000 */
[----:B------:R-:W-:-:S13]  /*6c50*/  ISETP.NE.AND P2, PT, R48, RZ, PT ;  /* 0x000000ff3000720c */ /* 0x000fda0003f45270 */
[----:B------:R-:W-:Y:S05]  /*6c60*/  @!P2 BRA `(.L_x_949) ;  /* 0x000000000074a947 */ /* 0x000fea0003800000 */
[----:B------:R-:W-:-:S07]  /*6c70*/  IMAD.MOV.U32 R27, RZ, RZ, R6 ;  /* 0x000000ffff1b7224 */ /* 0x000fce00078e0006 */
.L_x_954:
[----:B------:R-:W-:Y:S01]  /*6c80*/  BSSY.RECONVERGENT B1, `(.L_x_950) ;  /* 0x0000012000017945 */ /* 0x000fe20003800200 */
[----:B------:R-:W-:-:S03]  /*6c90*/  HFMA2 R2, -RZ, RZ, 0, 0 ;  /* 0x00000000ff027431 */ /* 0x000fc600000001ff */
[----:B------:R-:W-:Y:S04]  /*6ca0*/  BSSY.RELIABLE B2, `(.L_x_951) ;  /* 0x000000b000027945 */ /* 0x000fe80003800100 */
.L_x_953:
[----:B------:R-:W-:Y:S02]  /*6cb0*/  IMAD R3, R2, 0x4, R41 ;  /* 0x0000000402037824 */ /* 0x000fe400078e0229 */
[----:B------:R-:W-:-:S03]  /*6cc0*/  IMAD.MOV.U32 R25, RZ, RZ, -0x100000 ;  /* 0xfff00000ff197424 */ /* 0x000fc600078e00ff */
[----:B------:R-:W0:Y:S02]  /*6cd0*/  LDS R24, [R3] ;  /* 0x0000000003187984 */ /* 0x000e240000000800 */
[----:B0-----:R-:W-:Y:S02]  /*6ce0*/  ISETP.NE.AND P2, PT, R24, R27, PT ;  /* 0x0000001b1800720c */ /* 0x001fe40003f45270 */
[----:B------:R-:W-:-:S11]  /*6cf0*/  MOV R24, 0x0 ;  /* 0x0000000000187802 */ /* 0x000fd60000000f00 */
[----:B------:R-:W-:Y:S05]  /*6d00*/  @!P2 BREAK.RELIABLE B2 ;  /* 0x000000000002a942 */ /* 0x000fea0003800100 */
[----:B------:R-:W-:Y:S05]  /*6d10*/  @!P2 BRA `(.L_x_952) ;  /* 0x000000000020a947 */ /* 0x000fea0003800000 */
[----:B------:R-:W-:-:S04]  /*6d20*/  IADD3 R2, PT, PT, R2, 0x1, RZ ;  /* 0x0000000102027810 */ /* 0x000fc80007ffe0ff */
[----:B------:R-:W-:-:S13]  /*6d30*/  ISETP.NE.AND P2, PT, R2, R48, PT ;  /* 0x000000300200720c */ /* 0x000fda0003f45270 */
[----:B------:R-:W-:Y:S05]  /*6d40*/  @P2 BRA `(.L_x_953) ;  /* 0xfffffffc00d82947 */ /* 0x000fea000383ffff */
[----:B------:R-:W-:Y:S05]  /*6d50*/  BSYNC.RELIABLE B2 ;  /* 0x0000000000027941 */ /* 0x000fea0003800100 */
.L_x_951:
[----:B------:R-:W-:-:S06]  /*6d60*/  IMAD R2, R27, 0x2, R36 ;  /* 0x000000021b027824 */ /* 0x000fcc00078e0224 */
[----:B------:R-:W0:Y:S02]  /*6d70*/  LDS.U16 R2, [R2] ;  /* 0x0000000002027984 */ /* 0x000e240000000400 */
[----:B0-----:R-:W-:-:S06]  /*6d80*/  SHF.L.U32 R24, R2, 0x10, RZ ;  /* 0x0000001002187819 */ /* 0x001fcc00000006ff */
[----:B------:R-:W0:Y:S02]  /*6d90*/  F2F.F64.F32 R24, R24 ;  /* 0x0000001800187310 */ /* 0x000e240000201800 */
.L_x_952:
[----:B------:R-:W-:Y:S05]  /*6da0*/  BSYNC.RECONVERGENT B1 ;  /* 0x0000000000017941 */ /* 0x000fea0003800200 */
.L_x_950:
[----:B------:R-:W2:Y:S04]  /*6db0*/  LDL.64 R2, [R1] ;  /* 0x0000000001027983 */ /* 0x000ea80000100a00 */
[----:B0-----:R-:W-:Y:S01]  /*6dc0*/  STL.64 [R1+0x10], R24 ;  /* 0x0000101801007387 */ /* 0x001fe20000100a00 */
[----:B--2---:R-:W-:-:S14]  /*6dd0*/  DSETP.GT.AND P2, PT, R24, R2, PT ;  /* 0x000000021800722a */ /* 0x004fdc0003f44000 */
[----:B------:R0:W-:Y:S04]  /*6de0*/  @P2 STL [R1+0x8], R27 ;  /* 0x0000081b01002387 */ /* 0x0001e80000100800 */
[----:B------:R1:W-:Y:S01]  /*6df0*/  @P2 STL.64 [R1], R24 ;  /* 0x0000001801002387 */ /* 0x0003e20000100a00 */
[----:B0-----:R-:W-:-:S05]  /*6e00*/  VIADD R27, R27, 0x20 ;  /* 0x000000201b1b7836 */ /* 0x001fca0000000000 */
[----:B------:R-:W-:-:S13]  /*6e10*/  ISETP.GE.AND P2, PT, R27, R30, PT ;  /* 0x0000001e1b00720c */ /* 0x000fda0003f46270 */
[----:B-1----:R-:W-:Y:S05]  /*6e20*/  @!P2 BRA `(.L_x_954) ;  /* 0xfffffffc0094a947 */ /* 0x002fea000383ffff */
[----:B------:R-:W-:Y:S05]  /*6e30*/  BRA `(.L_x_948) ;  /* 0x0000000000347947 */ /* 0x000fea0003800000 */
.L_x_949:
[----:B------:R-:W-:-:S07]  /*6e40*/  MOV R27, R6 ;  /* 0x00000006001b7202 */ /* 0x000fce0000000f00 */
.L_x_955:
[----:B------:R-:W2:Y:S01]  /*6e50*/  LDL.64 R2, [R1] ;  /* 0x0000000001027983 */ /* 0x000ea20000100a00 */
[----:B------:R-:W-:-:S06]  /*6e60*/  IMAD R26, R27, 0x2, R36 ;  /* 0x000000021b1a7824 */ /* 0x000fcc00078e0224 */
[----:B------:R-:W0:Y:S02]  /*6e70*/  LDS.U16 R26, [R26] ;  /* 0x000000001a1a7984 */ /* 0x000e240000000400 */
[----:B0-----:R-:W-:-:S06]  /*6e80*/  SHF.L.U32 R24, R26, 0x10, RZ ;  /* 0x000000101a187819 */ /* 0x001fcc00000006ff */
[----:B------:R-:W0:Y:S02]  /*6e90*/  F2F.F64.F32 R24, R24 ;  /* 0x0000001800187310 */ /* 0x000e240000201800 */
[----:B0-----:R-:W-:Y:S01]  /*6ea0*/  STL.64 [R1+0x10], R24 ;  /* 0x0000101801007387 */ /* 0x001fe20000100a00 */
[----:B--2---:R-:W-:-:S14]  /*6eb0*/  DSETP.GT.AND P2, PT, R24, R2, PT ;  /* 0x000000021800722a */ /* 0x004fdc0003f44000 */
[----:B------:R0:W-:Y:S04]  /*6ec0*/  @P2 STL [R1+0x8], R27 ;  /* 0x0000081b01002387 */ /* 0x0001e80000100800 */
[----:B------:R1:W-:Y:S01]  /*6ed0*/  @P2 STL.64 [R1], R24 ;  /* 0x0000001801002387 */ /* 0x0003e20000100a00 */
[----:B0-----:R-:W-:-:S05]  /*6ee0*/  VIADD R27, R27, 0x20 ;  /* 0x000000201b1b7836 */ /* 0x001fca0000000000 */
[----:B------:R-:W-:-:S13]  /*6ef0*/  ISETP.GE.AND P2, PT, R27, R30, PT ;  /* 0x0000001e1b00720c */ /* 0x000fda0003f46270 */
[----:B-1----:R-:W-:Y:S05]  /*6f00*/  @!P2 BRA `(.L_x_955) ;  /* 0xfffffffc00d0a947 */ /* 0x002fea000383ffff */
.L_x_948:
[----:B------:R-:W-:Y:S05]  /*6f10*/  BSYNC.RECONVERGENT B0 ;  /* 0x0000000000007941 */ /* 0x000fea0003800200 */
.L_x_947:
        /* <DEDUP_REMOVED lines=69> */
.L_x_957:
[----:B------:R-:W-:Y:S05]  /*7370*/  BSYNC.RECONVERGENT B0 ;  /* 0x0000000000007941 */ /* 0x000fea0003800200 */
.L_x_956:
        /* <DEDUP_REMOVED lines=9> */
.L_x_959:
[----:B------:R-:W-:Y:S05]  /*7410*/  BSYNC.RECONVERGENT B0 ;  /* 0x0000000000007941 */ /* 0x000fea0003800200 */
.L_x_958:
[----:B------:R-:W-:Y:S01]  /*7420*/  IADD3 R48, PT, PT, R48, 0x1, RZ ;  /* 0x0000000130307810 */ /* 0x000fe20007ffe0ff */
[----:B------:R-:W-:-:S03]  /*7430*/  NOP ;  /* 0x0000000000007918 */ /* 0x000fc60000000000 */
[----:B------:R-:W-:-:S13]  /*7440*/  ISETP.NE.AND P2, PT, R48, R5, PT ;  /* 0x000000053000720c */ /* 0x000fda0003f45270 */
[----:B------:R-:W-:Y:S05]  /*7450*/  @P2 BRA `(.L_x_960) ;  /* 0xfffffff400902947 */ /* 0x000fea000383ffff */
.L_x_942:
[----:B------:R-:W-:Y:S01]  /*7460*/  ISETP.NE.AND P2, PT, R47, RZ, PT ;  /* 0x000000ff2f00720c */ /* 0x000fe20003f45270 */
[----:B------:R-:W-:Y:S01]  /*7470*/  NOP ;  /* 0x0000000000007918 */ /* 0x000fe20000000000 */
[----:B------:R-:W-:Y:S11]  /*7480*/  BSSY.RECONVERGENT B0, `(.L_x_961) ;  /* 0x000005e000007945 */ /* 0x000ff60003800200 */
[----:B------:R-:W-:Y:S05]  /*7490*/  @P2 BRA `(.L_x_962) ;  /* 0x0000000400702947 */ /* 0x000fea0003800000 */
[----:B------:R-:W-:Y:S02]  /*74a0*/  ISETP.GE.AND P2, PT, R5, 0x1, PT ;  /* 0x000000010500780c */ /* 0x000fe40003f46270 */
[----:B------:R-:W-:-:S11]  /*74b0*/  PRMT R28, RZ, 0x7610, R28 ;  /* 0x00007610ff1c7816 */ /* 0x000fd6000000001c */
[----:B------:R-:W-:Y:S05]  /*74c0*/  @!P2 BRA `(.L_x_963) ;  /* 0x00000004005ca947 */ /* 0x000fea0003800000 */
[----:B------:R-:W-:Y:S01]  /*74d0*/  ISETP.GE.U32.AND P2, PT, R5, 0x10, PT ;  /* 0x000000100500780c */ /* 0x000fe20003f46070 */
[----:B------:R-:W-:-:S12]  /*74e0*/  IMAD.MOV.U32 R3, RZ, RZ, RZ ;  /* 0x000000ffff037224 */ /* 0x000fd800078e00ff */
[----:B------:R-:W-:Y:S05]  /*74f0*/  @!P2 BRA `(.L_x_964) ;  /* 0x000000000098a947 */ /* 0x000fea0003800000 */
[----:B------:R-:W-:-:S07]  /*7500*/  MOV R3, RZ ;  /* 0x000000ff00037202 */ /* 0x000fce0000000f00 */
.L_x_965:
[C---:B01----:R-:W-:Y:S01]  /*7510*/  IMAD R2, R3.reuse, 0x2, R42 ;  /* 0x0000000203027824 */ /* 0x043fe200078e022a */
[----:B------:R-:W-:-:S04]  /*7520*/  IADD3 R3, PT, PT, R3, 0x10, RZ ;  /* 0x0000001003037810 */ /* 0x000fc80007ffe0ff */
        /* <DEDUP_REMOVED lines=34> */
[----:B------:R-:W-:-:S07]  /*7750*/  IMAD.MOV.U32 R3, RZ, RZ, R32 ;  /* 0x000000ffff037224 */ /* 0x000fce00078e0020 */
.L_x_964:
[----:B------:R-:W-:-:S13]  /*7760*/  ISETP.NE.AND P2, PT, R7, RZ, PT ;  /* 0x000000ff0700720c */ /* 0x000fda0003f45270 */
[----:B------:R-:W-:Y:S05]  /*7770*/  @!P2 BRA `(.L_x_963) ;  /* 0x0000000000b0a947 */ /* 0x000fea0003800000 */
[----:B------:R-:W-:Y:S01]  /*7780*/  ISETP.NE.AND P2, PT, R31, RZ, PT ;  /* 0x000000ff1f00720c */ /* 0x000fe20003f45270 */
[----:B------:R-:W-:-:S12]  /*7790*/  @!P0 BRA `(.L_x_966) ;  /* 0x0000000000488947 */ /* 0x000fd80003800000 */
[C---:B01----:R-:W-:Y:S01]  /*77a0*/  LEA R2, R3.reuse, R42, 0x1 ;  /* 0x0000002a03027211 */ /* 0x043fe200078e08ff */
[----:B------:R-:W-:-:S04]  /*77b0*/  VIADD R3, R3, 0x8 ;  /* 0x0000000803037836 */ /* 0x000fc80000000000 */
        /* <DEDUP_REMOVED lines=16> */
.L_x_966:
        /* <DEDUP_REMOVED lines=13> */
.L_x_967:
[----:B------:R-:W-:Y:S05]  /*7990*/  @!P2 BRA `(.L_x_963) ;  /* 0x000000000028a947 */ /* 0x000fea0003800000 */
[----:B01----:R-:W-:Y:S02]  /*79a0*/  LEA R2, R3, R42, 0x1 ;  /* 0x0000002a03027211 */ /* 0x003fe400078e08ff */
[----:B------:R-:W-:-:S03]  /*79b0*/  ISETP.NE.AND P2, PT, R34, 0x1, PT ;  /* 0x000000012200780c */ /* 0x000fc60003f45270 */
[----:B------:R-:W0:Y:S02]  /*79c0*/  LDS.U16 R3, [R2] ;  /* 0x0000000002037984 */ /* 0x000e240000000400 */
[----:B0-----:R-:W-:-:S08]  /*79d0*/  HADD2.BF16_V2 R28, R28.H0_H0, R3.H0_H0 ;  /* 0x200000031c1c7230 */ /* 0x001fd00000200800 */
[----:B------:R-:W-:Y:S05]  /*79e0*/  @!P2 BRA `(.L_x_963) ;  /* 0x000000000014a947 */ /* 0x000fea0003800000 */
[----:B------:R-:W-:Y:S01]  /*79f0*/  ISETP.NE.AND P2, PT, R34, 0x2, PT ;  /* 0x000000022200780c */ /* 0x000fe20003f45270 */
[----:B------:R-:W0:-:S12]  /*7a00*/  LDS.U16 R3, [R2+0x2] ;  /* 0x0000020002037984 */ /* 0x000e180000000400 */
[----:B------:R-:W1:Y:S01]  /*7a10*/  @P2 LDS.U16 R25, [R2+0x4] ;  /* 0x0000040002192984 */ /* 0x000e620000000400 */
[----:B0-----:R-:W-:-:S04]  /*7a20*/  HADD2.BF16_V2 R28, R28.H0_H0, R3.H0_H0 ;  /* 0x200000031c1c7230 */ /* 0x001fc80000200800 */
[----:B-1----:R-:W-:-:S07]  /*7a30*/  @P2 HADD2.BF16_V2 R28, R28.H0_H0, R25.H0_H0 ;  /* 0x200000191c1c2230 */ /* 0x002fce0000200800 */
.L_x_963:
[----:B01----:R-:W-:-:S05]  /*7a40*/  IMAD R2, R33, 0x2, R40 ;  /* 0x0000000221027824 */ /* 0x003fca00078e0228 */
[----:B------:R2:W-:Y:S02]  /*7a50*/  STS.U16 [R2], R28 ;  /* 0x0000001c02007388 */ /* 0x0005e40000000400 */
.L_x_962:
[----:B------:R-:W-:Y:S05]  /*7a60*/  BSYNC.RECONVERGENT B0 ;  /* 0x0000000000007941 */ /* 0x000fea0003800200 */
.L_x_961:
[----:B------:R-:W3:Y:S01]  /*7a70*/  LDCU UR6, c[0x0][0x398] ;  /* 0x00007300ff0677ac */ /* 0x000ee20008000800 */
[----:B------:R-:W-:-:S04]  /*7a80*/  IADD3 R33, PT, PT, R33, 0x1, RZ ;  /* 0x0000000121217810 */ /* 0x000fc80007ffe0ff */
[----:B---3--:R-:W-:Y:S01]  /*7a90*/  ISETP.NE.AND P2, PT, R33, UR6, PT ;  /* 0x0000000621007c0c */ /* 0x008fe2000bf45270 */
[----:B------:R-:W-:-:S12]  /*7aa0*/  NOP ;  /* 0x0000000000007918 */ /* 0x000fd80000000000 */
[----:B------:R-:W-:Y:S05]  /*7ab0*/  @P2 BRA `(.L_x_968) ;  /* 0xffffffec00e02947 */ /* 0x000fea000383ffff */
.L_x_941:
[----:B------:R-:W-:-:S07]  /*7ac0*/  IMAD.MOV.U32 R5, RZ, RZ, RZ ;  /* 0x000000ffff057224 */ /* 0x000fce00078e00ff */
.L_x_987:
[----:B------:R-:W3:Y:S01]  /*7ad0*/  LDCU UR6, c[0x0][0x398] ;  /* 0x00007300ff0677ac */ /* 0x000ee20008000800 */
[----:B------:R-:W-:Y:S01]  /*7ae0*/  BSSY.RECONVERGENT B0, `(.L_x_969) ;  /* 0x0000015000007945 */ /* 0x000fe20003800200 */
[----:B01----:R-:W-:Y:S02]  /*7af0*/  HFMA2 R24, -RZ, RZ, 0, 0 ;  /* 0x00000000ff187431 */ /* 0x003fe400000001ff */
[----:B--2---:R-:W-:Y:S01]  /*7b00*/  IMAD.MOV.U32 R2, RZ, RZ, 0x0 ;  /* 0x00000000ff027424 */ /* 0x004fe200078e00ff */
[----:B------:R-:W-:Y:S02]  /*7b10*/  MOV R3, 0xfff00000 ;  /* 0xfff0000000037802 */ /* 0x000fe40000000f00 */
[----:B---3--:R-:W-:-:S13]  /*7b20*/  ISETP.GE.AND P0, PT, R47, UR6, PT ;  /* 0x000000062f007c0c */ /* 0x008fda000bf06270 */
[----:B------:R-:W-:Y:S05]  /*7b30*/  @P0 BRA `(.L_x_970) ;  /* 0x00000000003c0947 */ /* 0x000fea0003800000 */
[----:B------:R-:W-:-:S13]  /*7b40*/  ISETP.NE.AND P0, PT, R5, RZ, PT ;  /* 0x000000ff0500720c */ /* 0x000fda0003f05270 */
[----:B------:R-:W-:Y:S05]  /*7b50*/  @!P0 BRA `(.L_x_971) ;  /* 0x0000000000248947 */ /* 0x000fea0003800000 */
[----:B------:R-:W-:-:S07]  /*7b60*/  IMAD.MOV.U32 R26, RZ, RZ, RZ ;  /* 0x000000ffff1a7224 */ /* 0x000fce00078e00ff */
.L_x_972:
        /* <DEDUP_REMOVED lines=8> */
.L_x_971:
[----:B------:R-:W0:Y:S01]  /*7bf0*/  LDS.U16 R2, [R11] ;  /* 0x000000000b027984 */ /* 0x000e220000000400 */
[----:B------:R-:W-:Y:S01]  /*7c00*/  MOV R24, R47 ;  /* 0x0000002f00187202 */ /* 0x000fe20000000f00 */
[----:B0-----:R-:W-:-:S06]  /*7c10*/  IMAD.U32 R2, R2, 0x10000, RZ ;  /* 0x0001000002027824 */ /* 0x001fcc00078e00ff */
[----:B------:R-:W0:Y:S02]  /*7c20*/  F2F.F64.F32 R2, R2 ;  /* 0x0000000200027310 */ /* 0x000e240000201800 */
.L_x_970:
[----:B------:R-:W-:Y:S05]  /*7c30*/  BSYNC.RECONVERGENT B0 ;  /* 0x0000000000007941 */ /* 0x000fea0003800200 */
.L_x_969:
        /* <DEDUP_REMOVED lines=11> */
.L_x_981:
[----:B------:R-:W-:Y:S01]  /*7cf0*/  BSSY.RECONVERGENT B2, `(.L_x_977) ;  /* 0x0000012000027945 */ /* 0x000fe20003800200 */
[----:B------:R-:W-:-:S03]  /*7d00*/  HFMA2 R2, -RZ, RZ, 0, 0 ;  /* 0x00000000ff027431 */ /* 0x000fc600000001ff */
[----:B------:R-:W-:Y:S04]  /*7d10*/  BSSY.RELIABLE B3, `(.L_x_978) ;  /* 0x000000b000037945 */ /* 0x000fe80003800100 */
.L_x_980:
        /* <DEDUP_REMOVED lines=11> */
.L_x_978:
[----:B------:R-:W-:-:S06]  /*7dd0*/  IMAD R2, R7, 0x2, R40 ;  /* 0x0000000207027824 */ /* 0x000fcc00078e0228 */
[----:B------:R-:W0:Y:S02]  /*7de0*/  LDS.U16 R2, [R2] ;  /* 0x0000000002027984 */ /* 0x000e240000000400 */
[----:B0-----:R-:W-:-:S06]  /*7df0*/  SHF.L.U32 R24, R2, 0x10, RZ ;  /* 0x0000001002187819 */ /* 0x001fcc00000006ff */
[----:B------:R-:W0:Y:S02]  /*7e00*/  F2F.F64.F32 R24, R24 ;  /* 0x0000001800187310 */ /* 0x000e240000201800 */
.L_x_979:
[----:B------:R-:W-:Y:S05]  /*7e10*/  BSYNC.RECONVERGENT B2 ;  /* 0x0000000000027941 */ /* 0x000fea0003800200 */
.L_x_977:
        /* <DEDUP_REMOVED lines=10> */
.L_x_976:
[----:B------:R-:W-:Y:S05]  /*7ec0*/  BRA `(.L_x_974) ;  /* 0x0000000000347947 */ /* 0x000fea0003800000 */
.L_x_975:
[----:B------:R-:W-:-:S07]  /*7ed0*/  MOV R7, R6 ;  /* 0x0000000600077202 */ /* 0x000fce0000000f00 */
.L_x_982:
        /* <DEDUP_REMOVED lines=10> */
[----:B------:R-:W-:-:S13]  /*7f80*/  ISETP.GE.AND P0, PT, R7, UR10, PT ;  /* 0x0000000a07007c0c */ /* 0x000fda000bf06270 */
[----:B-1----:R-:W-:Y:S05]  /*7f90*/  @!P0 BRA `(.L_x_982) ;  /* 0xfffffffc00d08947 */ /* 0x002fea000383ffff */
.L_x_974:
[----:B------:R-:W-:Y:S05]  /*7fa0*/  BSYNC.RECONVERGENT B0 ;  /* 0x0000000000007941 */ /* 0x000fea0003800200 */
.L_x_973:
        /* <DEDUP_REMOVED lines=69> */
.L_x_984:
[----:B------:R-:W-:Y:S05]  /*8400*/  BSYNC.RECONVERGENT B0 ;  /* 0x0000000000007941 */ /* 0x000fea0003800200 */
.L_x_983:
        /* <DEDUP_REMOVED lines=9> */
.L_x_986:
[----:B------:R-:W-:Y:S05]  /*84a0*/  BSYNC.RECONVERGENT B0 ;  /* 0x0000000000007941 */ /* 0x000fea0003800200 */
.L_x_985:
[----:B------:R-:W-:Y:S01]  /*84b0*/  IADD3 R5, PT, PT, R5, 0x1, RZ ;  /* 0x0000000105057810 */ /* 0x000fe20007ffe0ff */
[----:B------:R-:W-:-:S03]  /*84c0*/  NOP ;  /* 0x0000000000007918 */ /* 0x000fc60000000000 */
[----:B------:R-:W-:-:S13]  /*84d0*/  ISETP.NE.AND P0, PT, R5, UR5, PT ;  /* 0x0000000505007c0c */ /* 0x000fda000bf05270 */
[----:B------:R-:W-:Y:S05]  /*84e0*/  @P0 BRA `(.L_x_987) ;  /* 0xfffffff400780947 */ /* 0x000fea000383ffff */
[----:B0-----:R-:W-:Y:S01]  /*84f0*/  IMAD.MOV.U32 R2, RZ, RZ, RZ ;  /* 0x000000ffff027224 */ /* 0x001fe200078e00ff */
[----:B------:R-:W-:-:S06]  /*8500*/  NOP ;  /* 0x0000000000007918 */ /* 0x000fcc0000000000 */
.L_x_991:
[----:B------:R-:W-:Y:S01]  /*8510*/  ISETP.GE.AND P0, PT, R47, R30, PT ;  /* 0x0000001e2f00720c */ /* 0x000fe20003f06270 */
[----:B------:R-:W-:-:S12]  /*8520*/  BSSY.RECONVERGENT B0, `(.L_x_988) ;  /* 0x000000d000007945 */ /* 0x000fd80003800200 */
[----:B0-----:R-:W-:Y:S05]  /*8530*/  @P0 BRA `(.L_x_989) ;  /* 0x00000000002c0947 */ /* 0x001fea0003800000 */
[----:B-1----:R-:W-:-:S06]  /*8540*/  LEA R3, R2, R41, 0x2 ;  /* 0x0000002902037211 */ /* 0x002fcc00078e10ff */
[----:B------:R-:W0:Y:S02]  /*8550*/  LDS R3, [R3] ;  /* 0x0000000003037984 */ /* 0x000e240000000800 */
[CC--:B0-----:R-:W-:Y:S02]  /*8560*/  IMAD R5, R30.reuse, R3.reuse, R47 ;  /* 0x000000031e057224 */ /* 0x0c1fe400078e022f */
[----:B------:R-:W-:-:S07]  /*8570*/  IMAD R26, R30, R3, R30 ;  /* 0x000000031e1a7224 */ /* 0x000fce00078e021e */
.L_x_990:
[C---:B------:R-:W-:Y:S01]  /*8580*/  IMAD R7, R5.reuse, 0x2, R44 ;  /* 0x0000000205077824 */ /* 0x040fe200078e022c */
[C---:B0-----:R-:W-:Y:S01]  /*8590*/  LEA R3, R5.reuse, R43, 0x1 ;  /* 0x0000002b05037211 */ /* 0x041fe200078e08ff */
[----:B------:R-:W-:-:S03]  /*85a0*/  VIADD R5, R5, 0x20 ;  /* 0x0000002005057836 */ /* 0x000fc60000000000 */
[----:B------:R-:W0:Y:S02]  /*85b0*/  LDS.U16 R24, [R7] ;  /* 0x0000000007187984 */ /* 0x000e240000000400 */
[----:B------:R-:W-:Y:S02]  /*85c0*/  ISETP.GE.AND P0, PT, R5, R26, PT ;  /* 0x0000001a0500720c */ /* 0x000fe40003f06270 */
[----:B0-----:R0:W-:Y:S11]  /*85d0*/  STS.U16 [R3], R24 ;  /* 0x0000001803007388 */ /* 0x0011f60000000400 */
[----:B------:R-:W-:Y:S05]  /*85e0*/  @!P0 BRA `(.L_x_990) ;  /* 0xfffffffc00e48947 */ /* 0x000fea000383ffff */
.L_x_989:
[----:B------:R-:W-:Y:S05]  /*85f0*/  BSYNC.RECONVERGENT B0 ;  /* 0x0000000000007941 */ /* 0x000fea0003800200 */
.L_x_988:
[----:B------:R-:W-:-:S04]  /*8600*/  IADD3 R2, PT, PT, R2, 0x1, RZ ;  /* 0x0000000102027810 */ /* 0x000fc80007ffe0ff */
[----:B------:R-:W-:-:S13]  /*8610*/  ISETP.NE.AND P0, PT, R2, UR5, PT ;  /* 0x0000000502007c0c */ /* 0x000fda000bf05270 */
[----:B------:R-:W-:Y:S05]  /*8620*/  @P0 BRA `(.L_x_991) ;  /* 0xfffffffc00b80947 */ /* 0x000fea000383ffff */
[----:B------:R-:W2:Y:S02]  /*8630*/  LDCU UR6, c[0x0][0x390] ;  /* 0x00007200ff0677ac */ /* 0x000ea40008000800 */
[----:B--2---:R-:W-:-:S05]  /*8640*/  IMAD.U32 R52, RZ, RZ, UR6 ;  /* 0x00000006ff347e24 */ /* 0x004fca000f8e00ff */
[----:B------:R-:W-:Y:S01]  /*8650*/  ISETP.GE.AND P0, PT, R52, 0x1, PT ;  /* 0x000000013400780c */ /* 0x000fe20003f06270 */
[----:B------:R-:W-:-:S12]  /*8660*/  NOP ;  /* 0x0000000000007918 */ /* 0x000fd80000000000 */
[----:B------:R-:W-:Y:S05]  /*8670*/  @!P0 BRA `(.L_x_992) ;  /* 0x0000001c00388947 */ /* 0x000fea0003800000 */
[----:B------:R-:W-:-:S07]  /*8680*/  MOV R5, RZ ;  /* 0x000000ff00057202 */ /* 0x000fce0000000f00 */
.L_x_1013:
[----:B------:R-:W2:Y:S01]  /*8690*/  LDCU UR6, c[0x0][0x38c] ;  /* 0x00007180ff0677ac */ /* 0x000ea20008000800 */
[----:B------:R-:W-:Y:S01]  /*86a0*/  BSSY.RECONVERGENT B0, `(.L_x_993) ;  /* 0x0000015000007945 */ /* 0x000fe20003800200 */
[----:B0-----:R-:W-:Y:S02]  /*86b0*/  HFMA2 R2, -RZ, RZ, 0, 0 ;  /* 0x00000000ff027431 */ /* 0x001fe400000001ff */
[----:B01----:R-:W-:Y:S02]  /*86c0*/  IMAD.MOV.U32 R24, RZ, RZ, RZ ;  /* 0x000000ffff187224 */ /* 0x003fe400078e00ff */
[----:B------:R-:W-:Y:S01]  /*86d0*/  IMAD.MOV.U32 R3, RZ, RZ, -0x100000 ;  /* 0xfff00000ff037424 */ /* 0x000fe200078e00ff */
[----:B--2---:R-:W-:-:S13]  /*86e0*/  ISETP.GE.AND P0, PT, R47, UR6, PT ;  /* 0x000000062f007c0c */ /* 0x004fda000bf06270 */
[----:B------:R-:W-:Y:S05]  /*86f0*/  @P0 BRA `(.L_x_994) ;  /* 0x00000000003c0947 */ /* 0x000fea0003800000 */
[----:B------:R-:W-:-:S13]  /*8700*/  ISETP.NE.AND P0, PT, R5, RZ, PT ;  /* 0x000000ff0500720c */ /* 0x000fda0003f05270 */
[----:B------:R-:W-:Y:S05]  /*8710*/  @!P0 BRA `(.L_x_995) ;  /* 0x0000000000248947 */ /* 0x000fea0003800000 */
[----:B------:R-:W-:-:S07]  /*8720*/  MOV R26, RZ ;  /* 0x000000ff001a7202 */ /* 0x000fce0000000f00 */
.L_x_996:
        /* <DEDUP_REMOVED lines=8> */
.L_x_995:
[----:B------:R-:W0:Y:S01]  /*87b0*/  LDS.U16 R2, [R14] ;  /* 0x000000000e027984 */ /* 0x000e220000000400 */
[----:B------:R-:W-:Y:S01]  /*87c0*/  IMAD.MOV.U32 R24, RZ, RZ, R47 ;  /* 0x000000ffff187224 */ /* 0x000fe200078e002f */
[----:B0-----:R-:W-:-:S06]  /*87d0*/  SHF.L.U32 R2, R2, 0x10, RZ ;  /* 0x0000001002027819 */ /* 0x001fcc00000006ff */
[----:B------:R-:W0:Y:S02]  /*87e0*/  F2F.F64.F32 R2, R2 ;  /* 0x0000000200027310 */ /* 0x000e240000201800 */
.L_x_994:
[----:B------:R-:W-:Y:S05]  /*87f0*/  BSYNC.RECONVERGENT B0 ;  /* 0x0000000000007941 */ /* 0x000fea0003800200 */
.L_x_993:
        /* <DEDUP_REMOVED lines=11> */
.L_x_1005:
[----:B------:R-:W-:Y:S04]  /*88b0*/  BSSY.RECONVERGENT B2, `(.L_x_1001) ;  /* 0x0000012000027945 */ /* 0x000fe80003800200 */
[----:B------:R-:W-:Y:S01]  /*88c0*/  BSSY.RELIABLE B3, `(.L_x_1002) ;  /* 0x000000c000037945 */ /* 0x000fe20003800100 */
[----:B------:R-:W-:-:S07]  /*88d0*/  IMAD.MOV.U32 R2, RZ, RZ, RZ ;  /* 0x000000ffff027224 */ /* 0x000fce00078e00ff */
.L_x_1004:
[----:B------:R-:W-:Y:S01]  /*88e0*/  LEA R3, R2, R41, 0x2 ;  /* 0x0000002902037211 */ /* 0x000fe200078e10ff */
[----:B------:R-:W-:Y:S01]  /*88f0*/  IMAD.MOV.U32 R24, RZ, RZ, 0x0 ;  /* 0x00000000ff187424 */ /* 0x000fe200078e00ff */
[----:B------:R-:W-:-:S04]  /*8900*/  MOV R25, 0xfff00000 ;  /* 0xfff0000000197802 */ /* 0x000fc80000000f00 */
[----:B------:R-:W0:Y:S02]  /*8910*/  LDS R3, [R3] ;  /* 0x0000000003037984 */ /* 0x000e240000000800 */
[----:B0-----:R-:W-:-:S13]  /*8920*/  ISETP.NE.AND P0, PT, R3, R26, PT ;  /* 0x0000001a0300720c */ /* 0x001fda0003f05270 */
[----:B------:R-:W-:Y:S05]  /*8930*/  @!P0 BREAK.RELIABLE B3 ;  /* 0x0000000000038942 */ /* 0x000fea0003800100 */
[----:B------:R-:W-:Y:S05]  /*8940*/  @!P0 BRA `(.L_x_1003) ;  /* 0x0000000000208947 */ /* 0x000fea0003800000 */
[----:B------:R-:W-:-:S05]  /*8950*/  VIADD R2, R2, 0x1 ;  /* 0x0000000102027836 */ /* 0x000fca0000000000 */
[----:B------:R-:W-:-:S13]  /*8960*/  ISETP.NE.AND P0, PT, R2, R5, PT ;  /* 0x000000050200720c */ /* 0x000fda0003f05270 */
[----:B------:R-:W-:Y:S05]  /*8970*/  @P0 BRA `(.L_x_1004) ;  /* 0xfffffffc00d80947 */ /* 0x000fea000383ffff */
[----:B------:R-:W-:Y:S05]  /*8980*/  BSYNC.RELIABLE B3 ;  /* 0x0000000000037941 */ /* 0x000fea0003800100 */
.L_x_1002:
[----:B------:R-:W-:-:S06]  /*8990*/  LEA R2, R26, R43, 0x1 ;  /* 0x0000002b1a027211 */ /* 0x000fcc00078e08ff */
[----:B------:R-:W0:Y:S02]  /*89a0*/  LDS.U16 R2, [R2] ;  /* 0x0000000002027984 */ /* 0x000e240000000400 */
[----:B0-----:R-:W-:-:S06]  /*89b0*/  IMAD.U32 R24, R2, 0x10000, RZ ;  /* 0x0001000002187824 */ /* 0x001fcc00078e00ff */
[----:B------:R-:W0:Y:S02]  /*89c0*/  F2F.F64.F32 R24, R24 ;  /* 0x0000001800187310 */ /* 0x000e240000201800 */
.L_x_1003:
[----:B------:R-:W-:Y:S05]  /*89d0*/  BSYNC.RECONVERGENT B2 ;  /* 0x0000000000027941 */ /* 0x000fea0003800200 */
.L_x_1001:
        /* <DEDUP_REMOVED lines=10> */
.L_x_1000:
[----:B------:R-:W-:Y:S05]  /*8a80*/  BRA `(.L_x_998) ;  /* 0x0000000400387947 */ /* 0x000fea0003800000 */
.L_x_999:
[----:B------:R-:W-:Y:S01]  /*8a90*/  ISETP.NE.AND P0, PT, R16, RZ, PT ;  /* 0x000000ff1000720c */ /* 0x000fe20003f05270 */
[----:B------:R-:W-:Y:S01]  /*8aa0*/  BSSY.RECONVERGENT B1, `(.L_x_1006) ;  /* 0x0000023000017945 */ /* 0x000fe20003800200 */
[----:B------:R-:W-:-:S11]  /*8ab0*/  IMAD.MOV.U32 R32, RZ, RZ, R6 ;  /* 0x000000ffff207224 */ /* 0x000fd600078e0006 */
[----:B------:R-:W-:Y:S05]  /*8ac0*/  @!P0 BRA `(.L_x_1007) ;  /* 0x0000000000808947 */ /* 0x000fea0003800000 */
[----:B------:R-:W2:Y:S01]  /*8ad0*/  LDL.64 R2, [R1] ;  /* 0x0000000001027983 */ /* 0x000ea20000100a00 */
[----:B------:R-:W-:-:S03]  /*8ae0*/  IMAD.MOV.U32 R32, RZ, RZ, R4 ;  /* 0x000000ffff207224 */ /* 0x000fc600078e0004 */
[----:B------:R-:W0:Y:S02]  /*8af0*/  LDS.U16 R7, [R14+0x40] ;  /* 0x000040000e077984 */ /* 0x000e240000000400 */
[----:B0-----:R-:W-:-:S04]  /*8b00*/  SHF.L.U32 R7, R7, 0x10, RZ ;  /* 0x0000001007077819 */ /* 0x001fc800000006ff */
        /* <DEDUP_REMOVED lines=25> */
[----:B------:R0:W-:Y:S01]  /*8ca0*/  @P0 STL.64 [R1], R24 ;  /* 0x0000001801000387 */ /* 0x0001e20000100a00 */
[----:B------:R-:W-:-:S03]  /*8cb0*/  @P0 MOV R32, R17 ;  /* 0x0000001100200202 */ /* 0x000fc60000000f00 */
[----:B------:R0:W-:Y:S04]  /*8cc0*/  @P0 STL [R1+0x8], R0 ;  /* 0x0000080001000387 */ /* 0x0001e80000100800 */
.L_x_1007:
[----:B------:R-:W-:Y:S05]  /*8cd0*/  BSYNC.RECONVERGENT B1 ;  /* 0x0000000000017941 */ /* 0x000fea0003800200 */
.L_x_1006:
[----:B------:R-:W-:-:S13]  /*8ce0*/  ISETP.GE.U32.AND P0, PT, R39, 0x60, PT ;  /* 0x000000602700780c */ /* 0x000fda0003f06070 */
[----:B------:R-:W-:Y:S05]  /*8cf0*/  @!P0 BRA `(.L_x_998) ;  /* 0x00000000009c8947 */ /* 0x000fea0003800000 */
.L_x_1008:
[----:B------:R-:W2:Y:S01]  /*8d00*/  LDL.64 R2, [R1] ;  /* 0x0000000001027983 */ /* 0x000ea20000100a00 */
[----:B------:R-:W-:-:S05]  /*8d10*/  IMAD R33, R32, 0x2, R43 ;  /* 0x0000000220217824 */ /* 0x000fca00078e022b */
[----:B------:R-:W1:Y:S04]  /*8d20*/  LDS.U16 R7, [R33] ;  /* 0x0000000021077984 */ /* 0x000e680000000400 */
[----:B0-----:R-:W0:Y:S04]  /*8d30*/  LDS.U16 R24, [R33+0x40] ;  /* 0x0000400021187984 */ /* 0x001e280000000400 */
[----:B------:R-:W3:Y:S01]  /*8d40*/  LDS.U16 R25, [R33+0x80] ;  /* 0x0000800021197984 */ /* 0x000ee20000000400 */
[----:B-1----:R-:W-:-:S04]  /*8d50*/  SHF.L.U32 R7, R7, 0x10, RZ ;  /* 0x0000001007077819 */ /* 0x002fc800000006ff */
[----:B------:R1:W2:Y:S01]  /*8d60*/  F2F.F64.F32 R30, R7 ;  /* 0x00000007001e7310 */ /* 0x0002a20000201800 */
[----:B0-----:R-:W-:Y:S01]  /*8d70*/  IMAD.U32 R24, R24, 0x10000, RZ ;  /* 0x0001000018187824 */ /* 0x001fe200078e00ff */
[----:B---3--:R-:W-:Y:S01]  /*8d80*/  SHF.L.U32 R26, R25, 0x10, RZ ;  /* 0x00000010191a7819 */ /* 0x008fe200000006ff */
        /* <DEDUP_REMOVED lines=30> */
.L_x_998:
[----:B------:R-:W-:Y:S05]  /*8f70*/  BSYNC.RECONVERGENT B0 ;  /* 0x0000000000007941 */ /* 0x000fea0003800200 */
.L_x_997:
        /* <DEDUP_REMOVED lines=69> */
.L_x_1010:
[----:B------:R-:W-:Y:S05]  /*93d0*/  BSYNC.RECONVERGENT B0 ;  /* 0x0000000000007941 */ /* 0x000fea0003800200 */
.L_x_1009:
        /* <DEDUP_REMOVED lines=9> */
.L_x_1012:
[----:B------:R-:W-:Y:S05]  /*9470*/  BSYNC.RECONVERGENT B0 ;  /* 0x0000000000007941 */ /* 0x000fea0003800200 */
.L_x_1011:
[----:B------:R-:W2:Y:S01]  /*9480*/  LDC R52, c[0x0][0x390] ;  /* 0x0000e400ff347b82 */ /* 0x000ea20000000800 */
[----:B------:R-:W-:-:S04]  /*9490*/  IADD3 R5, PT, PT, R5, 0x1, RZ ;  /* 0x0000000105057810 */ /* 0x000fc80007ffe0ff */
[----:B--2---:R-:W-:Y:S01]  /*94a0*/  ISETP.NE.AND P0, PT, R5, R52, PT ;  /* 0x000000340500720c */ /* 0x004fe20003f05270 */
[----:B------:R-:W-:-:S12]  /*94b0*/  NOP ;  /* 0x0000000000007918 */ /* 0x000fd80000000000 */
[----:B------:R-:W-:Y:S05]  /*94c0*/  @P0 BRA `(.L_x_1013) ;  /* 0xfffffff000700947 */ /* 0x000fea000383ffff */
[----:B------:R-:W-:Y:S05]  /*94d0*/  BRA `(.L_x_992) ;  /* 0x0000000c00a07947 */ /* 0x000fea0003800000 */
.L_x_940:
[----:B------:R-:W0:Y:S02]  /*94e0*/  LDC R52, c[0x0][0x390] ;  /* 0x0000e400ff347b82 */ /* 0x000e240000000800 */
[----:B0-----:R-:W-:-:S13]  /*94f0*/  ISETP.GE.AND P0, PT, R52, 0x1, PT ;  /* 0x000000013400780c */ /* 0x001fda0003f06270 */
[----:B------:R-:W-:Y:S05]  /*9500*/  @!P0 BRA `(.L_x_992) ;  /* 0x0000000c00948947 */ /* 0x000fea0003800000 */
[----:B------:R-:W-:-:S07]  /*9510*/  IMAD.MOV.U32 R5, RZ, RZ, RZ ;  /* 0x000000ffff057224 */ /* 0x000fce00078e00ff */
.L_x_1034:
[----:B0-----:R-:W0:Y:S01]  /*9520*/  LDCU UR6, c[0x0][0x38c] ;  /* 0x00007180ff0677ac */ /* 0x001e220008000800 */
[----:B------:R-:W-:Y:S01]  /*9530*/  BSSY.RECONVERGENT B0, `(.L_x_1014) ;  /* 0x0000015000007945 */ /* 0x000fe20003800200 */
[----:B-12-4-:R-:W-:Y:S01]  /*9540*/  MOV R24, RZ ;  /* 0x000000ff00187202 */ /* 0x016fe20000000f00 */
[----:B------:R-:W-:Y:S01]  /*9550*/  IMAD.MOV.U32 R2, RZ, RZ, 0x0 ;  /* 0x00000000ff027424 */ /* 0x000fe200078e00ff */
[----:B------:R-:W-:Y:S02]  /*9560*/  MOV R3, 0xfff00000 ;  /* 0xfff0000000037802 */ /* 0x000fe40000000f00 */
[----:B0-----:R-:W-:-:S13]  /*9570*/  ISETP.GE.AND P0, PT, R47, UR6, PT ;  /* 0x000000062f007c0c */ /* 0x001fda000bf06270 */
[----:B------:R-:W-:Y:S05]  /*9580*/  @P0 BRA `(.L_x_1015) ;  /* 0x00000000003c0947 */ /* 0x000fea0003800000 */
[----:B------:R-:W-:-:S13]  /*9590*/  ISETP.NE.AND P0, PT, R5, RZ, PT ;  /* 0x000000ff0500720c */ /* 0x000fda0003f05270 */
[----:B------:R-:W-:Y:S05]  /*95a0*/  @!P0 BRA `(.L_x_1016) ;  /* 0x0000000000248947 */ /* 0x000fea0003800000 */
[----:B------:R-:W-:-:S07]  /*95b0*/  IMAD.MOV.U32 R26, RZ, RZ, RZ ;  /* 0x000000ffff1a7224 */ /* 0x000fce00078e00ff */
.L_x_1017:
        /* <DEDUP_REMOVED lines=8> */
.L_x_1016:
[----:B------:R-:W0:Y:S01]  /*9640*/  LDS.U16 R2, [R15] ;  /* 0x000000000f027984 */ /* 0x000e220000000400 */
[----:B------:R-:W-:Y:S01]  /*9650*/  MOV R24, R47 ;  /* 0x0000002f00187202 */ /* 0x000fe20000000f00 */
[----:B0-----:R-:W-:-:S06]  /*9660*/  IMAD.U32 R2, R2, 0x10000, RZ ;  /* 0x0001000002027824 */ /* 0x001fcc00078e00ff */
[----:B------:R-:W0:Y:S02]  /*9670*/  F2F.F64.F32 R2, R2 ;  /* 0x0000000200027310 */ /* 0x000e240000201800 */
.L_x_1015:
[----:B------:R-:W-:Y:S05]  /*9680*/  BSYNC.RECONVERGENT B0 ;  /* 0x0000000000007941 */ /* 0x000fea0003800200 */
.L_x_1014:
        /* <DEDUP_REMOVED lines=11> */
.L_x_1026:
[----:B------:R-:W-:Y:S01]  /*9740*/  BSSY.RECONVERGENT B2, `(.L_x_1022) ;  /* 0x0000012000027945 */ /* 0x000fe20003800200 */
[----:B------:R-:W-:-:S03]  /*9750*/  HFMA2 R2, -RZ, RZ, 0, 0 ;  /* 0x00000000ff027431 */ /* 0x000fc600000001ff */
[----:B------:R-:W-:Y:S04]  /*9760*/  BSSY.RELIABLE B3, `(.L_x_1023) ;  /* 0x000000b000037945 */ /* 0x000fe80003800100 */
.L_x_1025:
        /* <DEDUP_REMOVED lines=11> */
.L_x_1023:
[----:B------:R-:W-:-:S06]  /*9820*/  IMAD R2, R7, 0x2, R44 ;  /* 0x0000000207027824 */ /* 0x000fcc00078e022c */
[----:B------:R-:W0:Y:S02]  /*9830*/  LDS.U16 R2, [R2] ;  /* 0x0000000002027984 */ /* 0x000e240000000400 */
[----:B0-----:R-:W-:-:S06]  /*9840*/  SHF.L.U32 R24, R2, 0x10, RZ ;  /* 0x0000001002187819 */ /* 0x001fcc00000006ff */
[----:B------:R-:W0:Y:S02]  /*9850*/  F2F.F64.F32 R24, R24 ;  /* 0x0000001800187310 */ /* 0x000e240000201800 */
.L_x_1024:
[----:B------:R-:W-:Y:S05]  /*9860*/  BSYNC.RECONVERGENT B2 ;  /* 0x0000000000027941 */ /* 0x000fea0003800200 */
.L_x_1022:
        /* <DEDUP_REMOVED lines=10> */
.L_x_1021:
[----:B------:R-:W-:Y:S05]  /*9910*/  BRA `(.L_x_1019) ;  /* 0x0000000400387947 */ /* 0x000fea0003800000 */
.L_x_1020:
[----:B------:R-:W-:Y:S01]  /*9920*/  ISETP.NE.AND P0, PT, R16, RZ, PT ;  /* 0x000000ff1000720c */ /* 0x000fe20003f05270 */
[----:B------:R-:W-:Y:S01]  /*9930*/  BSSY.RECONVERGENT B1, `(.L_x_1027) ;  /* 0x0000023000017945 */ /* 0x000fe20003800200 */
[----:B------:R-:W-:-:S11]  /*9940*/  MOV R7, R6 ;  /* 0x0000000600077202 */ /* 0x000fd60000000f00 */
[----:B------:R-:W-:Y:S05]  /*9950*/  @!P0 BRA `(.L_x_1028) ;  /* 0x0000000000808947 */ /* 0x000fea0003800000 */
[----:B------:R-:W2:Y:S04]  /*9960*/  LDL.64 R2, [R1] ;  /* 0x0000000001027983 */ /* 0x000ea80000100a00 */
[----:B------:R-:W0:Y:S02]  /*9970*/  LDS.U16 R7, [R15+0x40] ;  /* 0x000040000f077984 */ /* 0x000e240000000400 */
[----:B0-----:R-:W-:Y:S01]  /*9980*/  IMAD.U32 R24, R7, 0x10000, RZ ;  /* 0x0001000007187824 */ /* 0x001fe200078e00ff */
[----:B------:R-:W-:-:S05]  /*9990*/  MOV R7, R4 ;  /* 0x0000000400077202 */ /* 0x000fca0000000f00 */
        /* <DEDUP_REMOVED lines=25> */
[----:B------:R0:W-:Y:S01]  /*9b30*/  @P0 STL.64 [R1], R24 ;  /* 0x0000001801000387 */ /* 0x0001e20000100a00 */
[----:B------:R-:W-:-:S03]  /*9b40*/  @P0 IMAD.MOV.U32 R7, RZ, RZ, R17 ;  /* 0x000000ffff070224 */ /* 0x000fc600078e0011 */
[----:B------:R0:W-:Y:S04]  /*9b50*/  @P0 STL [R1+0x8], R0 ;  /* 0x0000080001000387 */ /* 0x0001e80000100800 */
.L_x_1028:
[----:B------:R-:W-:Y:S05]  /*9b60*/  BSYNC.RECONVERGENT B1 ;  /* 0x0000000000017941 */ /* 0x000fea0003800200 */
.L_x_1027:
[----:B------:R-:W-:-:S13]  /*9b70*/  ISETP.GE.U32.AND P0, PT, R39, 0x60, PT ;  /* 0x000000602700780c */ /* 0x000fda0003f06070 */
[----:B------:R-:W-:Y:S05]  /*9b80*/  @!P0 BRA `(.L_x_1019) ;  /* 0x00000000009c8947 */ /* 0x000fea0003800000 */
.L_x_1029:
[----:B------:R-:W2:Y:S01]  /*9b90*/  LDL.64 R2, [R1] ;  /* 0x0000000001027983 */ /* 0x000ea20000100a00 */
[----:B------:R-:W-:-:S05]  /*9ba0*/  LEA R33, R7, R44, 0x1 ;  /* 0x0000002c07217211 */ /* 0x000fca00078e08ff */
[----:B0-----:R-:W0:Y:S04]  /*9bb0*/  LDS.U16 R24, [R33] ;  /* 0x0000000021187984 */ /* 0x001e280000000400 */
[----:B------:R-:W1:Y:S04]  /*9bc0*/  LDS.U16 R25, [R33+0x40] ;  /* 0x0000400021197984 */ /* 0x000e680000000400 */
[----:B------:R-:W3:Y:S01]  /*9bd0*/  LDS.U16 R26, [R33+0x80] ;  /* 0x00008000211a7984 */ /* 0x000ee20000000400 */
[----:B0-----:R-:W-:-:S04]  /*9be0*/  IMAD.U32 R24, R24, 0x10000, RZ ;  /* 0x0001000018187824 */ /* 0x001fc800078e00ff */
[----:B------:R0:W2:Y:S01]  /*9bf0*/  F2F.F64.F32 R30, R24 ;  /* 0x00000018001e7310 */ /* 0x0000a20000201800 */
[----:B-1----:R-:W-:Y:S01]  /*9c00*/  SHF.L.U32 R25, R25, 0x10, RZ ;  /* 0x0000001019197819 */ /* 0x002fe200000006ff */
[----:B---3--:R-:W-:Y:S01]  /*9c10*/  IMAD.U32 R26, R26, 0x10000, RZ ;  /* 0x000100001a1a7824 */ /* 0x008fe200078e00ff */
        /* <DEDUP_REMOVED lines=30> */
.L_x_1019:
[----:B------:R-:W-:Y:S05]  /*9e00*/  BSYNC.RECONVERGENT B0 ;  /* 0x0000000000007941 */ /* 0x000fea0003800200 */
.L_x_1018:
        /* <DEDUP_REMOVED lines=69> */
.L_x_1031:
[----:B------:R-:W-:Y:S05]  /*a260*/  BSYNC.RECONVERGENT B0 ;  /* 0x0000000000007941 */ /* 0x000fea0003800200 */
.L_x_1030:
        /* <DEDUP_REMOVED lines=9> */
.L_x_1033:
[----:B------:R-:W-:Y:S05]  /*a300*/  BSYNC.RECONVERGENT B0 ;  /* 0x0000000000007941 */ /* 0x000fea0003800200 */
.L_x_1032:
[----:B------:R-:W2:Y:S01]  /*a310*/  LDC R52, c[0x0][0x390] ;  /* 0x0000e400ff347b82 */ /* 0x000ea20000000800 */
[----:B------:R-:W-:-:S05]  /*a320*/  VIADD R5, R5, 0x1 ;  /* 0x0000000105057836 */ /* 0x000fca0000000000 */
[----:B--2---:R-:W-:Y:S01]  /*a330*/  ISETP.NE.AND P0, PT, R5, R52, PT ;  /* 0x000000340500720c */ /* 0x004fe20003f05270 */
[----:B------:R-:W-:-:S12]  /*a340*/  NOP ;  /* 0x0000000000007918 */ /* 0x000fd80000000000 */
[----:B------:R-:W-:Y:S05]  /*a350*/  @P0 BRA `(.L_x_1034) ;  /* 0xfffffff000700947 */ /* 0x000fea000383ffff */
.L_x_992:
[----:B------:R-:W-:Y:S01]  /*a360*/  NOP ;  /* 0x0000000000007918 */ /* 0x000fe20000000000 */
[----:B------:R-:W-:Y:S01]  /*a370*/  BSSY.RECONVERGENT B0, `(.L_x_1035) ;  /* 0x0000066000007945 */ /* 0x000fe20003800200 */
[----:B-1----:R-:W-:-:S03]  /*a380*/  LEA R7, R47, R42, 0x1 ;  /* 0x0000002a2f077211 */ /* 0x002fc600078e08ff */
[----:B------:R-:W-:Y:S05]  /*a390*/  @!P6 BRA `(.L_x_1036) ;  /* 0x00000004008ce947 */ /* 0x000fea0003800000 */
[----:B------:R-:W-:Y:S01]  /*a3a0*/  ISETP.NE.AND P0, PT, R12, RZ, PT ;  /* 0x000000ff0c00720c */ /* 0x000fe20003f05270 */
[----:B------:R-:W-:Y:S01]  /*a3b0*/  BSSY.RECONVERGENT B1, `(.L_x_1037) ;  /* 0x000002d000017945 */ /* 0x000fe20003800200 */
[----:B------:R-:W-:-:S11]  /*a3c0*/  IMAD.MOV.U32 R5, RZ, RZ, R47 ;  /* 0x000000ffff057224 */ /* 0x000fd600078e002f */
[----:B------:R-:W-:Y:S05]  /*a3d0*/  @!P0 BRA `(.L_x_1038) ;  /* 0x0000000000a88947 */ /* 0x000fea0003800000 */
[----:B------:R-:W-:Y:S01]  /*a3e0*/  LEA R30, R47, R41, 0x2 ;  /* 0x000000292f1e7211 */ /* 0x000fe200078e10ff */
[----:B0-2-4-:R-:W0:Y:S01]  /*a3f0*/  LDC.64 R2, c[0x0][0x3a8] ;  /* 0x0000ea00ff027b82 */ /* 0x015e220000000a00 */
[----:B------:R-:W-:Y:S04]  /*a400*/  LDS.U16 R5, [R7] ;  /* 0x0000000007057984 */ /* 0x000fe80000000400 */
[----:B------:R-:W0:Y:S02]  /*a410*/  LDS R29, [R30] ;  /* 0x000000001e1d7984 */ /* 0x000e240000000800 */
[----:B0-----:R-:W-:-:S06]  /*a420*/  IMAD.WIDE R28, R29, 0x2, R2 ;  /* 0x000000021d1c7825 */ /* 0x001fcc00078e0202 */
[----:B------:R-:W2:Y:S01]  /*a430*/  LDG.E.U16 R28, desc[UR8][R28.64] ;  /* 0x000000081c1c7981 */ /* 0x000ea2000c1e1500 */
[----:B------:R-:W-:Y:S01]  /*a440*/  IMAD.U32 R26, R5, 0x10000, RZ ;  /* 0x00010000051a7824 */ /* 0x000fe200078e00ff */
[----:B------:R-:W-:Y:S02]  /*a450*/  ISETP.NE.AND P0, PT, R12, 0x1, PT ;  /* 0x000000010c00780c */ /* 0x000fe40003f05270 */
[----:B------:R-:W-:-:S03]  /*a460*/  MOV R5, R6 ;  /* 0x0000000600057202 */ /* 0x000fc60000000f00 */
[----:B------:R-:W-:Y:S01]  /*a470*/  F2F.F64.F32 R26, R26 ;  /* 0x0000001a001a7310 */ /* 0x000fe20000201800 */
[----:B--2---:R-:W-:-:S07]  /*a480*/  HADD2.F32 R31, -RZ, R28.H0_H0 ;  /* 0x2000001cff1f7230 */ /* 0x004fce0000004100 */
        /* <DEDUP_REMOVED lines=10> */
[----:B------:R-:W-:Y:S02]  /*a530*/  ISETP.NE.AND P0, PT, R12, 0x2, PT ;  /* 0x000000020c00780c */ /* 0x000fe40003f05270 */
[----:B------:R-:W-:-:S03]  /*a540*/  MOV R5, R4 ;  /* 0x0000000400057202 */ /* 0x000fc60000000f00 */
[----:B------:R-:W-:Y:S01]  /*a550*/  F2F.F64.F32 R26, R26 ;  /* 0x0000001a001a7310 */ /* 0x000fe20000201800 */
[----:B---3--:R-:W-:-:S07]  /*a560*/  HADD2.F32 R31, -RZ, R28.H0_H0 ;  /* 0x2000001cff1f7230 */ /* 0x008fce0000004100 */
        /* <DEDUP_REMOVED lines=9> */
[----:B------:R-:W-:Y:S01]  /*a600*/  MOV R5, R0 ;  /* 0x0000000000057202 */ /* 0x000fe20000000f00 */
[----:B---3--:R-:W-:-:S06]  /*a610*/  IMAD.U32 R24, R2, 0x10000, RZ ;  /* 0x0001000002187824 */ /* 0x008fcc00078e00ff */
[----:B------:R-:W-:Y:S01]  /*a620*/  F2F.F64.F32 R24, R24 ;  /* 0x0000001800187310 */ /* 0x000fe20000201800 */
[----:B--2---:R-:W-:-:S07]  /*a630*/  HADD2.F32 R28, -RZ, R26.H0_H0 ;  /* 0x2000001aff1c7230 */ /* 0x004fce0000004100 */
[----:B------:R-:W0:Y:S02]  /*a640*/  F2F.F64.F32 R2, R28 ;  /* 0x0000001c00027310 */ /* 0x000e240000201800 */
[----:B0-----:R-:W-:-:S10]  /*a650*/  DADD R2, R24, -R2 ;  /* 0x0000000018027229 */ /* 0x001fd40000000802 */
[----:B------:R-:W0:Y:S02]  /*a660*/  F2F.BF16.F64 R2, R2 ;  /* 0x0000000200027310 */ /* 0x000e240000302000 */
[----:B0-----:R0:W-:Y:S02]  /*a670*/  STS.U16 [R7+0x80], R2 ;  /* 0x0000800207007388 */ /* 0x0011e40000000400 */
.L_x_1038:
[----:B------:R-:W-:Y:S05]  /*a680*/  BSYNC.RECONVERGENT B1 ;  /* 0x0000000000017941 */ /* 0x000fea0003800200 */
.L_x_1037:
[----:B------:R-:W-:-:S13]  /*a690*/  ISETP.GE.U32.AND P0, PT, R19, 0x60, PT ;  /* 0x000000601300780c */ /* 0x000fda0003f06070 */
[----:B------:R-:W-:Y:S05]  /*a6a0*/  @!P0 BRA `(.L_x_1036) ;  /* 0x0000000000c88947 */ /* 0x000fea0003800000 */
.L_x_1039:
        /* <DEDUP_REMOVED lines=9> */
[----:B--2---:R-:W-:-:S07]  /*a740*/  HADD2.F32 R24, -RZ, R32.H0_H0 ;  /* 0x20000020ff187230 */ /* 0x004fce0000004100 */
        /* <DEDUP_REMOVED lines=8> */
[----:B------:R-:W-:-:S06]  /*a7d0*/  SHF.L.U32 R27, R25, 0x10, RZ ;  /* 0x00000010191b7819 */ /* 0x000fcc00000006ff */
[----:B------:R-:W-:Y:S01]  /*a7e0*/  F2F.F64.F32 R26, R27 ;  /* 0x0000001b001a7310 */ /* 0x000fe20000201800 */
[----:B--2---:R-:W-:-:S07]  /*a7f0*/  HADD2.F32 R25, -RZ, R34.H0_H0 ;  /* 0x20000022ff197230 */ /* 0x004fce0000004100 */
        /* <DEDUP_REMOVED lines=10> */
[----:B--2---:R-:W-:-:S07]  /*a8a0*/  HADD2.F32 R34, -RZ, R28.H0_H0 ;  /* 0x2000001cff227230 */ /* 0x004fce0000004100 */
        /* <DEDUP_REMOVED lines=9> */
[----:B------:R-:W-:Y:S02]  /*a940*/  ISETP.GE.AND P0, PT, R5, R52, PT ;  /* 0x000000340500720c */ /* 0x000fe40003f06270 */
[----:B0-----:R-:W-:-:S06]  /*a950*/  SHF.L.U32 R27, R2, 0x10, RZ ;  /* 0x00000010021b7819 */ /* 0x001fcc00000006ff */
[----:B------:R-:W-:Y:S01]  /*a960*/  F2F.F64.F32 R26, R27 ;  /* 0x0000001b001a7310 */ /* 0x000fe20000201800 */
[----:B--2---:R-:W-:-:S07]  /*a970*/  HADD2.F32 R28, -RZ, R32.H0_H0 ;  /* 0x20000020ff1c7230 */ /* 0x004fce0000004100 */
[----:B------:R-:W0:Y:S02]  /*a980*/  F2F.F64.F32 R2, R28 ;  /* 0x0000001c00027310 */ /* 0x000e240000201800 */
[----:B0-----:R-:W-:-:S10]  /*a990*/  DADD R2, R26, -R2 ;  /* 0x000000001a027229 */ /* 0x001fd40000000802 */
[----:B------:R-:W0:Y:S02]  /*a9a0*/  F2F.BF16.F64 R3, R2 ;  /* 0x0000000200037310 */ /* 0x000e240000302000 */
[----:B0-----:R0:W-:Y:S01]  /*a9b0*/  STS.U16 [R30+0xc0], R3 ;  /* 0x0000c0031e007388 */ /* 0x0011e20000000400 */
[----:B------:R-:W-:Y:S05]  /*a9c0*/  @!P0 BRA `(.L_x_1039) ;  /* 0xfffffffc00388947 */ /* 0x000fea000383ffff */
.L_x_1036:
[----:B------:R-:W-:Y:S05]  /*a9d0*/  BSYNC.RECONVERGENT B0 ;  /* 0x0000000000007941 */ /* 0x000fea0003800200 */
.L_x_1035:
        /* <DEDUP_REMOVED lines=45> */
.L_x_1044:
[----:B------:R-:W-:Y:S05]  /*acb0*/  BSYNC.RECONVERGENT B1 ;  /* 0x0000000000017941 */ /* 0x000fea0003800200 */
.L_x_1043:
[----:B------:R-:W-:-:S13]  /*acc0*/  ISETP.GE.U32.AND P1, PT, R18, 0x60, PT ;  /* 0x000000601200780c */ /* 0x000fda0003f26070 */
[----:B------:R-:W-:Y:S05]  /*acd0*/  @!P1 BRA `(.L_x_1042) ;  /* 0x0000000000789947 */ /* 0x000fea0003800000 */
.L_x_1045:
        /* <DEDUP_REMOVED lines=30> */
.L_x_1042:
[----:B------:R-:W-:Y:S05]  /*aec0*/  BSYNC.RECONVERGENT B0 ;  /* 0x0000000000007941 */ /* 0x000fea0003800200 */
.L_x_1041:
        /* <DEDUP_REMOVED lines=100> */
.L_x_1049:
[----:B------:R-:W-:Y:S05]  /*b510*/  BSYNC.RECONVERGENT B1 ;  /* 0x0000000000017941 */ /* 0x000fea0003800200 */
.L_x_1048:
[----:B------:R-:W-:-:S13]  /*b520*/  ISETP.GE.U32.AND P1, PT, R19, 0x60, PT ;  /* 0x000000601300780c */ /* 0x000fda0003f26070 */
[----:B------:R-:W-:Y:S05]  /*b530*/  @!P1 BRA `(.L_x_1047) ;  /* 0x0000000000e89947 */ /* 0x000fea0003800000 */
.L_x_1050:
        /* <DEDUP_REMOVED lines=58> */
.L_x_1047:
[----:B------:R-:W-:Y:S05]  /*b8e0*/  BSYNC.RECONVERGENT B0 ;  /* 0x0000000000007941 */ /* 0x000fea0003800200 */
.L_x_1046:
        /* <DEDUP_REMOVED lines=39> */
.L_x_1054:
[----:B------:R-:W-:Y:S05]  /*bb60*/  BSYNC.RECONVERGENT B1 ;  /* 0x0000000000017941 */ /* 0x000fea0003800200 */
.L_x_1053:
        /* <DEDUP_REMOVED lines=8> */
.L_x_1057:
        /* <DEDUP_REMOVED lines=93> */
.L_x_1056:
[----:B------:R-:W-:Y:S05]  /*c1c0*/  BSYNC.RECONVERGENT B1 ;  /* 0x0000000000017941 */ /* 0x000fea0003800200 */
.L_x_1055:
        /* <DEDUP_REMOVED lines=51> */
.L_x_1059:
[----:B------:R-:W-:Y:S05]  /*c500*/  BSYNC.RECONVERGENT B1 ;  /* 0x0000000000017941 */ /* 0x000fea0003800200 */
.L_x_1058:
        /* <DEDUP_REMOVED lines=26> */
.L_x_1052:
[----:B------:R-:W-:Y:S05]  /*c6b0*/  BSYNC.RECONVERGENT B0 ;  /* 0x0000000000007941 */ /* 0x000fea0003800200 */
.L_x_1051:
        /* <DEDUP_REMOVED lines=63> */
[----:B------:R-:W-:Y:S05]  /*cab0*/  CALL.REL.NOINC `($__internal_8_$__cuda_sm3x_div_rn_noftz_f32_slowpath) ;  /* 0x0000004400287944 */ /* 0x000fea0003c00000 */
[----:B------:R-:W-:-:S07]  /*cac0*/  MOV R3, R27 ;  /* 0x0000001b00037202 */ /* 0x000fce0000000f00 */
.L_x_1065:
[----:B------:R-:W-:Y:S05]  /*cad0*/  BSYNC.RECONVERGENT B4 ;  /* 0x0000000000047941 */ /* 0x000fea0003800200 */
.L_x_1064:
        /* <DEDUP_REMOVED lines=18> */
[----:B------:R-:W-:Y:S05]  /*cc00*/  CALL.REL.NOINC `($__internal_8_$__cuda_sm3x_div_rn_noftz_f32_slowpath) ;  /* 0x0000004000d47944 */ /* 0x000fea0003c00000 */
[----:B------:R-:W-:-:S07]  /*cc10*/  MOV R2, R27 ;  /* 0x0000001b00027202 */ /* 0x000fce0000000f00 */
.L_x_1067:
[----:B------:R-:W-:Y:S05]  /*cc20*/  BSYNC.RECONVERGENT B4 ;  /* 0x0000000000047941 */ /* 0x000fea0003800200 */
.L_x_1066:
        /* <DEDUP_REMOVED lines=19> */
.L_x_1069:
[----:B------:R-:W-:Y:S05]  /*cd60*/  BSYNC.RECONVERGENT B4 ;  /* 0x0000000000047941 */ /* 0x000fea0003800200 */
.L_x_1068:
[----:B------:R-:W-:Y:S01]  /*cd70*/  F2FP.BF16.F32.PACK_AB R2, RZ, R2 ;  /* 0x00000002ff02723e */ /* 0x000fe200000010ff */
[----:B------:R-:W-:-:S04]  /*cd80*/  IMAD.MOV.U32 R25, RZ, RZ, R0 ;  /* 0x000000ffff197224 */ /* 0x000fc800078e0000 */
[----:B------:R3:W-:Y:S03]  /*cd90*/  STS.U16 [R7+0x80], R2 ;  /* 0x0000800207007388 */ /* 0x0007e60000000400 */
.L_x_1063:
[----:B------:R-:W-:Y:S05]  /*cda0*/  BSYNC.RECONVERGENT B3 ;  /* 0x0000000000037941 */ /* 0x000fea0003800200 */
.L_x_1062:
[----:B------:R-:W-:-:S13]  /*cdb0*/  ISETP.GE.U32.AND P0, PT, R19, 0x60, PT ;  /* 0x000000601300780c */ /* 0x000fda0003f06070 */
[----:B------:R-:W-:Y:S05]  /*cdc0*/  @!P0 BRA `(.L_x_1061) ;  /* 0x00000004003c8947 */ /* 0x000fea0003800000 */
.L_x_1078:
        /* <DEDUP_REMOVED lines=18> */
.L_x_1071:
[----:B------:R-:W-:Y:S05]  /*cef0*/  BSYNC.RECONVERGENT B3 ;  /* 0x0000000000037941 */ /* 0x000fea0003800200 */
.L_x_1070:
        /* <DEDUP_REMOVED lines=18> */
.L_x_1073:
[----:B------:R-:W-:Y:S05]  /*d020*/  BSYNC.RECONVERGENT B3 ;  /* 0x0000000000037941 */ /* 0x000fea0003800200 */
.L_x_1072:
        /* <DEDUP_REMOVED lines=18> */
.L_x_1075:
[----:B------:R-:W-:Y:S05]  /*d150*/  BSYNC.RECONVERGENT B3 ;  /* 0x0000000000037941 */ /* 0x000fea0003800200 */
.L_x_1074:
        /* <DEDUP_REMOVED lines=18> */
.L_x_1077:
[----:B------:R-:W-:Y:S05]  /*d280*/  BSYNC.RECONVERGENT B3 ;  /* 0x0000000000037941 */ /* 0x000fea0003800200 */
.L_x_1076:
[----:B------:R-:W-:-:S05]  /*d290*/  F2FP.BF16.F32.PACK_AB R2, RZ, R2 ;  /* 0x00000002ff02723e */ /* 0x000fca00000010ff */
[----:B------:R4:W-:Y:S01]  /*d2a0*/  STS.U16 [R24+0xc0], R2 ;  /* 0x0000c00218007388 */ /* 0x0009e20000000400 */
[----:B------:R-:W-:Y:S05]  /*d2b0*/  @!P5 BRA `(.L_x_1078) ;  /* 0xfffffff800c4d947 */ /* 0x000fea000383ffff */
.L_x_1061:
[----:B------:R-:W-:Y:S05]  /*d2c0*/  BSYNC.RECONVERGENT B2 ;  /* 0x0000000000027941 */ /* 0x000fea0003800200 */
.L_x_1060:
        /* <DEDUP_REMOVED lines=34> */
.L_x_1081:
[----:B0-----:R-:W-:Y:S05]  /*d4f0*/  BSYNC.RECONVERGENT B1 ;  /* 0x0000000000017941 */ /* 0x001fea0003800200 */
.L_x_1080:
        /* <DEDUP_REMOVED lines=9> */
.L_x_1084:
        /* <DEDUP_REMOVED lines=86> */
.L_x_1083:
[----:B------:R-:W-:Y:S05]  /*daf0*/  BSYNC.RECONVERGENT B1 ;  /* 0x0000000000017941 */ /* 0x000fea0003800200 */
.L_x_1082:
        /* <DEDUP_REMOVED lines=50> */
.L_x_1086:
[----:B------:R-:W-:Y:S05]  /*de20*/  BSYNC.RECONVERGENT B1 ;  /* 0x0000000000017941 */ /* 0x000fea0003800200 */
.L_x_1085:
        /* <DEDUP_REMOVED lines=26> */
.L_x_1079:
[----:B0-----:R-:W-:Y:S05]  /*dfd0*/  BSYNC.RECONVERGENT B0 ;  /* 0x0000000000007941 */ /* 0x001fea0003800200 */
.L_x_1040:
        /* <DEDUP_REMOVED lines=46> */
.L_x_1092:
[----:B------:R-:W-:Y:S05]  /*e2c0*/  BSYNC.RECONVERGENT B1 ;  /* 0x0000000000017941 */ /* 0x000fea0003800200 */
.L_x_1091:
        /* <DEDUP_REMOVED lines=8> */
.L_x_1095:
        /* <DEDUP_REMOVED lines=93> */
.L_x_1094:
[----:B------:R-:W-:Y:S05]  /*e920*/  BSYNC.RECONVERGENT B1 ;  /* 0x0000000000017941 */ /* 0x000fea0003800200 */
.L_x_1093:
        /* <DEDUP_REMOVED lines=51> */
.L_x_1097:
[----:B------:R-:W-:Y:S05]  /*ec60*/  BSYNC.RECONVERGENT B1 ;  /* 0x0000000000017941 */ /* 0x000fea0003800200 */
.L_x_1096:
        /* <DEDUP_REMOVED lines=26> */
.L_x_1090:
[----:B------:R-:W-:Y:S05]  /*ee10*/  BSYNC.RECONVERGENT B0 ;  /* 0x0000000000007941 */ /* 0x000fea0003800200 */
.L_x_1089:
        /* <DEDUP_REMOVED lines=74> */
[----:B------:R-:W-:Y:S05]  /*f2c0*/  CALL.REL.NOINC `($__internal_6_$__cuda_sm20_div_rn_f64_full) ;  /* 0x0000001000dc7944 */ /* 0x000fea0003c00000 */
[----:B------:R-:W-:Y:S01]  /*f2d0*/  IMAD.MOV.U32 R24, RZ, RZ, R30 ;  /* 0x000000ffff187224 */ /* 0x000fe200078e001e */
[----:B------:R-:W-:-:S07]  /*f2e0*/  MOV R25, R31 ;  /* 0x0000001f00197202 */ /* 0x000fce0000000f00 */
.L_x_1102:
[----:B------:R-:W-:Y:S05]  /*f2f0*/  BSYNC.RECONVERGENT B2 ;  /* 0x0000000000027941 */ /* 0x000fea0003800200 */
.L_x_1101:
        /* <DEDUP_REMOVED lines=26> */
[----:B------:R-:W-:Y:S05]  /*f4a0*/  CALL.REL.NOINC `($__internal_6_$__cuda_sm20_div_rn_f64_full) ;  /* 0x0000001000647944 */ /* 0x000fea0003c00000 */
[----:B------:R-:W-:Y:S01]  /*f4b0*/  MOV R24, R30 ;  /* 0x0000001e00187202 */ /* 0x000fe20000000f00 */
[----:B------:R-:W-:-:S07]  /*f4c0*/  IMAD.MOV.U32 R25, RZ, RZ, R31 ;  /* 0x000000ffff197224 */ /* 0x000fce00078e001f */
.L_x_1104:
[----:B------:R-:W-:Y:S05]  /*f4d0*/  BSYNC.RECONVERGENT B2 ;  /* 0x0000000000027941 */ /* 0x000fea0003800200 */
.L_x_1103:
        /* <DEDUP_REMOVED lines=27> */
[----:B------:R-:W-:Y:S05]  /*f690*/  CALL.REL.NOINC `($__internal_6_$__cuda_sm20_div_rn_f64_full) ;  /* 0x0000000c00e87944 */ /* 0x000fea0003c00000 */
[----:B------:R-:W-:Y:S01]  /*f6a0*/  IMAD.MOV.U32 R24, RZ, RZ, R30 ;  /* 0x000000ffff187224 */ /* 0x000fe200078e001e */
[----:B------:R-:W-:-:S07]  /*f6b0*/  MOV R25, R31 ;  /* 0x0000001f00197202 */ /* 0x000fce0000000f00 */
.L_x_1106:
[----:B------:R-:W-:Y:S05]  /*f6c0*/  BSYNC.RECONVERGENT B2 ;  /* 0x0000000000027941 */ /* 0x000fea0003800200 */
.L_x_1105:
[----:B------:R-:W0:Y:S01]  /*f6d0*/  F2F.BF16.F64 R24, R24 ;  /* 0x0000001800187310 */ /* 0x000e220000302000 */
[----:B------:R-:W-:Y:S01]  /*f6e0*/  IMAD.MOV.U32 R5, RZ, RZ, R0 ;  /* 0x000000ffff057224 */ /* 0x000fe200078e0000 */
[----:B0-----:R2:W-:Y:S06]  /*f6f0*/  STS.U16 [R7+0x80], R24 ;  /* 0x0000801807007388 */ /* 0x0015ec0000000400 */
.L_x_1100:
[----:B------:R-:W-:Y:S05]  /*f700*/  BSYNC.RECONVERGENT B1 ;  /* 0x0000000000017941 */ /* 0x000fea0003800200 */
.L_x_1099:
[----:B------:R-:W-:-:S13]  /*f710*/  ISETP.GE.U32.AND P0, PT, R19, 0x60, PT ;  /* 0x000000601300780c */ /* 0x000fda0003f06070 */
[----:B------:R-:W-:Y:S05]  /*f720*/  @!P0 BRA `(.L_x_1098) ;  /* 0x0000000400c88947 */ /* 0x000fea0003800000 */
.L_x_1115:
        /* <DEDUP_REMOVED lines=26> */
[----:B------:R-:W-:Y:S05]  /*f8d0*/  CALL.REL.NOINC `($__internal_6_$__cuda_sm20_div_rn_f64_full) ;  /* 0x0000000c00587944 */ /* 0x000fea0003c00000 */
.L_x_1108:
[----:B------:R-:W-:Y:S05]  /*f8e0*/  BSYNC.RECONVERGENT B1 ;  /* 0x0000000000017941 */ /* 0x000fea0003800200 */
.L_x_1107:
        /* <DEDUP_REMOVED lines=25> */
[----:B------:R-:W-:Y:S05]  /*fa80*/  CALL.REL.NOINC `($__internal_6_$__cuda_sm20_div_rn_f64_full) ;  /* 0x0000000800ec7944 */ /* 0x000fea0003c00000 */
[----:B------:R-:W-:Y:S01]  /*fa90*/  MOV R32, R30 ;  /* 0x0000001e00207202 */ /* 0x000fe20000000f00 */
[----:B------:R-:W-:-:S07]  /*faa0*/  IMAD.MOV.U32 R33, RZ, RZ, R31 ;  /* 0x000000ffff217224 */ /* 0x000fce00078e001f */
.L_x_1110:
[----:B------:R-:W-:Y:S05]  /*fab0*/  BSYNC.RECONVERGENT B1 ;  /* 0x0000000000017941 */ /* 0x000fea0003800200 */
.L_x_1109:
        /* <DEDUP_REMOVED lines=26> */
.L_x_1112:
[----:B------:R-:W-:Y:S05]  /*fc60*/  BSYNC.RECONVERGENT B1 ;  /* 0x0000000000017941 */ /* 0x000fea0003800200 */
.L_x_1111:
        /* <DEDUP_REMOVED lines=23> */
[----:B------:R-:W-:Y:S05]  /*fde0*/  CALL.REL.NOINC `($__internal_6_$__cuda_sm20_div_rn_f64_full) ;  /* 0x0000000800147944 */ /* 0x000fea0003c00000 */
[----:B------:R-:W-:Y:S01]  /*fdf0*/  MOV R24, R30 ;  /* 0x0000001e00187202 */ /* 0x000fe20000000f00 */
[----:B------:R-:W-:-:S07]  /*fe00*/  IMAD.MOV.U32 R25, RZ, RZ, R31 ;  /* 0x000000ffff197224 */ /* 0x000fce00078e001f */
.L_x_1114:
[----:B------:R-:W-:Y:S05]  /*fe10*/  BSYNC.RECONVERGENT B1 ;  /* 0x0000000000017941 */ /* 0x000fea0003800200 */
.L_x_1113:
[----:B------:R-:W0:Y:S02]  /*fe20*/  F2F.BF16.F64 R25, R24 ;  /* 0x0000001800197310 */ /* 0x000e240000302000 */
[----:B0-----:R3:W-:Y:S01]  /*fe30*/  STS.U16 [R50+0xc0], R25 ;  /* 0x0000c01932007388 */ /* 0x0017e20000000400 */
[----:B------:R-:W-:Y:S05]  /*fe40*/  @!P3 BRA `(.L_x_1115) ;  /* 0xfffffff80038b947 */ /* 0x000fea000383ffff */
.L_x_1098:
[----:B------:R-:W-:Y:S05]  /*fe50*/  BSYNC.RECONVERGENT B0 ;  /* 0x0000000000007941 */ /* 0x000fea0003800200 */
.L_x_1088:
[----:B------:R-:W-:Y:S01]  /*fe60*/  NOP ;  /* 0x0000000000007918 */ /* 0x000fe20000000000 */
.L_x_1087:
        /* <DEDUP_REMOVED lines=60> */
.L_x_1119:
[----:B------:R-:W-:Y:S05]  /*10230*/  BSYNC.RECONVERGENT B1 ;  /* 0x0000000000017941 */ /* 0x000fea0003800200 */
.L_x_1118:
[----:B------:R-:W-:-:S13]  /*10240*/  ISETP.GE.U32.AND P0, PT, R19, 0x60, PT ;  /* 0x000000601300780c */ /* 0x000fda0003f06070 */
[----:B------:R-:W-:Y:S05]  /*10250*/  @!P0 BRA `(.L_x_1117) ;  /* 0x0000000000dc8947 */ /* 0x000fea0003800000 */
.L_x_1120:
        /* <DEDUP_REMOVED lines=55> */
.L_x_1117:
[----:B------:R-:W-:Y:S05]  /*105d0*/  BSYNC.RECONVERGENT B0 ;  /* 0x0000000000007941 */ /* 0x000fea0003800200 */
.L_x_1116:
[----:B------:R5:W-:Y:S06]  /*105e0*/  MEMBAR.SC.CTA ;  /* 0x0000000000007992 */ /* 0x000bec0000000000 */
[----:B-----5:R-:W-:Y:S01]  /*105f0*/  UIADD3 UR4, UPT, UPT, UR7, UR4, URZ ;  /* 0x0000000407047290 */ /* 0x020fe2000fffe0ff */
[----:B------:R-:W-:-:S05]  /*10600*/  NOP ;  /* 0x0000000000007918 */ /* 0x000fca0000000000 */
[----:B------:R-:W-:-:S13]  /*10610*/  ISETP.LE.AND P0, PT, R45, UR4, PT ;  /* 0x000000042d007c0c */ /* 0x000fda000bf03270 */
[----:B------:R-:W-:Y:S05]  /*10620*/  @!P0 BRA `(.L_x_1121) ;  /* 0xffffff0000288947 */ /* 0x000fea000383ffff */
[----:B------:R-:W-:Y:S05]  /*10630*/  EXIT ;  /* 0x000000000000794d */ /* 0x000fea0003800000 */
        .weak           $__internal_6_$__cuda_sm20_div_rn_f64_full
        .type           $__internal_6_$__cuda_sm20_div_rn_f64_full,@function
        .size           $__internal_6_$__cuda_sm20_div_rn_f64_full,($__internal_7_$__cuda_sm20_rcp_rn_f32_slowpath - $__internal_6_$__cuda_sm20_div_rn_f64_full)
$__internal_6_$__cuda_sm20_div_rn_f64_full:
        /* <DEDUP_REMOVED lines=66> */
.L_x_1123:
        /* <DEDUP_REMOVED lines=16> */
.L_x_1126:
[----:B------:R-:W-:Y:S01]  /*10b60*/  LOP3.LUT R33, R27, 0x80000, RZ, 0xfc, !PT ;  /* 0x000800001b217812 */ /* 0x000fe200078efcff */
[----:B------:R-:W-:Y:S01]  /*10b70*/  IMAD.MOV.U32 R32, RZ, RZ, R26 ;  /* 0x000000ffff207224 */ /* 0x000fe200078e001a */
[----:B------:R-:W-:Y:S06]  /*10b80*/  BRA `(.L_x_1124) ;  /* 0x0000000000087947 */ /* 0x000fec0003800000 */
.L_x_1125:
[----:B------:R-:W-:Y:S02]  /*10b90*/  LOP3.LUT R33, R29, 0x80000, RZ, 0xfc, !PT ;  /* 0x000800001d217812 */ /* 0x000fe400078efcff */
[----:B------:R-:W-:-:S07]  /*10ba0*/  MOV R32, R28 ;  /* 0x0000001c00207202 */ /* 0x000fce0000000f00 */
.L_x_1124:
[----:B------:R-:W-:Y:S05]  /*10bb0*/  BSYNC.RECONVERGENT B3 ;  /* 0x0000000000037941 */ /* 0x000fea0003800200 */
.L_x_1122:
[----:B------:R-:W-:Y:S02]  /*10bc0*/  HFMA2 R25, -RZ, RZ, 0, 0 ;  /* 0x00000000ff197431 */ /* 0x000fe400000001ff */
[----:B------:R-:W-:Y:S01]  /*10bd0*/  IMAD.MOV.U32 R24, RZ, RZ, R48 ;  /* 0x000000ffff187224 */ /* 0x000fe200078e0030 */
[----:B------:R-:W-:Y:S01]  /*10be0*/  MOV R31, R33 ;  /* 0x00000021001f7202 */ /* 0x000fe20000000f00 */
[----:B------:R-:W-:Y:S02]  /*10bf0*/  IMAD.MOV.U32 R30, RZ, RZ, R32 ;  /* 0x000000ffff1e7224 */ /* 0x000fe400078e0020 */
[----:B------:R-:W-:Y:S05]  /*10c00*/  RET.REL.NODEC R24 `(_ZN18transformer_engine45fused_topk_with_score_function_forward_kernelI13__nv_bfloat166__halfEEvPKT_iiibiifiPKT0_PS3_PbS9_) ;  /* 0xfffffef018fc7950 */ /* 0x000fea0003c3ffff */
        .weak           $__internal_7_$__cuda_sm20_rcp_rn_f32_slowpath
        .type           $__internal_7_$__cuda_sm20_rcp_rn_f32_slowpath,@function
        .size           $__internal_7_$__cuda_sm20_rcp_rn_f32_slowpath,($__internal_8_$__cuda_sm3x_div_rn_noftz_f32_slowpath - $__internal_7_$__cuda_sm20_rcp_rn_f32_slowpath)
$__internal_7_$__cuda_sm20_rcp_rn_f32_slowpath:
        /* <DEDUP_REMOVED lines=15> */
.L_x_1128:
        /* <DEDUP_REMOVED lines=33> */
.L_x_1130:
[----:B------:R0:W1:Y:S02]  /*10f10*/  MUFU.RCP R25, R2 ;  /* 0x0000000200197308 */ /* 0x0000640000001000 */
.L_x_1129:
[----:B------:R-:W-:Y:S05]  /*10f20*/  BSYNC.RECONVERGENT B3 ;  /* 0x0000000000037941 */ /* 0x000fea0003800200 */
.L_x_1127:
[----:B0-----:R-:W-:Y:S01]  /*10f30*/  MOV R2, R24 ;  /* 0x0000001800027202 */ /* 0x001fe20000000f00 */
[----:B------:R-:W-:-:S04]  /*10f40*/  IMAD.MOV.U32 R3, RZ, RZ, 0x0 ;  /* 0x00000000ff037424 */ /* 0x000fc800078e00ff */
[----:B-1----:R-:W-:Y:S05]  /*10f50*/  RET.REL.NODEC R2 `(_ZN18transformer_engine45fused_topk_with_score_function_forward_kernelI13__nv_bfloat166__halfEEvPKT_iiibiifiPKT0_PS3_PbS9_) ;  /* 0xfffffef002287950 */ /* 0x002fea0003c3ffff */
        .weak           $__internal_8_$__cuda_sm3x_div_rn_noftz_f32_slowpath
        .type           $__internal_8_$__cuda_sm3x_div_rn_noftz_f32_slowpath,@function
        .size           $__internal_8_$__cuda_sm3x_div_rn_noftz_f32_slowpath,(.L_x_3432 - $__internal_8_$__cuda_sm3x_div_rn_noftz_f32_slowpath)
$__internal_8_$__cuda_sm3x_div_rn_noftz_f32_slowpath:
        /* <DEDUP_REMOVED lines=35> */
.L_x_1132:
        /* <DEDUP_REMOVED lines=51> */
.L_x_1139:
[----:B------:R-:W-:-:S04]  /*114c0*/  LOP3.LUT R2, R2, 0x80000000, RZ, 0xc0, !PT ;  /* 0x8000000002027812 */ /* 0x000fc800078ec0ff */
[----:B------:R-:W-:Y:S01]  /*114d0*/  LOP3.LUT R2, R2, 0x7f800000, RZ, 0xfc, !PT ;  /* 0x7f80000002027812 */ /* 0x000fe200078efcff */
[----:B------:R-:W-:Y:S06]  /*114e0*/  BRA `(.L_x_1140) ;  /* 0x0000000000047947 */ /* 0x000fec0003800000 */
.L_x_1138:
[----:B------:R-:W-:-:S07]  /*114f0*/  IMAD R2, R30, 0x800000, R2 ;  /* 0x008000001e027824 */ /* 0x000fce00078e0202 */
.L_x_1140:
[----:B------:R-:W-:Y:S05]  /*11500*/  BSYNC.RECONVERGENT B1 ;  /* 0x0000000000017941 */ /* 0x000fea0003800200 */
.L_x_1137:
[----:B------:R-:W-:Y:S05]  /*11510*/  BRA `(.L_x_1141) ;  /* 0x0000000000207947 */ /* 0x000fea0003800000 */
.L_x_1136:
[----:B------:R-:W-:-:S04]  /*11520*/  LOP3.LUT R2, R29, 0x80000000, R2, 0x48, !PT ;  /* 0x800000001d027812 */ /* 0x000fc800078e4802 */
[----:B------:R-:W-:Y:S01]  /*11530*/  LOP3.LUT R2, R2, 0x7f800000, RZ, 0xfc, !PT ;  /* 0x7f80000002027812 */ /* 0x000fe200078efcff */
[----:B------:R-:W-:Y:S06]  /*11540*/  BRA `(.L_x_1141) ;  /* 0x0000000000147947 */ /* 0x000fec0003800000 */
.L_x_1135:
[----:B------:R-:W-:Y:S01]  /*11550*/  LOP3.LUT R2, R29, 0x80000000, R2, 0x48, !PT ;  /* 0x800000001d027812 */ /* 0x000fe200078e4802 */
[----:B------:R-:W-:Y:S06]  /*11560*/  BRA `(.L_x_1141) ;  /* 0x00000000000c7947 */ /* 0x000fec0003800000 */
.L_x_1134:
[----:B------:R-:W0:Y:S01]  /*11570*/  MUFU.RSQ R2, -QNAN ;  /* 0xffc0000000027908 */ /* 0x000e220000001400 */
[----:B------:R-:W-:Y:S05]  /*11580*/  BRA `(.L_x_1141) ;  /* 0x0000000000047947 */ /* 0x000fea0003800000 */
.L_x_1133:
[----:B------:R-:W-:-:S07]  /*11590*/  FADD.FTZ R2, R2, R5 ;  /* 0x0000000502027221 */ /* 0x000fce0000010000 */
.L_x_1141:
[----:B------:R-:W-:Y:S05]  /*115a0*/  BSYNC.RECONVERGENT B0 ;  /* 0x0000000000007941 */ /* 0x000fea0003800200 */
.L_x_1131:
[----:B------:R-:W-:Y:S01]  /*115b0*/  HFMA2 R3, -RZ, RZ, 0, 0 ;  /* 0x00000000ff037431 */ /* 0x000fe200000001ff */
[----:B0-----:R-:W-:Y:S01]  /*115c0*/  MOV R27, R2 ;  /* 0x00000002001b7202 */ /* 0x001fe20000000f00 */
[----:B------:R-:W-:-:S04]  /*115d0*/  IMAD.MOV.U32 R2, RZ, RZ, R26 ;  /* 0x000000ffff027224 */ /* 0x000fc800078e001a */
[----:B------:R-:W-:Y:S05]  /*115e0*/  RET.REL.NODEC R2 `(_ZN18transformer_engine45fused_topk_with_score_function_forward_kernelI13__nv_bfloat166__halfEEvPKT_iiibiifiPKT0_PS3_PbS9_) ;  /* 0xfffffee802847950 */ /* 0x000fea0003c3ffff */
.L_x_1142:
        /* <DEDUP_REMOVED lines=9> */
.L_x_3432:


//--------------------- .text._ZN18transformer_engine45fused_topk_with_score_function_forward_kernelI13__nv_bfloat16fEEvPKT_iiibiifiPKT0_PS2_PbS8_ --------------------------
	.section	.text._ZN18transformer_engine45fused_topk_with_score_function_forward_kernelI13__nv_bfloat16fEEvPKT_iiibiifiPKT0_PS2_PbS8_,"ax",@progbits
	.align	128
        .global         _ZN18transformer_engine45fused_topk_with_score_function_forward_kernelI13__nv_bfloat16fEEvPKT_iiibiifiPKT0_PS2_PbS8_
        .type           _ZN18transformer_engine45fused_topk_with_score_function_forward_kernelI13__nv_bfloat16fEEvPKT_iiibiifiPKT0_PS2_PbS8_,@function
        .size           _ZN18transformer_engine45fused_topk_with_score_function_forward_kernelI13__nv_bfloat16fEEvPKT_iiibiifiPKT0_PS2_PbS8_,(.L_x_3435 - _ZN18transformer_engine45fused_topk_with_score_function_forward_kernelI13__nv_bfloat16fEEvPKT_iiibiifiPKT0_PS2_PbS8_)
        .other          _ZN18transformer_engine45fused_topk_with_score_function_forward_kernelI13__nv_bfloat16fEEvPKT_iiibiifiPKT0_PS2_PbS8_,@"STO_CUDA_ENTRY STV_DEFAULT"
_ZN18transformer_engine45fused_topk_with_score_function_forward_kernelI13__nv_bfloat16fEEvPKT_iiibiifiPKT0_PS2_PbS8_:
.text._ZN18transformer_engine45fused_topk_with_score_function_forward_kernelI13__nv_bfloat16fEEvPKT_iiibiifiPKT0_PS2_PbS8_:
        /* <DEDUP_REMOVED lines=25> */
.L_x_1143:
[----:B------:R-:W0:Y:S01]  /*0190*/  LDC R18, c[0x0][0x390] ;  /* 0x0000e400ff127b82 */ /* 0x000e220000000800 */
[----:B------:R-:W-:Y:S02]  /*01a0*/  HFMA2 R15, -RZ, RZ, 0, 0 ;  /* 0x00000000ff0f7431 */ /* 0x000fe400000001ff */
[----:B------:R-:W-:Y:S02]  /*01b0*/  IMAD.MOV.U32 R13, RZ, RZ, RZ ;  /* 0x000000ffff0d7224 */ /* 0x000fe400078e00ff */
[----:B0-----:R-:W-:-:S04]  /*01c0*/  IMAD R7, R3, R18, RZ ;  /* 0x0000001203077224 */ /* 0x001fc800078e02ff */
[----:B------:R-:W-:-:S07]  /*01d0*/  IMAD R14, R7, 0x2, R12 ;  /* 0x00000002070e7824 */ /* 0x000fce00078e020c */
.L_x_1144:
        /* <DEDUP_REMOVED lines=32> */
[CC--:B------:R-:W-:Y:S01]  /*03e0*/  IMAD R10, R6.reuse, R0.reuse, RZ ;  /* 0x00000000060a7224 */ /* 0x0c0fe200078e02ff */
[C---:B------:R-:W-:Y:S01]  /*03f0*/  ISETP.GE.AND P1, PT, R5.reuse, R0, PT ;  /* 0x000000000500720c */ /* 0x040fe20003f26270 */
[----:B------:R-:W2:Y:S01]  /*0400*/  LDCU.128 UR12, c[0x0][0x3a0] ;  /* 0x00007400ff0c77ac */ /* 0x000ea20008000c00 */
[----:B------:R-:W-:Y:S01]  /*0410*/  IMAD R9, R6, R18, RZ ;  /* 0x0000001206097224 */ /* 0x000fe200078e02ff */
[----:B------:R-:W-:Y:S02]  /*0420*/  LOP3.LUT R2, R5, 0x40, RZ, 0xfc, !PT ;  /* 0x0000004005027812 */ /* 0x000fe400078efcff */
[C---:B------:R-:W-:Y:S01]  /*0430*/  LEA R8, R10.reuse, R11, 0x1 ;  /* 0x0000000b0a087211 */ /* 0x040fe200078e08ff */
[----:B------:R-:W-:Y:S01]  /*0440*/  IMAD R10, R10, 0x2, R13 ;  /* 0x000000020a0a7824 */ /* 0x000fe200078e020d */
[----:B------:R-:W-:Y:S01]  /*0450*/  LOP3.LUT R13, RZ, R5, RZ, 0x33, !PT ;  /* 0x00000005ff0d7212 */ /* 0x000fe200078e33ff */
[C---:B------:R-:W-:Y:S01]  /*0460*/  IMAD R12, R9.reuse, 0x2, R12 ;  /* 0x00000002090c7824 */ /* 0x040fe200078e020c */
[----:B------:R-:W-:Y:S01]  /*0470*/  LEA R14, R9, R14, 0x2 ;  /* 0x0000000e090e7211 */ /* 0x000fe200078e10ff */
[----:B------:R-:W-:Y:S01]  /*0480*/  UISETP.LT.AND UP1, UPT, UR5, 0x1, UPT ;  /* 0x000000010500788c */ /* 0x000fe2000bf21270 */
[--C-:B------:R-:W-:Y:S01]  /*0490*/  IADD3 R9, PT, PT, -R5, -0x21, R0.reuse ;  /* 0xffffffdf05097810 */ /* 0x100fe20007ffe100 */
[C---:B------:R-:W-:Y:S01]  /*04a0*/  IMAD.IADD R11, R13.reuse, 0x1, R0 ;  /* 0x000000010d0b7824 */ /* 0x040fe200078e0200 */
[----:B------:R-:W-:Y:S01]  /*04b0*/  IADD3 R13, PT, PT, R13, R18, RZ ;  /* 0x000000120d0d7210 */ /* 0x000fe20007ffe0ff */
[C---:B------:R-:W-:Y:S01]  /*04c0*/  IMAD R19, R5.reuse, 0x2, R8 ;  /* 0x0000000205137824 */ /* 0x040fe200078e0208 */
[----:B------:R-:W-:Y:S01]  /*04d0*/  LOP3.LUT R4, R5, 0x60, RZ, 0xfc, !PT ;  /* 0x0000006005047812 */ /* 0x000fe200078efcff */
[----:B0-----:R-:W-:Y:S01]  /*04e0*/  IMAD R16, R6, UR4, RZ ;  /* 0x0000000406107c24 */ /* 0x001fe2000f8e02ff */
[----:B------:R-:W0:Y:S01]  /*04f0*/  LDCU.U8 UR4, c[0x0][0x394] ;  /* 0x00007280ff0477ac */ /* 0x000e220008000000 */
[----:B------:R-:W-:Y:S01]  /*0500*/  LEA.HI R21, R11, 0x1, RZ, 0x1b ;  /* 0x000000010b157811 */ /* 0x000fe200078fd8ff */
[----:B--2---:R-:W2:Y:S01]  /*0510*/  F2F.F64.F32 R26, UR12 ;  /* 0x0000000c001a7d10 */ /* 0x004ea20008201800 */
[----:B------:R-:W-:Y:S01]  /*0520*/  ISETP.NE.U32.AND P0, PT, RZ, UR14, PT ;  /* 0x0000000eff007c0c */ /* 0x000fe2000bf05070 */
[----:B------:R-:W-:Y:S01]  /*0530*/  IMAD R16, R16, 0x2, R15 ;  /* 0x0000000210107824 */ /* 0x000fe200078e020f */
[C---:B------:R-:W-:Y:S01]  /*0540*/  IADD3 R15, PT, PT, -R5.reuse, -0x21, R18 ;  /* 0xffffffdf050f7810 */ /* 0x040fe20007ffe112 */
[----:B------:R-:W-:Y:S01]  /*0550*/  UISETP.NE.AND UP0, UPT, UR13, 0x1, UPT ;  /* 0x000000010d00788c */ /* 0x000fe2000bf05270 */
[----:B------:R-:W-:Y:S01]  /*0560*/  ISETP.NE.AND.EX P0, PT, RZ, UR15, PT, P0 ;  /* 0x0000000fff007c0c */ /* 0x000fe2000bf05300 */
[----:B-1----:R-:W-:Y:S01]  /*0570*/  IMAD.WIDE.U32 R24, R5, 0x4, R24 ;  /* 0x0000000405187825 */ /* 0x002fe200078e0018 */
[----:B------:R-:W-:Y:S01]  /*0580*/  LEA.HI R22, R13, 0x1, RZ, 0x1b ;  /* 0x000000010d167811 */ /* 0x000fe200078fd8ff */
[----:B------:R-:W1:Y:S01]  /*0590*/  LDCU UR7, c[0x0][0x370] ;  /* 0x00006e00ff0777ac */ /* 0x000e620008000800 */
[----:B------:R-:W-:Y:S01]  /*05a0*/  ISETP.EQ.AND P0, PT, RZ, UR13, P0 ;  /* 0x0000000dff007c0c */ /* 0x000fe20008702270 */
[C---:B------:R-:W-:Y:S01]  /*05b0*/  IMAD R20, R5.reuse, 0x2, R10 ;  /* 0x0000000205147824 */ /* 0x040fe200078e020a */
[----:B------:R-:W-:-:S02]  /*05c0*/  LOP3.LUT R17, R5, 0x80, RZ, 0xfc, !PT ;  /* 0x0000008005117812 */ /* 0x000fc400078efcff */
[C---:B------:R-:W-:Y:S02]  /*05d0*/  ISETP.LT.AND P2, PT, R5.reuse, R0, P0 ;  /* 0x000000000500720c */ /* 0x040fe40000741270 */
[----:B------:R-:W-:Y:S01]  /*05e0*/  ISETP.LT.AND P6, PT, R5, R18, P0 ;  /* 0x000000120500720c */ /* 0x000fe200007c1270 */
[----:B0-----:R-:W-:Y:S01]  /*05f0*/  UPRMT UR4, UR4, 0x8880, URZ ;  /* 0x0000888004047896 */ /* 0x001fe200080000ff */
[----:B------:R-:W-:Y:S01]  /*0600*/  ISETP.LT.AND P0, PT, RZ, UR5, !P1 ;  /* 0x00000005ff007c0c */ /* 0x000fe2000cf01270 */
[----:B------:R-:W-:Y:S01]  /*0610*/  USEL UR5, UR5, 0x1, !UP1 ;  /* 0x0000000105057887 */ /* 0x000fe2000c800000 */
[----:B------:R-:W-:Y:S01]  /*0620*/  LEA.HI R18, R9, 0x1, RZ, 0x1b ;  /* 0x0000000109127811 */ /* 0x000fe200078fd8ff */
[----:B------:R-:W-:Y:S01]  /*0630*/  UISETP.NE.AND UP1, UPT, UR4, URZ, !UP0 ;  /* 0x000000ff0400728c */ /* 0x000fe2000c725270 */
[----:B------:R-:W-:Y:S01]  /*0640*/  P2R R34, PR, RZ, 0x4 ;  /* 0x00000004ff227803 */ /* 0x000fe20000000000 */
[----:B------:R-:W-:Y:S01]  /*0650*/  UISETP.EQ.AND UP0, UPT, UR4, URZ, !UP0 ;  /* 0x000000ff0400728c */ /* 0x000fe2000c702270 */
[----:B------:R-:W-:-:S02]  /*0660*/  LOP3.LUT R0, R5, 0x20, RZ, 0xfc, !PT ;  /* 0x0000002005007812 */ /* 0x000fc400078efcff */
[----:B------:R-:W-:Y:S01]  /*0670*/  P2R R33, PR, RZ, 0x1 ;  /* 0x00000001ff217803 */ /* 0x000fe20000000000 */
[----:B------:R-:W-:Y:S01]  /*0680*/  UMOV UR4, UR6 ;  /* 0x0000000600047c82 */ /* 0x000fe20008000000 */
[----:B------:R-:W-:Y:S02]  /*0690*/  LOP3.LUT R18, R18, 0x3, RZ, 0xc0, !PT ;  /* 0x0000000312127812 */ /* 0x000fe400078ec0ff */
[----:B------:R-:W-:Y:S02]  /*06a0*/  LOP3.LUT R21, R21, 0xffffff0, RZ, 0xc0, !PT ;  /* 0x0ffffff015157812 */ /* 0x000fe400078ec0ff */
[----:B------:R-:W-:Y:S02]  /*06b0*/  LOP3.LUT R22, R22, 0x3, RZ, 0xc0, !PT ;  /* 0x0000000316167812 */ /* 0x000fe400078ec0ff */
[----:B-12---:R-:W-:-:S07]  /*06c0*/  LEA R23, R5, R16, 0x1 ;  /* 0x0000001005177211 */ /* 0x006fce00078e08ff */
.L_x_1444:
        /* <DEDUP_REMOVED lines=23> */
.L_x_1149:
        /* <DEDUP_REMOVED lines=29> */
.L_x_1148:
[----:B------:R-:W-:Y:S05]  /*0a10*/  BSYNC.RECONVERGENT B1 ;  /* 0x0000000000017941 */ /* 0x000fea0003800200 */
.L_x_1147:
        /* <DEDUP_REMOVED lines=8> */
[----:B------:R-:W-:Y:S01]  /*0aa0*/  IMAD.MOV.U32 R38, RZ, RZ, 0x8000 ;  /* 0x00008000ff267424 */ /* 0x000fe200078e00ff */
[----:B------:R-:W-:Y:S01]  /*0ab0*/  MOV R40, 0x8000 ;  /* 0x0000800000287802 */ /* 0x000fe20000000f00 */
        /* <DEDUP_REMOVED lines=10> */
[----:B----4-:R-:W-:-:S03]  /*0b60*/  IMAD.WIDE R28, R41, 0x2, R28 ;  /* 0x00000002291c7825 */ /* 0x010fc600078e021c */
[----:B------:R1:W-:Y:S04]  /*0b70*/  STG.E.U8 desc[UR8][R36.64], RZ ;  /* 0x000000ff24007986 */ /* 0x0003e8000c101108 */
[----:B------:R1:W-:Y:S04]  /*0b80*/  @!P3 STG.E.U16 desc[UR8][R28.64], R38 ;  /* 0x000000261c00b986 */ /* 0x0003e8000c101508 */
[----:B------:R1:W-:Y:S04]  /*0b90*/  STG.E.U16 desc[UR8][R30.64+0x40], RZ ;  /* 0x000040ff1e007986 */ /* 0x0003e8000c101508 */
[----:B------:R1:W-:Y:S04]  /*0ba0*/  STG.E.U8 desc[UR8][R36.64+0x20], RZ ;  /* 0x000020ff24007986 */ /* 0x0003e8000c101108 */
[----:B------:R1:W-:Y:S02]  /*0bb0*/  @!P3 STG.E.U16 desc[UR8][R28.64+0x40], R40 ;  /* 0x000040281c00b986 */ /* 0x0003e4000c101508 */
.L_x_1153:
[----:B------:R-:W-:Y:S05]  /*0bc0*/  BSYNC.RECONVERGENT B2 ;  /* 0x0000000000027941 */ /* 0x000fea0003800200 */
.L_x_1152:
        /* <DEDUP_REMOVED lines=15> */
[----:B0-----:R-:W-:-:S05]  /*0cc0*/  @!P3 IMAD.WIDE R28, R39, 0x2, R28 ;  /* 0x00000002271cb825 */ /* 0x001fca00078e021c */
[----:B------:R2:W-:Y:S02]  /*0cd0*/  @!P3 STG.E.U16 desc[UR8][R28.64], R38 ;  /* 0x000000261c00b986 */ /* 0x0005e4000c101508 */
.L_x_1151:
[----:B------:R-:W-:Y:S05]  /*0ce0*/  BSYNC.RECONVERGENT B1 ;  /* 0x0000000000017941 */ /* 0x000fea0003800200 */
.L_x_1150:
[----:B------:R-:W-:Y:S01]  /*0cf0*/  BSSY.RECONVERGENT B1, `(.L_x_1154) ;  /* 0x0000014000017945 */ /* 0x000fe20003800200 */
[----:B------:R-:W-:Y:S02]  /*0d00*/  ISETP.GE.U32.AND P2, PT, R11, 0x60, PT ;  /* 0x000000600b00780c */ /* 0x000fe40003f46070 */
[----:B------:R-:W-:Y:S01]  /*0d10*/  MOV R41, R5 ;  /* 0x0000000500297202 */ /* 0x000fe20000000f00 */
[----:B------:R-:W-:Y:S10]  /*0d20*/  @!P0 BRA `(.L_x_1155) ;  /* 0x0000000000408947 */ /* 0x000ff40003800000 */
[----:B012---:R-:W0:Y:S01]  /*0d30*/  LDC.64 R28, c[0x0][0x380] ;  /* 0x0000e000ff1c7b82 */ /* 0x007e220000000a00 */
        /* <DEDUP_REMOVED lines=9> */
[----:B---3--:R-:W2:-:S12]  /*0dd0*/  LDG.E.U16 R30, desc[UR8][R28.64+0x40] ;  /* 0x000040081c1e7981 */ /* 0x008e98000c1e1500 */
[----:B------:R-:W3:Y:S01]  /*0de0*/  @P0 LDG.E.U16 R36, desc[UR8][R28.64+0x80] ;  /* 0x000080081c240981 */ /* 0x000ee2000c1e1500 */
[----:B------:R-:W-:Y:S01]  /*0df0*/  IMAD.MOV.U32 R41, RZ, RZ, R2 ;  /* 0x000000ffff297224 */ /* 0x000fe200078e0002 */
[----:B------:R-:W-:Y:S02]  /*0e00*/  @P0 MOV R41, R4 ;  /* 0x0000000400290202 */ /* 0x000fe40000000f00 */
[----:B--2---:R4:W-:Y:S04]  /*0e10*/  STS.U16 [R19+0x40], R30 ;  /* 0x0000401e13007388 */ /* 0x0049e80000000400 */
[----:B---3--:R4:W-:Y:S02]  /*0e20*/  @P0 STS.U16 [R19+0x80], R36 ;  /* 0x0000802413000388 */ /* 0x0089e40000000400 */
.L_x_1155:
[----:B------:R-:W-:Y:S05]  /*0e30*/  BSYNC.RECONVERGENT B1 ;  /* 0x0000000000017941 */ /* 0x000fea0003800200 */
.L_x_1154:
[----:B------:R-:W-:Y:S05]  /*0e40*/  @!P2 BRA `(.L_x_1146) ;  /* 0x000000040094a947 */ /* 0x000fea0003800000 */
[----:B0-----:R-:W1:Y:S01]  /*0e50*/  LDC R43, c[0x0][0x38c] ;  /* 0x0000e300ff2b7b82 */ /* 0x001e620000000800 */
[----:B------:R-:W-:Y:S01]  /*0e60*/  BSSY.RECONVERGENT B1, `(.L_x_1156) ;  /* 0x0000037000017945 */ /* 0x000fe20003800200 */
[----:B------:R-:W-:Y:S01]  /*0e70*/  PLOP3.LUT P0, PT, PT, PT, PT, 0x80, 0x8 ;  /* 0x000000000008781c */ /* 0x000fe20003f0f070 */
[----:B-12---:R-:W-:-:S05]  /*0e80*/  IMAD.IADD R28, R43, 0x1, -R41 ;  /* 0x000000012b1c7824 */ /* 0x006fca00078e0a29 */
[----:B------:R-:W-:-:S13]  /*0e90*/  ISETP.GT.AND P2, PT, R28, 0x180, PT ;  /* 0x000001801c00780c */ /* 0x000fda0003f44270 */
[----:B------:R-:W-:Y:S05]  /*0ea0*/  @!P2 BRA `(.L_x_1157) ;  /* 0x0000000000c8a947 */ /* 0x000fea0003800000 */
[----:B------:R-:W-:Y:S01]  /*0eb0*/  PLOP3.LUT P0, PT, PT, PT, PT, 0x8, 0x80 ;  /* 0x000000000080781c */ /* 0x000fe20003f0e170 */
[----:B------:R-:W-:-:S12]  /*0ec0*/  VIADD R40, R43, 0xfffffe80 ;  /* 0xfffffe802b287836 */ /* 0x000fd80000000000 */
.L_x_1158:
[----:B0-----:R-:W0:Y:S01]  /*0ed0*/  LDC.64 R28, c[0x0][0x380] ;  /* 0x0000e000ff1c7b82 */ /* 0x001e220000000a00 */
[C---:B---34-:R-:W-:Y:S01]  /*0ee0*/  IADD3 R30, PT, PT, R41.reuse, 0x80, RZ ;  /* 0x00000080291e7810 */ /* 0x058fe20007ffe0ff */
[C---:B------:R-:W-:Y:S02]  /*0ef0*/  VIADD R31, R41.reuse, 0x100 ;  /* 0x00000100291f7836 */ /* 0x040fe40000000000 */
[----:B------:R-:W-:Y:S02]  /*0f00*/  VIADD R36, R41, 0x180 ;  /* 0x0000018029247836 */ /* 0x000fe40000000000 */
[CC--:B------:R-:W-:Y:S02]  /*0f10*/  IMAD R39, R32.reuse, R43.reuse, R41 ;  /* 0x0000002b20277224 */ /* 0x0c0fe400078e0229 */
[CC--:B------:R-:W-:Y:S02]  /*0f20*/  IMAD R37, R32.reuse, R43.reuse, R30 ;  /* 0x0000002b20257224 */ /* 0x0c0fe400078e021e */
[----:B------:R-:W-:-:S02]  /*0f30*/  IMAD R31, R32, R43, R31 ;  /* 0x0000002b201f7224 */ /* 0x000fc400078e021f */
[----:B------:R-:W-:Y:S02]  /*0f40*/  IMAD R47, R32, R43, R36 ;  /* 0x0000002b202f7224 */ /* 0x000fe400078e0224 */
[----:B0-----:R-:W-:-:S04]  /*0f50*/  IMAD.WIDE R38, R39, 0x2, R28 ;  /* 0x0000000227267825 */ /* 0x001fc800078e021c */
[--C-:B------:R-:W-:Y:S01]  /*0f60*/  IMAD.WIDE R36, R37, 0x2, R28.reuse ;  /* 0x0000000225247825 */ /* 0x100fe200078e021c */
[----:B------:R-:W2:Y:S03]  /*0f70*/  LDG.E.U16 R44, desc[UR8][R38.64] ;  /* 0x00000008262c7981 */ /* 0x000ea6000c1e1500 */
[--C-:B------:R-:W-:Y:S01]  /*0f80*/  IMAD.WIDE R30, R31, 0x2, R28.reuse ;  /* 0x000000021f1e7825 */ /* 0x100fe200078e021c */
[----:B------:R-:W3:Y:S03]  /*0f90*/  LDG.E.U16 R42, desc[UR8][R38.64+0x40] ;  /* 0x00004008262a7981 */ /* 0x000ee6000c1e1500 */
[----:B------:R-:W-:Y:S01]  /*0fa0*/  IMAD.WIDE R28, R47, 0x2, R28 ;  /* 0x000000022f1c7825 */ /* 0x000fe200078e021c */
[----:B------:R-:W4:Y:S04]  /*0fb0*/  LDG.E.U16 R45, desc[UR8][R38.64+0x80] ;  /* 0x00008008262d7981 */ /* 0x000f28000c1e1500 */
[----:B------:R0:W5:Y:S04]  /*0fc0*/  LDG.E.U16 R46, desc[UR8][R38.64+0xc0] ;  /* 0x0000c008262e7981 */ /* 0x000168000c1e1500 */
[----:B------:R-:W5:Y:S04]  /*0fd0*/  LDG.E.U16 R49, desc[UR8][R36.64] ;  /* 0x0000000824317981 */ /* 0x000f68000c1e1500 */
[----:B------:R-:W5:Y:S04]  /*0fe0*/  LDG.E.U16 R48, desc[UR8][R36.64+0x40] ;  /* 0x0000400824307981 */ /* 0x000f68000c1e1500 */
[----:B------:R-:W5:Y:S04]  /*0ff0*/  LDG.E.U16 R47, desc[UR8][R36.64+0x80] ;  /* 0x00008008242f7981 */ /* 0x000f68000c1e1500 */
[----:B------:R-:W5:Y:S04]  /*1000*/  LDG.E.U16 R54, desc[UR8][R36.64+0xc0] ;  /* 0x0000c00824367981 */ /* 0x000f68000c1e1500 */
[----:B------:R-:W5:Y:S04]  /*1010*/  LDG.E.U16 R53, desc[UR8][R30.64] ;  /* 0x000000081e357981 */ /* 0x000f68000c1e1500 */
[----:B------:R-:W5:Y:S04]  /*1020*/  LDG.E.U16 R52, desc[UR8][R30.64+0x40] ;  /* 0x000040081e347981 */ /* 0x000f68000c1e1500 */
[----:B------:R-:W5:Y:S04]  /*1030*/  LDG.E.U16 R50, desc[UR8][R30.64+0x80] ;  /* 0x000080081e327981 */ /* 0x000f68000c1e1500 */
[----:B------:R-:W5:Y:S01]  /*1040*/  LDG.E.U16 R56, desc[UR8][R30.64+0xc0] ;  /* 0x0000c0081e387981 */ /* 0x000f62000c1e1500 */
[----:B0-----:R-:W-:-:S03]  /*1050*/  LEA R39, R41, R8, 0x1 ;  /* 0x0000000829277211 */ /* 0x001fc600078e08ff */
[----:B------:R-:W5:Y:S04]  /*1060*/  LDG.E.U16 R38, desc[UR8][R28.64] ;  /* 0x000000081c267981 */ /* 0x000f68000c1e1500 */
[----:B------:R-:W5:Y:S04]  /*1070*/  LDG.E.U16 R58, desc[UR8][R28.64+0x40] ;  /* 0x000040081c3a7981 */ /* 0x000f68000c1e1500 */
[----:B------:R-:W5:Y:S04]  /*1080*/  LDG.E.U16 R60, desc[UR8][R28.64+0x80] ;  /* 0x000080081c3c7981 */ /* 0x000f68000c1e1500 */
[----:B------:R-:W5:Y:S01]  /*1090*/  LDG.E.U16 R55, desc[UR8][R28.64+0xc0] ;  /* 0x0000c0081c377981 */ /* 0x000f62000c1e1500 */
[----:B------:R-:W-:-:S05]  /*10a0*/  VIADD R41, R41, 0x200 ;  /* 0x0000020029297836 */ /* 0x000fca0000000000 */
[----:B------:R-:W-:Y:S01]  /*10b0*/  ISETP.GE.AND P2, PT, R41, R40, PT ;  /* 0x000000282900720c */ /* 0x000fe20003f46270 */
[----:B--2---:R0:W-:Y:S04]  /*10c0*/  STS.U16 [R39], R44 ;  /* 0x0000002c27007388 */ /* 0x0041e80000000400 */
[----:B---3--:R0:W-:Y:S04]  /*10d0*/  STS.U16 [R39+0x40], R42 ;  /* 0x0000402a27007388 */ /* 0x0081e80000000400 */
        /* <DEDUP_REMOVED lines=14> */
[----:B------:R-:W-:Y:S05]  /*11c0*/  @!P2 BRA `(.L_x_1158) ;  /* 0xfffffffc0040a947 */ /* 0x000fea000383ffff */
.L_x_1157:
[----:B------:R-:W-:Y:S05]  /*11d0*/  BSYNC.RECONVERGENT B1 ;  /* 0x0000000000017941 */ /* 0x000fea0003800200 */
.L_x_1156:
[----:B------:R-:W-:Y:S01]  /*11e0*/  IMAD.IADD R28, R43, 0x1, -R41 ;  /* 0x000000012b1c7824 */ /* 0x000fe200078e0a29 */
[----:B------:R-:W-:Y:S04]  /*11f0*/  BSSY.RECONVERGENT B1, `(.L_x_1159) ;  /* 0x000001c000017945 */ /* 0x000fe80003800200 */
[----:B------:R-:W-:-:S13]  /*1200*/  ISETP.GT.AND P2, PT, R28, 0x80, PT ;  /* 0x000000801c00780c */ /* 0x000fda0003f44270 */
[----:B------:R-:W-:Y:S05]  /*1210*/  @!P2 BRA `(.L_x_1160) ;  /* 0x000000000064a947 */ /* 0x000fea0003800000 */
[----:B------:R-:W1:Y:S01]  /*1220*/  LDC.64 R28, c[0x0][0x380] ;  /* 0x0000e000ff1c7b82 */ /* 0x000e620000000a00 */
[----:B---34-:R-:W-:Y:S01]  /*1230*/  IADD3 R30, PT, PT, R41, 0x80, RZ ;  /* 0x00000080291e7810 */ /* 0x018fe20007ffe0ff */
[----:B------:R-:W-:-:S04]  /*1240*/  IMAD R31, R32, R43, R41 ;  /* 0x0000002b201f7224 */ /* 0x000fc800078e0229 */
[----:B------:R-:W-:Y:S02]  /*1250*/  IMAD R37, R32, R43, R30 ;  /* 0x0000002b20257224 */ /* 0x000fe400078e021e */
[----:B-1----:R-:W-:-:S04]  /*1260*/  IMAD.WIDE R30, R31, 0x2, R28 ;  /* 0x000000021f1e7825 */ /* 0x002fc800078e021c */
[----:B------:R-:W-:Y:S01]  /*1270*/  IMAD.WIDE R28, R37, 0x2, R28 ;  /* 0x00000002251c7825 */ /* 0x000fe200078e021c */
[----:B0-----:R-:W2:Y:S04]  /*1280*/  LDG.E.U16 R39, desc[UR8][R30.64+0x40] ;  /* 0x000040081e277981 */ /* 0x001ea8000c1e1500 */
        /* <DEDUP_REMOVED lines=18> */
.L_x_1160:
[----:B------:R-:W-:Y:S05]  /*13b0*/  BSYNC.RECONVERGENT B1 ;  /* 0x0000000000017941 */ /* 0x000fea0003800200 */
.L_x_1159:
[----:B------:R-:W-:-:S13]  /*13c0*/  ISETP.LT.OR P0, PT, R41, R43, P0 ;  /* 0x0000002b2900720c */ /* 0x000fda0000701670 */
[----:B------:R-:W-:Y:S05]  /*13d0*/  @!P0 BRA `(.L_x_1146) ;  /* 0x0000000000308947 */ /* 0x000fea0003800000 */
[----:B------:R-:W2:Y:S01]  /*13e0*/  LDC.64 R28, c[0x0][0x380] ;  /* 0x0000e000ff1c7b82 */ /* 0x000ea20000000a00 */
[----:B------:R-:W-:-:S04]  /*13f0*/  IMAD R43, R32, R43, R41 ;  /* 0x0000002b202b7224 */ /* 0x000fc800078e0229 */
[----:B--2---:R-:W-:-:S05]  /*1400*/  IMAD.WIDE R28, R43, 0x2, R28 ;  /* 0x000000022b1c7825 */ /* 0x004fca00078e021c */
[----:B------:R-:W2:Y:S04]  /*1410*/  LDG.E.U16 R31, desc[UR8][R28.64] ;  /* 0x000000081c1f7981 */ /* 0x000ea8000c1e1500 */
[----:B-1----:R-:W5:Y:S04]  /*1420*/  LDG.E.U16 R37, desc[UR8][R28.64+0x40] ;  /* 0x000040081c257981 */ /* 0x002f68000c1e1500 */
[----:B0-----:R-:W5:Y:S04]  /*1430*/  LDG.E.U16 R39, desc[UR8][R28.64+0x80] ;  /* 0x000080081c277981 */ /* 0x001f68000c1e1500 */
[----:B------:R-:W5:Y:S01]  /*1440*/  LDG.E.U16 R43, desc[UR8][R28.64+0xc0] ;  /* 0x0000c0081c2b7981 */ /* 0x000f62000c1e1500 */
[----:B---34-:R-:W-:-:S05]  /*1450*/  LEA R30, R41, R8, 0x1 ;  /* 0x00000008291e7211 */ /* 0x018fca00078e08ff */
[----:B--2---:R0:W-:Y:S04]  /*1460*/  STS.U16 [R30], R31 ;  /* 0x0000001f1e007388 */ /* 0x0041e80000000400 */
[----:B-----5:R0:W-:Y:S04]  /*1470*/  STS.U16 [R30+0x40], R37 ;  /* 0x000040251e007388 */ /* 0x0201e80000000400 */
[----:B------:R0:W-:Y:S04]  /*1480*/  STS.U16 [R30+0x80], R39 ;  /* 0x000080271e007388 */ /* 0x0001e80000000400 */
[----:B------:R0:W-:Y:S02]  /*1490*/  STS.U16 [R30+0xc0], R43 ;  /* 0x0000c02b1e007388 */ /* 0x0001e40000000400 */
.L_x_1146:
[----:B------:R-:W-:Y:S05]  /*14a0*/  BSYNC.RECONVERGENT B0 ;  /* 0x0000000000007941 */ /* 0x000fea0003800200 */
.L_x_1145:
[----:B------:R-:W-:Y:S01]  /*14b0*/  ISETP.NE.AND P0, PT, R33, RZ, PT ;  /* 0x000000ff2100720c */ /* 0x000fe20003f05270 */
[----:B------:R-:W-:-:S12]  /*14c0*/  BSSY.RECONVERGENT B0, `(.L_x_1161) ;  /* 0x0000049000007945 */ /* 0x000fd80003800200 */
[----:B------:R-:W-:Y:S05]  /*14d0*/  @!P0 BRA `(.L_x_1162) ;  /* 0x00000004001c8947 */ /* 0x000fea0003800000 */
[----:B------:R-:W-:Y:S01]  /*14e0*/  ISETP.GE.U32.AND P0, PT, R11, 0x1e0, PT ;  /* 0x000001e00b00780c */ /* 0x000fe20003f06070 */
[----:B------:R-:W-:Y:S01]  /*14f0*/  BSSY.RECONVERGENT B1, `(.L_x_1163) ;  /* 0x000001d000017945 */ /* 0x000fe20003800200 */
[----:B012-4-:R-:W-:Y:S01]  /*1500*/  LOP3.LUT R36, R35, 0xf, RZ, 0xc0, !PT ;  /* 0x0000000f23247812 */ /* 0x017fe200078ec0ff */
[----:B------:R-:W-:-:S03]  /*1510*/  IMAD.MOV.U32 R29, RZ, RZ, R5 ;  /* 0x000000ffff1d7224 */ /* 0x000fc600078e0005 */
[----:B------:R-:W-:-:S07]  /*1520*/  ISETP.NE.AND P2, PT, R36, RZ, PT ;  /* 0x000000ff2400720c */ /* 0x000fce0003f45270 */
[----:B------:R-:W-:Y:S06]  /*1530*/  @!P0 BRA `(.L_x_1164) ;  /* 0x0000000000608947 */ /* 0x000fec0003800000 */
[----:B------:R-:W-:Y:S02]  /*1540*/  HFMA2 R28, -RZ, RZ, 0, 0 ;  /* 0x00000000ff1c7431 */ /* 0x000fe400000001ff */
[----:B------:R-:W-:Y:S02]  /*1550*/  IMAD.MOV.U32 R31, RZ, RZ, 0x8000 ;  /* 0x00008000ff1f7424 */ /* 0x000fe400078e00ff */
[----:B------:R-:W-:-:S07]  /*1560*/  IMAD.MOV.U32 R29, RZ, RZ, R5 ;  /* 0x000000ffff1d7224 */ /* 0x000fce00078e0005 */
.L_x_1165:
[C---:B0--3--:R-:W-:Y:S01]  /*1570*/  IMAD R30, R29.reuse, 0x2, R10 ;  /* 0x000000021d1e7824 */ /* 0x049fe200078e020a */
        /* <DEDUP_REMOVED lines=20> */
.L_x_1164:
[----:B------:R-:W-:Y:S05]  /*16c0*/  BSYNC.RECONVERGENT B1 ;  /* 0x0000000000017941 */ /* 0x000fea0003800200 */
.L_x_1163:
[----:B------:R-:W-:Y:S05]  /*16d0*/  @!P2 BRA `(.L_x_1162) ;  /* 0x00000000009ca947 */ /* 0x000fea0003800000 */
[----:B------:R-:W-:Y:S01]  /*16e0*/  VIADD R28, R36, 0xffffffff ;  /* 0xffffffff241c7836 */ /* 0x000fe20000000000 */
[----:B------:R-:W-:Y:S01]  /*16f0*/  LOP3.LUT R35, R35, 0x7, RZ, 0xc0, !PT ;  /* 0x0000000723237812 */ /* 0x000fe200078ec0ff */
[----:B------:R-:W-:Y:S03]  /*1700*/  BSSY.RECONVERGENT B1, `(.L_x_1166) ;  /* 0x000000f000017945 */ /* 0x000fe60003800200 */
[----:B------:R-:W-:Y:S02]  /*1710*/  ISETP.GE.U32.AND P0, PT, R28, 0x7, PT ;  /* 0x000000071c00780c */ /* 0x000fe40003f06070 */
[----:B------:R-:W-:-:S11]  /*1720*/  ISETP.NE.AND P2, PT, R35, RZ, PT ;  /* 0x000000ff2300720c */ /* 0x000fd60003f45270 */
[----:B------:R-:W-:Y:S05]  /*1730*/  @!P0 BRA `(.L_x_1167) ;  /* 0x00000000002c8947 */ /* 0x000fea0003800000 */
[----:B0--3--:R-:W-:Y:S01]  /*1740*/  MOV R30, 0x8000 ;  /* 0x00008000001e7802 */ /* 0x009fe20000000f00 */
        /* <DEDUP_REMOVED lines=10> */
.L_x_1167:
[----:B------:R-:W-:Y:S05]  /*17f0*/  BSYNC.RECONVERGENT B1 ;  /* 0x0000000000017941 */ /* 0x000fea0003800200 */
.L_x_1166:
[----:B------:R-:W-:Y:S05]  /*1800*/  @!P2 BRA `(.L_x_1162) ;  /* 0x000000000050a947 */ /* 0x000fea0003800000 */
[----:B-1----:R-:W-:Y:S01]  /*1810*/  IADD3 R28, PT, PT, R35, -0x1, RZ ;  /* 0xffffffff231c7810 */ /* 0x002fe20007ffe0ff */
[----:B0--3--:R-:W-:Y:S01]  /*1820*/  IMAD.MOV.U32 R30, RZ, RZ, 0x8000 ;  /* 0x00008000ff1e7424 */ /* 0x009fe200078e00ff */
[----:B------:R-:W-:Y:S02]  /*1830*/  ISETP.NE.AND P2, PT, R51, RZ, PT ;  /* 0x000000ff3300720c */ /* 0x000fe40003f45270 */
[----:B------:R-:W-:-:S13]  /*1840*/  ISETP.GE.U32.AND P0, PT, R28, 0x3, PT ;  /* 0x000000031c00780c */ /* 0x000fda0003f06070 */
[C---:B------:R-:W-:Y:S01]  /*1850*/  @P0 LEA R28, R29.reuse, R10, 0x1 ;  /* 0x0000000a1d1c0211 */ /* 0x040fe200078e08ff */
[----:B------:R-:W-:-:S04]  /*1860*/  @P0 VIADD R29, R29, 0x80 ;  /* 0x000000801d1d0836 */ /* 0x000fc80000000000 */
[----:B------:R0:W-:Y:S04]  /*1870*/  @P0 STS.U16 [R28], R30 ;  /* 0x0000001e1c000388 */ /* 0x0001e80000000400 */
[----:B------:R0:W-:Y:S04]  /*1880*/  @P0 STS.U16 [R28+0x40], R30 ;  /* 0x0000401e1c000388 */ /* 0x0001e80000000400 */
[----:B------:R0:W-:Y:S04]  /*1890*/  @P0 STS.U16 [R28+0x80], R30 ;  /* 0x0000801e1c000388 */ /* 0x0001e80000000400 */
[----:B------:R0:W-:Y:S01]  /*18a0*/  @P0 STS.U16 [R28+0xc0], R30 ;  /* 0x0000c01e1c000388 */ /* 0x0001e20000000400 */
[----:B------:R-:W-:Y:S05]  /*18b0*/  @!P2 BRA `(.L_x_1162) ;  /* 0x000000000024a947 */ /* 0x000fea0003800000 */
[----:B0-----:R-:W-:Y:S02]  /*18c0*/  HFMA2 R30, -RZ, RZ, 0, -0.0 ;  /* 0x00008000ff1e7431 */ /* 0x001fe400000001ff */
[----:B------:R-:W-:Y:S01]  /*18d0*/  IMAD R28, R29, 0x2, R10 ;  /* 0x000000021d1c7824 */ /* 0x000fe200078e020a */
[----:B------:R-:W-:Y:S02]  /*18e0*/  ISETP.NE.AND P0, PT, R51, 0x1, PT ;  /* 0x000000013300780c */ /* 0x000fe40003f05270 */
[----:B------:R-:W-:-:S05]  /*18f0*/  PRMT R29, R30, 0x7610, R29 ;  /* 0x000076101e1d7816 */ /* 0x000fca000000001d */
[----:B------:R0:W-:Y:S06]  /*1900*/  STS.U16 [R28], R29 ;  /* 0x0000001d1c007388 */ /* 0x0001ec0000000400 */
[----:B------:R-:W-:Y:S05]  /*1910*/  @!P0 BRA `(.L_x_1162) ;  /* 0x00000000000c8947 */ /* 0x000fea0003800000 */
[----:B------:R-:W-:Y:S01]  /*1920*/  ISETP.NE.AND P0, PT, R51, 0x2, PT ;  /* 0x000000023300780c */ /* 0x000fe20003f05270 */
[----:B------:R1:W-:-:S12]  /*1930*/  STS.U16 [R28+0x40], R29 ;  /* 0x0000401d1c007388 */ /* 0x0003d80000000400 */
[----:B------:R1:W-:Y:S02]  /*1940*/  @P0 STS.U16 [R28+0x80], R29 ;  /* 0x0000801d1c000388 */ /* 0x0003e40000000400 */
.L_x_1162:
[----:B------:R-:W-:Y:S05]  /*1950*/  BSYNC.RECONVERGENT B0 ;  /* 0x0000000000007941 */ /* 0x000fea0003800200 */
.L_x_1161:
[----:B------:R5:W-:Y:S06]  /*1960*/  MEMBAR.SC.CTA ;  /* 0x0000000000007992 */ /* 0x000bec0000000000 */
[----:B-----5:R-:W-:Y:S01]  /*1970*/  NOP ;  /* 0x0000000000007918 */ /* 0x020fe20000000000 */
[----:B------:R-:W-:Y:S05]  /*1980*/  BRA.U !UP1, `(.L_x_1168) ;  /* 0x00000031092c7547 */ /* 0x000fea000b800000 */
[----:B012---:R-:W0:Y:S01]  /*1990*/  @!P1 LDS.U16 R28, [R19] ;  /* 0x00000000131c9984 */ /* 0x007e220000000400 */
[----:B---34-:R-:W-:Y:S01]  /*19a0*/  MOV R30, 0x0 ;  /* 0x00000000001e7802 */ /* 0x018fe20000000f00 */
[----:B------:R-:W-:Y:S01]  /*19b0*/  IMAD.MOV.U32 R31, RZ, RZ, -0x100000 ;  /* 0xfff00000ff1f7424 */ /* 0x000fe200078e00ff */
[----:B------:R-:W1:Y:S01]  /*19c0*/  LDC R52, c[0x0][0x38c] ;  /* 0x0000e300ff347b82 */ /* 0x000e620000000800 */
[----:B------:R-:W-:Y:S01]  /*19d0*/  BSSY.RECONVERGENT B0, `(.L_x_1169) ;  /* 0x0000046000007945 */ /* 0x000fe20003800200 */
[----:B-1----:R-:W-:Y:S02]  /*19e0*/  ISETP.GE.AND P0, PT, R0, R52, PT ;  /* 0x000000340000720c */ /* 0x002fe40003f06270 */
[----:B0-----:R-:W-:-:S04]  /*19f0*/  @!P1 SHF.L.U32 R28, R28, 0x10, RZ ;  /* 0x000000101c1c9819 */ /* 0x001fc800000006ff */
        /* <DEDUP_REMOVED lines=35> */
.L_x_1172:
[----:B------:R-:W-:Y:S05]  /*1c30*/  BSYNC.RECONVERGENT B1 ;  /* 0x0000000000017941 */ /* 0x000fea0003800200 */
.L_x_1171:
[----:B------:R-:W-:Y:S05]  /*1c40*/  @!P1 BRA `(.L_x_1170) ;  /* 0x0000000000789947 */ /* 0x000fea0003800000 */
.L_x_1173:
        /* <DEDUP_REMOVED lines=30> */
.L_x_1170:
[----:B------:R-:W-:Y:S05]  /*1e30*/  BSYNC.RECONVERGENT B0 ;  /* 0x0000000000007941 */ /* 0x000fea0003800200 */
.L_x_1169:
[----:B-123--:R-:W0:Y:S01]  /*1e40*/  LDL.64 R28, [R1] ;  /* 0x00000000011c7983 */ /* 0x00ee220000100a00 */
[----:B------:R-:W-:Y:S01]  /*1e50*/  ISETP.GE.AND P4, PT, R5, R52, PT ;  /* 0x000000340500720c */ /* 0x000fe20003f86270 */
[----:B------:R-:W-:Y:S02]  /*1e60*/  BSSY.RECONVERGENT B0, `(.L_x_1174) ;  /* 0x00000a2000007945 */ /* 0x000fe40003800200 */
        /* <DEDUP_REMOVED lines=51> */
[----:B------:R-:W-:Y:S01]  /*21a0*/  ISETP.NE.AND P1, PT, R51, 0x1, PT ;  /* 0x000000013300780c */ /* 0x000fe20003f25270 */
[----:B-1----:R-:W-:Y:S02]  /*21b0*/  IMAD.U32 R29, R28, 0x10000, RZ ;  /* 0x000100001c1d7824 */ /* 0x002fe400078e00ff */
[----:B------:R-:W-:Y:S02]  /*21c0*/  HFMA2 R28, -RZ, RZ, 0.96630859375, -0.0022525787353515625 ;  /* 0x3bbb989dff1c7431 */ /* 0x000fe400000001ff */
[----:B------:R-:W-:Y:S01]  /*21d0*/  FADD R31, -R30, R29 ;  /* 0x0000001d1e1f7221 */ /* 0x000fe20000000100 */
[----:B------:R-:W-:-:S03]  /*21e0*/  IMAD.MOV.U32 R29, RZ, RZ, 0x437c0000 ;  /* 0x437c0000ff1d7424 */ /* 0x000fc600078e00ff */
[----:B0-----:R-:W-:-:S04]  /*21f0*/  FFMA.SAT R36, R31, R28, 0.5 ;  /* 0x3f0000001f247423 */ /* 0x001fc8000000201c */
        /* <DEDUP_REMOVED lines=10> */
[----:B------:R1:W-:Y:S01]  /*22a0*/  STS.U16 [R19], R35 ;  /* 0x0000002313007388 */ /* 0x0003e20000000400 */
[----:B------:R-:W-:Y:S05]  /*22b0*/  @!P1 BRA `(.L_x_1177) ;  /* 0x00000000007c9947 */ /* 0x000fea0003800000 */
[----:B------:R-:W0:Y:S01]  /*22c0*/  LDS.U16 R31, [R19+0x40] ;  /* 0x00004000131f7984 */ /* 0x000e220000000400 */
        /* <DEDUP_REMOVED lines=12> */
[----:B-1----:R-:W-:Y:S02]  /*2390*/  PRMT R35, R31, 0x7610, R35 ;  /* 0x000076101f237816 */ /* 0x002fe40000000023 */
[----:B------:R-:W-:-:S03]  /*23a0*/  MOV R31, R2 ;  /* 0x00000002001f7202 */ /* 0x000fc60000000f00 */
[----:B------:R2:W-:Y:S01]  /*23b0*/  STS.U16 [R19+0x40], R35 ;  /* 0x0000402313007388 */ /* 0x0005e20000000400 */
[----:B------:R-:W-:Y:S05]  /*23c0*/  @!P1 BRA `(.L_x_1177) ;  /* 0x0000000000389947 */ /* 0x000fea0003800000 */
[----:B------:R-:W0:Y:S02]  /*23d0*/  LDS.U16 R31, [R19+0x80] ;  /* 0x00008000131f7984 */ /* 0x000e240000000400 */
        /* <DEDUP_REMOVED lines=13> */
.L_x_1177:
[----:B------:R-:W-:Y:S05]  /*24b0*/  BSYNC.RECONVERGENT B1 ;  /* 0x0000000000017941 */ /* 0x000fea0003800200 */
.L_x_1176:
[----:B------:R-:W-:-:S13]  /*24c0*/  ISETP.GE.U32.AND P1, PT, R11, 0x60, PT ;  /* 0x000000600b00780c */ /* 0x000fda0003f26070 */
[----:B------:R-:W-:Y:S05]  /*24d0*/  @!P1 BRA `(.L_x_1175) ;  /* 0x0000000000e89947 */ /* 0x000fea0003800000 */
.L_x_1178:
[C---:B---34-:R-:W-:Y:S01]  /*24e0*/  LEA R28, R31.reuse, R8, 0x1 ;  /* 0x000000081f1c7211 */ /* 0x058fe200078e08ff */
[----:B------:R-:W-:Y:S02]  /*24f0*/  HFMA2 R38, -RZ, RZ, 3.7421875, 0 ;  /* 0x437c0000ff267431 */ /* 0x000fe400000001ff */
[----:B------:R-:W-:Y:S02]  /*2500*/  VIADD R31, R31, 0x80 ;  /* 0x000000801f1f7836 */ /* 0x000fe40000000000 */
[----:B------:R-:W1:Y:S03]  /*2510*/  LDS.U16 R29, [R28] ;  /* 0x000000001c1d7984 */ /* 0x000e660000000400 */
[----:B------:R-:W-:Y:S01]  /*2520*/  ISETP.GE.AND P1, PT, R31, R52, PT ;  /* 0x000000341f00720c */ /* 0x000fe20003f26270 */
[----:B0-----:R-:W0:Y:S04]  /*2530*/  LDS.U16 R36, [R28+0x40] ;  /* 0x000040001c247984 */ /* 0x001e280000000400 */
[----:B------:R-:W3:Y:S04]  /*2540*/  LDS.U16 R39, [R28+0x80] ;  /* 0x000080001c277984 */ /* 0x000ee80000000400 */
[----:B------:R-:W4:Y:S01]  /*2550*/  LDS.U16 R43, [R28+0xc0] ;  /* 0x0000c0001c2b7984 */ /* 0x000f220000000400 */
[----:B-12---:R-:W-:Y:S01]  /*2560*/  IMAD.U32 R35, R29, 0x10000, RZ ;  /* 0x000100001d237824 */ /* 0x006fe200078e00ff */
[----:B------:R-:W-:-:S03]  /*2570*/  MOV R29, 0x3bbb989d ;  /* 0x3bbb989d001d7802 */ /* 0x000fc60000000f00 */
[----:B------:R-:W-:Y:S01]  /*2580*/  FADD R42, -R30, R35 ;  /* 0x000000231e2a7221 */ /* 0x000fe20000000100 */
[----:B0-----:R-:W-:-:S03]  /*2590*/  IMAD.U32 R37, R36, 0x10000, RZ ;  /* 0x0001000024257824 */ /* 0x001fc600078e00ff */
[-C--:B------:R-:W-:Y:S01]  /*25a0*/  FFMA.SAT R35, R42, R29.reuse, 0.5 ;  /* 0x3f0000002a237423 */ /* 0x080fe2000000201d */
[----:B---3--:R-:W-:Y:S02]  /*25b0*/  IMAD.U32 R41, R39, 0x10000, RZ ;  /* 0x0001000027297824 */ /* 0x008fe400078e00ff */
[----:B------:R-:W-:Y:S01]  /*25c0*/  FADD R40, -R30, R37 ;  /* 0x000000251e287221 */ /* 0x000fe20000000100 */
[-C--:B------:R-:W-:Y:S01]  /*25d0*/  FFMA.RM R35, R35, R38.reuse, 12582913 ;  /* 0x4b40000123237423 */ /* 0x080fe20000004026 */
[----:B----4-:R-:W-:Y:S02]  /*25e0*/  SHF.L.U32 R47, R43, 0x10, RZ ;  /* 0x000000102b2f7819 */ /* 0x010fe400000006ff */
[-C--:B------:R-:W-:Y:S01]  /*25f0*/  FFMA.SAT R37, R40, R29.reuse, 0.5 ;  /* 0x3f00000028257423 */ /* 0x080fe2000000201d */
[----:B------:R-:W-:Y:S01]  /*2600*/  FADD R36, -R30, R41 ;  /* 0x000000291e247221 */ /* 0x000fe20000000100 */
[----:B------:R-:W-:Y:S02]  /*2610*/  FADD R39, R35, -12583039 ;  /* 0xcb40007f23277421 */ /* 0x000fe40000000000 */
[----:B------:R-:W-:Y:S01]  /*2620*/  FFMA.RM R37, R37, R38, 12582913 ;  /* 0x4b40000125257423 */ /* 0x000fe20000004026 */
[----:B------:R-:W-:Y:S01]  /*2630*/  FFMA.SAT R45, R36, R29, 0.5 ;  /* 0x3f000000242d7423 */ /* 0x000fe2000000201d */
[----:B------:R-:W-:-:S02]  /*2640*/  FFMA R39, R42, 1.4426950216293334961, -R39 ;  /* 0x3fb8aa3b2a277823 */ /* 0x000fc40000000827 */
[----:B------:R-:W-:Y:S02]  /*2650*/  FADD R43, R37, -12583039 ;  /* 0xcb40007f252b7421 */ /* 0x000fe40000000000 */
        /* <DEDUP_REMOVED lines=10> */
[----:B------:R-:W-:Y:S01]  /*2700*/  SHF.L.U32 R40, R37, 0x17, RZ ;  /* 0x0000001725287819 */ /* 0x000fe200000006ff */
[----:B------:R-:W-:-:S02]  /*2710*/  IMAD.SHL.U32 R39, R39, 0x800000, RZ ;  /* 0x0080000027277824 */ /* 0x000fc400078e00ff */
[----:B------:R-:W-:Y:S01]  /*2720*/  FADD R43, R38, -12583039 ;  /* 0xcb40007f262b7421 */ /* 0x000fe20000000000 */
[----:B------:R-:W-:Y:S01]  /*2730*/  FFMA R45, R36, 1.925963033500011079e-08, R45 ;  /* 0x32a57060242d7823 */ /* 0x000fe2000000002d */
[----:B------:R-:W-:Y:S01]  /*2740*/  SHF.L.U32 R38, R38, 0x17, RZ ;  /* 0x0000001726267819 */ /* 0x000fe200000006ff */
        /* <DEDUP_REMOVED lines=19> */
.L_x_1175:
[----:B------:R-:W-:Y:S05]  /*2880*/  BSYNC.RECONVERGENT B0 ;  /* 0x0000000000007941 */ /* 0x000fea0003800200 */
.L_x_1174:
[----:B------:R-:W-:Y:S01]  /*2890*/  NOP ;  /* 0x0000000000007918 */ /* 0x000fe20000000000 */
[----:B---34-:R-:W3:Y:S01]  /*28a0*/  @!P4 LDS.U16 R28, [R19] ;  /* 0x00000000131cc984 */ /* 0x018ee20000000400 */
[----:B------:R-:W-:Y:S01]  /*28b0*/  CS2R R30, SRZ ;  /* 0x00000000001e7805 */ /* 0x000fe2000001ff00 */
[----:B------:R-:W-:Y:S01]  /*28c0*/  BSSY.RECONVERGENT B0, `(.L_x_1179) ;  /* 0x00000d7000007945 */ /* 0x000fe20003800200 */
[----:B---3--:R-:W-:-:S04]  /*28d0*/  @!P4 SHF.L.U32 R28, R28, 0x10, RZ ;  /* 0x000000101c1cc819 */ /* 0x008fc800000006ff */
[----:B------:R-:W3:Y:S02]  /*28e0*/  @!P4 F2F.F64.F32 R30, R28 ;  /* 0x0000001c001ec310 */ /* 0x000ee40000201800 */
[----:B---3--:R3:W-:Y:S01]  /*28f0*/  STL.64 [R1], R30 ;  /* 0x0000001e01007387 */ /* 0x0087e20000100a00 */
[----:B------:R-:W-:Y:S05]  /*2900*/  @P0 BRA `(.L_x_1180) ;  /* 0x0000000c00480947 */ /* 0x000fea0003800000 */
[----:B------:R-:W-:Y:S01]  /*2910*/  ISETP.NE.AND P1, PT, R18, RZ, PT ;  /* 0x000000ff1200720c */ /* 0x000fe20003f25270 */
[----:B------:R-:W-:Y:S01]  /*2920*/  BSSY.RECONVERGENT B1, `(.L_x_1181) ;  /* 0x000001c000017945 */ /* 0x000fe20003800200 */
[----:B------:R-:W-:Y:S01]  /*2930*/  ISETP.GE.U32.AND P0, PT, R9, 0x60, PT ;  /* 0x000000600900780c */ /* 0x000fe20003f06070 */
[----:B-12---:R-:W-:-:S10]  /*2940*/  IMAD.MOV.U32 R35, RZ, RZ, R0 ;  /* 0x000000ffff237224 */ /* 0x006fd400078e0000 */
[----:B------:R-:W-:Y:S05]  /*2950*/  @!P1 BRA `(.L_x_1182) ;  /* 0x0000000000609947 */ /* 0x000fea0003800000 */
[----:B------:R-:W1:Y:S01]  /*2960*/  LDS.U16 R29, [R19+0x40] ;  /* 0x00004000131d7984 */ /* 0x000e620000000400 */
[----:B---3--:R-:W1:Y:S01]  /*2970*/  F2F.BF16.F64 R30, R30 ;  /* 0x0000001e001e7310 */ /* 0x008e620000302000 */
[----:B------:R-:W-:Y:S01]  /*2980*/  ISETP.NE.AND P1, PT, R18, 0x1, PT ;  /* 0x000000011200780c */ /* 0x000fe20003f25270 */
[----:B------:R-:W-:Y:S02]  /*2990*/  IMAD.MOV.U32 R35, RZ, RZ, R2 ;  /* 0x000000ffff237224 */ /* 0x000fe400078e0002 */
[----:B-1----:R-:W-:-:S05]  /*29a0*/  HADD2.BF16_V2 R28, R30.H0_H0, R29.H0_H0 ;  /* 0x2000001d1e1c7230 */ /* 0x002fca0000200800 */
[----:B------:R-:W-:-:S06]  /*29b0*/  SHF.L.U32 R28, R28, 0x10, RZ ;  /* 0x000000101c1c7819 */ /* 0x000fcc00000006ff */
[----:B------:R-:W1:Y:S02]  /*29c0*/  F2F.F64.F32 R28, R28 ;  /* 0x0000001c001c7310 */ /* 0x000e640000201800 */
[----:B-1----:R1:W-:Y:S01]  /*29d0*/  STL.64 [R1], R28 ;  /* 0x0000001c01007387 */ /* 0x0023e20000100a00 */
[----:B------:R-:W-:Y:S05]  /*29e0*/  @!P1 BRA `(.L_x_1182) ;  /* 0x00000000003c9947 */ /* 0x000fea0003800000 */
[----:B------:R-:W2:Y:S01]  /*29f0*/  LDS.U16 R31, [R19+0x80] ;  /* 0x00008000131f7984 */ /* 0x000ea20000000400 */
[----:B-1----:R-:W2:Y:S01]  /*2a00*/  F2F.BF16.F64 R28, R28 ;  /* 0x0000001c001c7310 */ /* 0x002ea20000302000 */
[----:B------:R-:W-:-:S13]  /*2a10*/  ISETP.NE.AND P1, PT, R18, 0x2, PT ;  /* 0x000000021200780c */ /* 0x000fda0003f25270 */
[----:B0-----:R-:W0:Y:S01]  /*2a20*/  @P1 LDS.U16 R36, [R19+0xc0] ;  /* 0x0000c00013241984 */ /* 0x001e220000000400 */
[----:B--2---:R-:W-:-:S05]  /*2a30*/  HADD2.BF16_V2 R30, R28.H0_H0, R31.H0_H0 ;  /* 0x2000001f1c1e7230 */ /* 0x004fca0000200800 */
        /* <DEDUP_REMOVED lines=10> */
.L_x_1182:
[----:B------:R-:W-:Y:S05]  /*2ae0*/  BSYNC.RECONVERGENT B1 ;  /* 0x0000000000017941 */ /* 0x000fea0003800200 */
.L_x_1181:
        /* <DEDUP_REMOVED lines=8> */
.L_x_1185:
[----:B------:R-:W2:Y:S01]  /*2b70*/  LDL.64 R28, [R1] ;  /* 0x00000000011c7983 */ /* 0x000ea20000100a00 */
[C---:B------:R-:W-:Y:S01]  /*2b80*/  LEA R50, R35.reuse, R8, 0x1 ;  /* 0x0000000823327211 */ /* 0x040fe200078e08ff */
[----:B------:R-:W-:-:S04]  /*2b90*/  VIADD R35, R35, 0x200 ;  /* 0x0000020023237836 */ /* 0x000fc80000000000 */
[----:B-1-3--:R-:W1:Y:S01]  /*2ba0*/  LDS.U16 R31, [R50] ;  /* 0x00000000321f7984 */ /* 0x00ae620000000400 */
[----:B------:R-:W-:-:S03]  /*2bb0*/  ISETP.GE.AND P1, PT, R35, R54, PT ;  /* 0x000000362300720c */ /* 0x000fc60003f26270 */
[----:B0-----:R-:W0:Y:S04]  /*2bc0*/  LDS.U16 R36, [R50+0x40] ;  /* 0x0000400032247984 */ /* 0x001e280000000400 */
[----:B------:R-:W3:Y:S04]  /*2bd0*/  LDS.U16 R37, [R50+0x80] ;  /* 0x0000800032257984 */ /* 0x000ee80000000400 */
[----:B------:R-:W-:Y:S04]  /*2be0*/  LDS.U16 R48, [R50+0x200] ;  /* 0x0002000032307984 */ /* 0x000fe80000000400 */
[----:B------:R-:W-:Y:S01]  /*2bf0*/  LDS.U16 R53, [R50+0x240] ;  /* 0x0002400032357984 */ /* 0x000fe20000000400 */
[----:B--2---:R-:W1:Y:S02]  /*2c00*/  F2F.BF16.F64 R28, R28 ;  /* 0x0000001c001c7310 */ /* 0x004e640000302000 */
[----:B-1----:R-:W-:-:S05]  /*2c10*/  HADD2.BF16_V2 R30, R28.H0_H0, R31.H0_H0 ;  /* 0x2000001f1c1e7230 */ /* 0x002fca0000200800 */
[----:B------:R-:W-:-:S04]  /*2c20*/  IMAD.U32 R30, R30, 0x10000, RZ ;  /* 0x000100001e1e7824 */ /* 0x000fc800078e00ff */
[----:B------:R-:W1:Y:S08]  /*2c30*/  F2F.F64.F32 R46, R30 ;  /* 0x0000001e002e7310 */ /* 0x000e700000201800 */
[----:B-1----:R-:W0:Y:S01]  /*2c40*/  F2F.BF16.F64 R31, R46 ;  /* 0x0000002e001f7310 */ /* 0x002e220000302000 */
[----:B------:R-:W-:Y:S01]  /*2c50*/  STL.64 [R1], R46 ;  /* 0x0000002e01007387 */ /* 0x000fe20000100a00 */
[----:B0-----:R-:W-:-:S03]  /*2c60*/  HADD2.BF16_V2 R31, R31.H0_H0, R36.H0_H0 ;  /* 0x200000241f1f7230 */ /* 0x001fc60000200800 */
        /* <DEDUP_REMOVED lines=75> */
[----:B0-----:R1:W-:Y:S01]  /*3120*/  STL.64 [R1], R48 ;  /* 0x0000003001007387 */ /* 0x0013e20000100a00 */
[----:B------:R-:W-:Y:S05]  /*3130*/  @!P1 BRA `(.L_x_1185) ;  /* 0xfffffff8008c9947 */ /* 0x000fea000383ffff */
.L_x_1184:
[----:B------:R-:W-:Y:S05]  /*3140*/  BSYNC.RECONVERGENT B1 ;  /* 0x0000000000017941 */ /* 0x000fea0003800200 */
.L_x_1183:
        /* <DEDUP_REMOVED lines=8> */
[----:B---3--:R-:W3:Y:S04]  /*31d0*/  LDS.U16 R31, [R38] ;  /* 0x00000000261f7984 */ /* 0x008ee80000000400 */
[----:B------:R-:W4:Y:S04]  /*31e0*/  LDS.U16 R40, [R38+0x40] ;  /* 0x0000400026287984 */ /* 0x000f280000000400 */
[----:B------:R-:W-:Y:S01]  /*31f0*/  LDS.U16 R41, [R38+0x140] ;  /* 0x0001400026297984 */ /* 0x000fe20000000400 */
[----:B--2---:R-:W3:Y:S02]  /*3200*/  F2F.BF16.F64 R28, R28 ;  /* 0x0000001c001c7310 */ /* 0x004ee40000302000 */
[----:B---3--:R-:W-:-:S05]  /*3210*/  HADD2.BF16_V2 R30, R28.H0_H0, R31.H0_H0 ;  /* 0x2000001f1c1e7230 */ /* 0x008fca0000200800 */
[----:B0-----:R-:W-:-:S06]  /*3220*/  SHF.L.U32 R36, R30, 0x10, RZ ;  /* 0x000000101e247819 */ /* 0x001fcc00000006ff */
[----:B------:R-:W0:Y:S08]  /*3230*/  F2F.F64.F32 R36, R36 ;  /* 0x0000002400247310 */ /* 0x000e300000201800 */
[----:B0-----:R-:W4:Y:S02]  /*3240*/  F2F.BF16.F64 R37, R36 ;  /* 0x0000002400257310 */ /* 0x001f240000302000 */
[----:B----4-:R-:W-:-:S02]  /*3250*/  HADD2.BF16_V2 R37, R37.H0_H0, R40.H0_H0 ;  /* 0x2000002825257230 */ /* 0x010fc40000200800 */
        /* <DEDUP_REMOVED lines=34> */
.L_x_1187:
[----:B------:R-:W-:Y:S05]  /*3480*/  BSYNC.RECONVERGENT B1 ;  /* 0x0000000000017941 */ /* 0x000fea0003800200 */
.L_x_1186:
[----:B------:R-:W-:-:S13]  /*3490*/  ISETP.LT.OR P0, PT, R35, R52, P0 ;  /* 0x000000342300720c */ /* 0x000fda0000701670 */
[----:B------:R-:W-:Y:S05]  /*34a0*/  @!P0 BRA `(.L_x_1180) ;  /* 0x0000000000608947 */ /* 0x000fea0003800000 */
[----:B--2---:R-:W2:Y:S01]  /*34b0*/  LDL.64 R28, [R1] ;  /* 0x00000000011c7983 */ /* 0x004ea20000100a00 */
[----:B------:R-:W-:-:S05]  /*34c0*/  IMAD R35, R35, 0x2, R8 ;  /* 0x0000000223237824 */ /* 0x000fca00078e0208 */
[----:B---3--:R-:W3:Y:S04]  /*34d0*/  LDS.U16 R31, [R35] ;  /* 0x00000000231f7984 */ /* 0x008ee80000000400 */
[----:B0-----:R-:W0:Y:S04]  /*34e0*/  LDS.U16 R36, [R35+0x40] ;  /* 0x0000400023247984 */ /* 0x001e280000000400 */
[----:B------:R-:W4:Y:S01]  /*34f0*/  LDS.U16 R38, [R35+0x80] ;  /* 0x0000800023267984 */ /* 0x000f220000000400 */
[----:B--2---:R2:W3:Y:S03]  /*3500*/  F2F.BF16.F64 R28, R28 ;  /* 0x0000001c001c7310 */ /* 0x0044e60000302000 */
[----:B--2---:R-:W2:Y:S01]  /*3510*/  LDS.U16 R29, [R35+0xc0] ;  /* 0x0000c000231d7984 */ /* 0x004ea20000000400 */
[----:B---3--:R-:W-:-:S05]  /*3520*/  HADD2.BF16_V2 R30, R28.H0_H0, R31.H0_H0 ;  /* 0x2000001f1c1e7230 */ /* 0x008fca0000200800 */
[----:B------:R-:W-:-:S06]  /*3530*/  SHF.L.U32 R30, R30, 0x10, RZ ;  /* 0x000000101e1e7819 */ /* 0x000fcc00000006ff */
[----:B------:R-:W3:Y:S08]  /*3540*/  F2F.F64.F32 R30, R30 ;  /* 0x0000001e001e7310 */ /* 0x000ef00000201800 */
[----:B---3--:R-:W0:Y:S02]  /*3550*/  F2F.BF16.F64 R31, R30 ;  /* 0x0000001e001f7310 */ /* 0x008e240000302000 */
[----:B0-----:R-:W-:-:S05]  /*3560*/  HADD2.BF16_V2 R31, R31.H0_H0, R36.H0_H0 ;  /* 0x200000241f1f7230 */ /* 0x001fca0000200800 */
        /* <DEDUP_REMOVED lines=12> */
.L_x_1180:
[----:B------:R-:W-:Y:S05]  /*3630*/  BSYNC.RECONVERGENT B0 ;  /* 0x0000000000007941 */ /* 0x000fea0003800200 */
.L_x_1179:
[----:B-12-4-:R-:W3:Y:S01]  /*3640*/  LDL.64 R28, [R1] ;  /* 0x00000000011c7983 */ /* 0x016ee20000100a00 */
[----:B------:R-:W1:Y:S01]  /*3650*/  LDCU UR6, c[0x0][0x38c] ;  /* 0x00007180ff0677ac */ /* 0x000e620008000800 */
[----:B------:R-:W-:Y:S02]  /*3660*/  BSSY.RECONVERGENT B2, `(.L_x_1188) ;  /* 0x00000bc000027945 */ /* 0x000fe40003800200 */
[----:B---3--:R-:W-:Y:S01]  /*3670*/  SHFL.BFLY PT, R31, R29, 0x10, 0x1f ;  /* 0x0e001f001d1f7f89 */ /* 0x008fe200000e0000 */
[----:B------:R-:W-:Y:S03]  /*3680*/  F2F.BF16.F64 R35, R28 ;  /* 0x0000001c00237310 */ /* 0x000fe60000302000 */
[----:B------:R-:W2:Y:S05]  /*3690*/  SHFL.BFLY PT, R30, R28, 0x10, 0x1f ;  /* 0x0e001f001c1e7f89 */ /* 0x000eaa00000e0000 */
[----:B--2---:R-:W2:Y:S02]  /*36a0*/  F2F.BF16.F64 R30, R30 ;  /* 0x0000001e001e7310 */ /* 0x004ea40000302000 */
[----:B--2---:R-:W-:-:S05]  /*36b0*/  HADD2.BF16_V2 R35, R35.H0_H0, R30.H0_H0 ;  /* 0x2000001e23237230 */ /* 0x004fca0000200800 */
        /* <DEDUP_REMOVED lines=43> */
[----:B------:R-:W2:Y:S01]  /*3970*/  MUFU.RCP R31, R30 ;  /* 0x0000001e001f7308 */ /* 0x000ea20000001000 */
[----:B------:R-:W-:Y:S01]  /*3980*/  BSSY.RECONVERGENT B4, `(.L_x_1192) ;  /* 0x000000d000047945 */ /* 0x000fe20003800200 */
[----:B------:R-:W-:Y:S01]  /*3990*/  ISETP.NE.AND P5, PT, R51, 0x1, PT ;  /* 0x000000013300780c */ /* 0x000fe20003fa5270 */
[----:B--2---:R-:W-:-:S04]  /*39a0*/  FFMA R28, -R30, R31, 1 ;  /* 0x3f8000001e1c7423 */ /* 0x004fc8000000011f */
[----:B------:R-:W-:Y:S01]  /*39b0*/  FFMA R28, R31, R28, R31 ;  /* 0x0000001c1f1c7223 */ /* 0x000fe2000000001f */
[----:B-1----:R-:W-:-:S04]  /*39c0*/  IMAD.U32 R29, R29, 0x10000, RZ ;  /* 0x000100001d1d7824 */ /* 0x002fc800078e00ff */
[----:B------:R-:W1:Y:S01]  /*39d0*/  FCHK P0, R29, R30 ;  /* 0x0000001e1d007302 */ /* 0x000e620000000000 */
[----:B------:R-:W-:-:S04]  /*39e0*/  FFMA R31, R29, R28, RZ ;  /* 0x0000001c1d1f7223 */ /* 0x000fc800000000ff */
[----:B------:R-:W-:-:S04]  /*39f0*/  FFMA R35, -R30, R31, R29 ;  /* 0x0000001f1e237223 */ /* 0x000fc8000000011d */
[----:B------:R-:W-:Y:S01]  /*3a00*/  FFMA R28, R28, R35, R31 ;  /* 0x000000231c1c7223 */ /* 0x000fe2000000001f */
[----:B-1----:R-:W-:Y:S06]  /*3a10*/  @!P0 BRA `(.L_x_1193) ;  /* 0x00000000000c8947 */ /* 0x002fec0003800000 */
[----:B0-----:R-:W-:-:S07]  /*3a20*/  MOV R36, 0x3a40 ;  /* 0x00003a4000247802 */ /* 0x001fce0000000f00 */
[----:B------:R-:W-:Y:S05]  /*3a30*/  CALL.REL.NOINC `($__internal_11_$__cuda_sm3x_div_rn_noftz_f32_slowpath) ;  /* 0x000000f000b07944 */ /* 0x000fea0003c00000 */
[----:B------:R-:W-:-:S07]  /*3a40*/  MOV R28, R37 ;  /* 0x00000025001c7202 */ /* 0x000fce0000000f00 */
.L_x_1193:
[----:B------:R-:W-:Y:S05]  /*3a50*/  BSYNC.RECONVERGENT B4 ;  /* 0x0000000000047941 */ /* 0x000fea0003800200 */
.L_x_1192:
[----:B------:R-:W-:Y:S01]  /*3a60*/  F2FP.BF16.F32.PACK_AB R28, RZ, R28 ;  /* 0x0000001cff1c723e */ /* 0x000fe200000010ff */
[----:B------:R-:W-:-:S04]  /*3a70*/  IMAD.MOV.U32 R31, RZ, RZ, R0 ;  /* 0x000000ffff1f7224 */ /* 0x000fc800078e0000 */
[----:B------:R1:W-:Y:S01]  /*3a80*/  STS.U16 [R19], R28 ;  /* 0x0000001c13007388 */ /* 0x0003e20000000400 */
[----:B------:R-:W-:Y:S05]  /*3a90*/  @!P5 BRA `(.L_x_1191) ;  /* 0x000000000098d947 */ /* 0x000fea0003800000 */
[----:B-1----:R-:W1:Y:S01]  /*3aa0*/  LDS.U16 R28, [R19+0x40] ;  /* 0x00004000131c7984 */ /* 0x002e620000000400 */
[----:B------:R-:W0:Y:S01]  /*3ab0*/  MUFU.RCP R31, R30 ;  /* 0x0000001e001f7308 */ /* 0x000e220000001000 */
[----:B------:R-:W-:Y:S01]  /*3ac0*/  BSSY.RECONVERGENT B4, `(.L_x_1194) ;  /* 0x000000d000047945 */ /* 0x000fe20003800200 */
[----:B------:R-:W-:Y:S01]  /*3ad0*/  ISETP.NE.AND P5, PT, R51, 0x2, PT ;  /* 0x000000023300780c */ /* 0x000fe20003fa5270 */
[----:B0-----:R-:W-:Y:S01]  /*3ae0*/  FFMA R36, -R30, R31, 1 ;  /* 0x3f8000001e247423 */ /* 0x001fe2000000011f */
[----:B-1----:R-:W-:-:S03]  /*3af0*/  SHF.L.U32 R29, R28, 0x10, RZ ;  /* 0x000000101c1d7819 */ /* 0x002fc600000006ff */
[----:B------:R-:W-:Y:S01]  /*3b00*/  FFMA R28, R31, R36, R31 ;  /* 0x000000241f1c7223 */ /* 0x000fe2000000001f */
[----:B------:R-:W0:Y:S03]  /*3b10*/  FCHK P0, R29, R30 ;  /* 0x0000001e1d007302 */ /* 0x000e260000000000 */
[----:B------:R-:W-:-:S04]  /*3b20*/  FFMA R31, R28, R29, RZ ;  /* 0x0000001d1c1f7223 */ /* 0x000fc800000000ff */
[----:B------:R-:W-:-:S04]  /*3b30*/  FFMA R36, -R30, R31, R29 ;  /* 0x0000001f1e247223 */ /* 0x000fc8000000011d */
[----:B------:R-:W-:Y:S01]  /*3b40*/  FFMA R28, R28, R36, R31 ;  /* 0x000000241c1c7223 */ /* 0x000fe2000000001f */
[----:B0-----:R-:W-:Y:S06]  /*3b50*/  @!P0 BRA `(.L_x_1195) ;  /* 0x00000000000c8947 */ /* 0x001fec0003800000 */
[----:B------:R-:W-:-:S07]  /*3b60*/  MOV R36, 0x3b80 ;  /* 0x00003b8000247802 */ /* 0x000fce0000000f00 */
[----:B------:R-:W-:Y:S05]  /*3b70*/  CALL.REL.NOINC `($__internal_11_$__cuda_sm3x_div_rn_noftz_f32_slowpath) ;  /* 0x000000f000607944 */ /* 0x000fea0003c00000 */
[----:B------:R-:W-:-:S07]  /*3b80*/  IMAD.MOV.U32 R28, RZ, RZ, R37 ;  /* 0x000000ffff1c7224 */ /* 0x000fce00078e0025 */
.L_x_1195:
[----:B------:R-:W-:Y:S05]  /*3b90*/  BSYNC.RECONVERGENT B4 ;  /* 0x0000000000047941 */ /* 0x000fea0003800200 */
.L_x_1194:
        /* <DEDUP_REMOVED lines=15> */
[----:B------:R-:W-:-:S07]  /*3c90*/  MOV R36, 0x3cb0 ;  /* 0x00003cb000247802 */ /* 0x000fce0000000f00 */
[----:B------:R-:W-:Y:S05]  /*3ca0*/  CALL.REL.NOINC `($__internal_11_$__cuda_sm3x_div_rn_noftz_f32_slowpath) ;  /* 0x000000f000147944 */ /* 0x000fea0003c00000 */
[----:B------:R-:W-:-:S07]  /*3cb0*/  MOV R28, R37 ;  /* 0x00000025001c7202 */ /* 0x000fce0000000f00 */
.L_x_1197:
[----:B------:R-:W-:Y:S05]  /*3cc0*/  BSYNC.RECONVERGENT B4 ;  /* 0x0000000000047941 */ /* 0x000fea0003800200 */
.L_x_1196:
[----:B------:R-:W-:Y:S01]  /*3cd0*/  F2FP.BF16.F32.PACK_AB R28, RZ, R28 ;  /* 0x0000001cff1c723e */ /* 0x000fe200000010ff */
[----:B------:R-:W-:-:S04]  /*3ce0*/  IMAD.MOV.U32 R31, RZ, RZ, R4 ;  /* 0x000000ffff1f7224 */ /* 0x000fc800078e0004 */
[----:B------:R3:W-:Y:S03]  /*3cf0*/  STS.U16 [R19+0x80], R28 ;  /* 0x0000801c13007388 */ /* 0x0007e60000000400 */
.L_x_1191:
[----:B------:R-:W-:Y:S05]  /*3d00*/  BSYNC.RECONVERGENT B3 ;  /* 0x0000000000037941 */ /* 0x000fea0003800200 */
.L_x_1190:
[----:B------:R-:W-:-:S13]  /*3d10*/  ISETP.GE.U32.AND P0, PT, R11, 0x60, PT ;  /* 0x000000600b00780c */ /* 0x000fda0003f06070 */
[----:B------:R-:W-:Y:S05]  /*3d20*/  @!P0 BRA `(.L_x_1189) ;  /* 0x00000004003c8947 */ /* 0x000fea0003800000 */
.L_x_1206:
[C---:B----4-:R-:W-:Y:S01]  /*3d30*/  LEA R35, R31.reuse, R8, 0x1 ;  /* 0x000000081f237211 */ /* 0x050fe200078e08ff */
[----:B------:R-:W0:Y:S01]  /*3d40*/  MUFU.RCP R29, R30 ;  /* 0x0000001e001d7308 */ /* 0x000e220000001000 */
[----:B------:R-:W-:Y:S01]  /*3d50*/  IADD3 R31, PT, PT, R31, 0x80, RZ ;  /* 0x000000801f1f7810 */ /* 0x000fe20007ffe0ff */
[----:B------:R-:W-:Y:S02]  /*3d60*/  BSSY.RECONVERGENT B3, `(.L_x_1198) ;  /* 0x000000f000037945 */ /* 0x000fe40003800200 */
[----:B-123--:R-:W1:Y:S01]  /*3d70*/  LDS.U16 R28, [R35] ;  /* 0x00000000231c7984 */ /* 0x00ee620000000400 */
        /* <DEDUP_REMOVED lines=11> */
[----:B------:R-:W-:Y:S05]  /*3e30*/  CALL.REL.NOINC `($__internal_11_$__cuda_sm3x_div_rn_noftz_f32_slowpath) ;  /* 0x000000ec00b07944 */ /* 0x000fea0003c00000 */
[----:B------:R-:W-:-:S07]  /*3e40*/  MOV R28, R37 ;  /* 0x00000025001c7202 */ /* 0x000fce0000000f00 */
.L_x_1199:
[----:B------:R-:W-:Y:S05]  /*3e50*/  BSYNC.RECONVERGENT B3 ;  /* 0x0000000000037941 */ /* 0x000fea0003800200 */
.L_x_1198:
        /* <DEDUP_REMOVED lines=16> */
[----:B------:R-:W-:Y:S05]  /*3f60*/  CALL.REL.NOINC `($__internal_11_$__cuda_sm3x_div_rn_noftz_f32_slowpath) ;  /* 0x000000ec00647944 */ /* 0x000fea0003c00000 */
[----:B------:R-:W-:-:S07]  /*3f70*/  IMAD.MOV.U32 R28, RZ, RZ, R37 ;  /* 0x000000ffff1c7224 */ /* 0x000fce00078e0025 */
.L_x_1201:
[----:B------:R-:W-:Y:S05]  /*3f80*/  BSYNC.RECONVERGENT B3 ;  /* 0x0000000000037941 */ /* 0x000fea0003800200 */
.L_x_1200:
        /* <DEDUP_REMOVED lines=16> */
[----:B------:R-:W-:Y:S05]  /*4090*/  CALL.REL.NOINC `($__internal_11_$__cuda_sm3x_div_rn_noftz_f32_slowpath) ;  /* 0x000000ec00187944 */ /* 0x000fea0003c00000 */
[----:B------:R-:W-:-:S07]  /*40a0*/  MOV R28, R37 ;  /* 0x00000025001c7202 */ /* 0x000fce0000000f00 */
.L_x_1203:
[----:B------:R-:W-:Y:S05]  /*40b0*/  BSYNC.RECONVERGENT B3 ;  /* 0x0000000000037941 */ /* 0x000fea0003800200 */
.L_x_1202:
        /* <DEDUP_REMOVED lines=18> */
.L_x_1205:
[----:B------:R-:W-:Y:S05]  /*41e0*/  BSYNC.RECONVERGENT B3 ;  /* 0x0000000000037941 */ /* 0x000fea0003800200 */
.L_x_1204:
[----:B------:R-:W-:-:S05]  /*41f0*/  F2FP.BF16.F32.PACK_AB R28, RZ, R28 ;  /* 0x0000001cff1c723e */ /* 0x000fca00000010ff */
[----:B------:R4:W-:Y:S01]  /*4200*/  STS.U16 [R35+0xc0], R28 ;  /* 0x0000c01c23007388 */ /* 0x0009e20000000400 */
[----:B------:R-:W-:Y:S05]  /*4210*/  @!P5 BRA `(.L_x_1206) ;  /* 0xfffffff800c4d947 */ /* 0x000fea000383ffff */
.L_x_1189:
[----:B------:R-:W-:Y:S05]  /*4220*/  BSYNC.RECONVERGENT B2 ;  /* 0x0000000000027941 */ /* 0x000fea0003800200 */
.L_x_1188:
[----:B------:R-:W-:Y:S01]  /*4230*/  NOP ;  /* 0x0000000000007918 */ /* 0x000fe20000000000 */
[----:B------:R-:W-:Y:S01]  /*4240*/  NOP ;  /* 0x0000000000007918 */ /* 0x000fe20000000000 */
[----:B------:R-:W-:Y:S04]  /*4250*/  BSSY.RECONVERGENT B0, `(.L_x_1168) ;  /* 0x000007e000007945 */ /* 0x000fe80003800200 */
[----:B------:R-:W-:Y:S05]  /*4260*/  @P4 BRA `(.L_x_1207) ;  /* 0x0000000400f04947 */ /* 0x000fea0003800000 */
[----:B------:R-:W-:Y:S01]  /*4270*/  ISETP.NE.AND P0, PT, R51, RZ, PT ;  /* 0x000000ff3300720c */ /* 0x000fe20003f05270 */
[----:B------:R-:W-:Y:S01]  /*4280*/  BSSY.RECONVERGENT B1, `(.L_x_1208) ;  /* 0x0000014000017945 */ /* 0x000fe20003800200 */
[----:B------:R-:W-:Y:S02]  /*4290*/  ISETP.GE.U32.AND P1, PT, R11, 0x60, PT ;  /* 0x000000600b00780c */ /* 0x000fe40003f26070 */
[----:B----4-:R-:W-:-:S09]  /*42a0*/  MOV R35, R5 ;  /* 0x0000000500237202 */ /* 0x010fd20000000f00 */
[----:B------:R-:W-:Y:S05]  /*42b0*/  @!P0 BRA `(.L_x_1209) ;  /* 0x0000000000408947 */ /* 0x000fea0003800000 */
[----:B------:R-:W4:Y:S01]  /*42c0*/  LDS.U16 R31, [R19] ;  /* 0x00000000131f7984 */ /* 0x000f220000000400 */
[----:B-123--:R-:W1:Y:S01]  /*42d0*/  LDC.64 R28, c[0x0][0x3c0] ;  /* 0x0000f000ff1c7b82 */ /* 0x00ee620000000a00 */
[----:B------:R-:W2:Y:S01]  /*42e0*/  LDCU UR6, c[0x0][0x38c] ;  /* 0x00007180ff0677ac */ /* 0x000ea20008000800 */
[----:B------:R-:W-:Y:S01]  /*42f0*/  ISETP.NE.AND P0, PT, R51, 0x1, PT ;  /* 0x000000013300780c */ /* 0x000fe20003f05270 */
[----:B--2---:R-:W-:-:S04]  /*4300*/  IMAD R35, R32, UR6, R5 ;  /* 0x0000000620237c24 */ /* 0x004fc8000f8e0205 */
[----:B-1----:R-:W-:-:S04]  /*4310*/  IMAD.WIDE R28, R35, 0x2, R28 ;  /* 0x00000002231c7825 */ /* 0x002fc800078e021c */
[----:B------:R-:W-:Y:S01]  /*4320*/  IMAD.MOV.U32 R35, RZ, RZ, R0 ;  /* 0x000000ffff237224 */ /* 0x000fe200078e0000 */
[----:B----4-:R4:W-:Y:S03]  /*4330*/  STG.E.U16 desc[UR8][R28.64], R31 ;  /* 0x0000001f1c007986 */ /* 0x0109e6000c101508 */
[----:B------:R-:W-:Y:S05]  /*4340*/  @!P0 BRA `(.L_x_1209) ;  /* 0x00000000001c8947 */ /* 0x000fea0003800000 */
[----:B------:R-:W-:Y:S01]  /*4350*/  ISETP.NE.AND P0, PT, R51, 0x2, PT ;  /* 0x000000023300780c */ /* 0x000fe20003f05270 */
[----:B----4-:R-:W1:Y:S01]  /*4360*/  LDS.U16 R31, [R19+0x40] ;  /* 0x00004000131f7984 */ /* 0x010e620000000400 */
[----:B------:R-:W-:-:S11]  /*4370*/  MOV R35, R2 ;  /* 0x0000000200237202 */ /* 0x000fd60000000f00 */
[----:B0-----:R-:W0:Y:S01]  /*4380*/  @P0 LDS.U16 R37, [R19+0x80] ;  /* 0x0000800013250984 */ /* 0x001e220000000400 */
[----:B------:R-:W-:-:S03]  /*4390*/  @P0 IMAD.MOV.U32 R35, RZ, RZ, R4 ;  /* 0x000000ffff230224 */ /* 0x000fc600078e0004 */
[----:B-1----:R1:W-:Y:S04]  /*43a0*/  STG.E.U16 desc[UR8][R28.64+0x40], R31 ;  /* 0x0000401f1c007986 */ /* 0x0023e8000c101508 */
[----:B0-----:R1:W-:Y:S02]  /*43b0*/  @P0 STG.E.U16 desc[UR8][R28.64+0x80], R37 ;  /* 0x000080251c000986 */ /* 0x0013e4000c101508 */
.L_x_1209:
[----:B------:R-:W-:Y:S05]  /*43c0*/  BSYNC.RECONVERGENT B1 ;  /* 0x0000000000017941 */ /* 0x000fea0003800200 */
.L_x_1208:
[----:B------:R-:W-:Y:S05]  /*43d0*/  @!P1 BRA `(.L_x_1207) ;  /* 0x0000000400949947 */ /* 0x000fea0003800000 */
[----:B------:R-:W1:Y:S01]  /*43e0*/  LDC R39, c[0x0][0x38c] ;  /* 0x0000e300ff277b82 */ /* 0x000e620000000800 */
[----:B------:R-:W-:Y:S01]  /*43f0*/  BSSY.RECONVERGENT B1, `(.L_x_1210) ;  /* 0x0000037000017945 */ /* 0x000fe20003800200 */
[----:B------:R-:W-:Y:S02]  /*4400*/  PLOP3.LUT P0, PT, PT, PT, PT, 0x80, 0x8 ;  /* 0x000000000008781c */ /* 0x000fe40003f0f070 */
[----:B-1234-:R-:W-:-:S04]  /*4410*/  IADD3 R28, PT, PT, -R35, R39, RZ ;  /* 0x00000027231c7210 */ /* 0x01efc80007ffe1ff */
[----:B------:R-:W-:-:S13]  /*4420*/  ISETP.GT.AND P1, PT, R28, 0x180, PT ;  /* 0x000001801c00780c */ /* 0x000fda0003f24270 */
[----:B------:R-:W-:Y:S05]  /*4430*/  @!P1 BRA `(.L_x_1211) ;  /* 0x0000000000c89947 */ /* 0x000fea0003800000 */
[----:B------:R-:W-:Y:S01]  /*4440*/  PLOP3.LUT P0, PT, PT, PT, PT, 0x8, 0x80 ;  /* 0x000000000080781c */ /* 0x000fe20003f0e170 */
[----:B------:R-:W-:-:S12]  /*4450*/  VIADD R38, R39, 0xfffffe80 ;  /* 0xfffffe8027267836 */ /* 0x000fd80000000000 */
.L_x_1212:
[----:B------:R-:W-:Y:S01]  /*4460*/  LEA R44, R35, R8, 0x1 ;  /* 0x00000008232c7211 */ /* 0x000fe200078e08ff */
[----:B--2---:R-:W1:Y:S01]  /*4470*/  LDC.64 R28, c[0x0][0x3c0] ;  /* 0x0000f000ff1c7b82 */ /* 0x004e620000000a00 */
[----:B------:R-:W-:-:S03]  /*4480*/  IMAD R31, R32, R39, R35 ;  /* 0x00000027201f7224 */ /* 0x000fc600078e0223 */
[----:B0-----:R-:W0:Y:S04]  /*4490*/  LDS.U16 R37, [R44] ;  /* 0x000000002c257984 */ /* 0x001e280000000400 */
[----:B------:R-:W2:Y:S04]  /*44a0*/  LDS.U16 R36, [R44+0x40] ;  /* 0x000040002c247984 */ /* 0x000ea80000000400 */
[----:B------:R-:W3:Y:S04]  /*44b0*/  LDS.U16 R46, [R44+0x80] ;  /* 0x000080002c2e7984 */ /* 0x000ee80000000400 */
[----:B------:R-:W4:Y:S04]  /*44c0*/  LDS.U16 R48, [R44+0xc0] ;  /* 0x0000c0002c307984 */ /* 0x000f280000000400 */
[----:B------:R-:W5:Y:S04]  /*44d0*/  LDS.U16 R61, [R44+0x100] ;  /* 0x000100002c3d7984 */ /* 0x000f680000000400 */
[----:B------:R-:W5:Y:S01]  /*44e0*/  LDS.U16 R59, [R44+0x140] ;  /* 0x000140002c3b7984 */ /* 0x000f620000000400 */
[----:B-1----:R-:W-:-:S03]  /*44f0*/  IMAD.WIDE R30, R31, 0x2, R28 ;  /* 0x000000021f1e7825 */ /* 0x002fc600078e021c */
[----:B------:R-:W1:Y:S04]  /*4500*/  LDS.U16 R40, [R44+0x180] ;  /* 0x000180002c287984 */ /* 0x000e680000000400 */
        /* <DEDUP_REMOVED lines=9> */
[----:B0-----:R-:W-:Y:S04]  /*45a0*/  STG.E.U16 desc[UR8][R30.64], R37 ;  /* 0x000000251e007986 */ /* 0x001fe8000c101508 */
[----:B--2---:R0:W-:Y:S04]  /*45b0*/  STG.E.U16 desc[UR8][R30.64+0x40], R36 ;  /* 0x000040241e007986 */ /* 0x0041e8000c101508 */
[----:B---3--:R2:W-:Y:S04]  /*45c0*/  STG.E.U16 desc[UR8][R30.64+0x80], R46 ;  /* 0x0000802e1e007986 */ /* 0x0085e8000c101508 */
[----:B----4-:R3:W-:Y:S01]  /*45d0*/  STG.E.U16 desc[UR8][R30.64+0xc0], R48 ;  /* 0x0000c0301e007986 */ /* 0x0107e2000c101508 */
[----:B0-----:R-:W-:-:S02]  /*45e0*/  VIADD R36, R35, 0x80 ;  /* 0x0000008023247836 */ /* 0x001fc40000000000 */
[C---:B--2---:R-:W-:Y:S02]  /*45f0*/  VIADD R46, R35.reuse, 0x180 ;  /* 0x00000180232e7836 */ /* 0x044fe40000000000 */
[CC--:B------:R-:W-:Y:S01]  /*4600*/  IMAD R37, R32.reuse, R39.reuse, R36 ;  /* 0x0000002720257224 */ /* 0x0c0fe200078e0224 */
[C---:B---3--:R-:W-:Y:S01]  /*4610*/  IADD3 R30, PT, PT, R35.reuse, 0x100, RZ ;  /* 0x00000100231e7810 */ /* 0x048fe20007ffe0ff */
[----:B------:R-:W-:Y:S01]  /*4620*/  IMAD R46, R32, R39, R46 ;  /* 0x00000027202e7224 */ /* 0x000fe200078e022e */
[----:B------:R-:W-:Y:S01]  /*4630*/  IADD3 R35, PT, PT, R35, 0x200, RZ ;  /* 0x0000020023237810 */ /* 0x000fe20007ffe0ff */
[----:B------:R-:W-:-:S03]  /*4640*/  IMAD.WIDE R36, R37, 0x2, R28 ;  /* 0x0000000225247825 */ /* 0x000fc600078e021c */
[----:B------:R-:W-:Y:S01]  /*4650*/  ISETP.GE.AND P1, PT, R35, R38, PT ;  /* 0x000000262300720c */ /* 0x000fe20003f26270 */
[----:B------:R-:W-:Y:S01]  /*4660*/  IMAD R31, R32, R39, R30 ;  /* 0x00000027201f7224 */ /* 0x000fe200078e021e */
[----:B-----5:R2:W-:Y:S03]  /*4670*/  STG.E.U16 desc[UR8][R36.64], R61 ;  /* 0x0000003d24007986 */ /* 0x0205e6000c101508 */
[--C-:B------:R-:W-:Y:S01]  /*4680*/  IMAD.WIDE R30, R31, 0x2, R28.reuse ;  /* 0x000000021f1e7825 */ /* 0x100fe200078e021c */
[----:B------:R2:W-:Y:S03]  /*4690*/  STG.E.U16 desc[UR8][R36.64+0x40], R59 ;  /* 0x0000403b24007986 */ /* 0x0005e6000c101508 */
[----:B------:R-:W-:Y:S01]  /*46a0*/  IMAD.WIDE R28, R46, 0x2, R28 ;  /* 0x000000022e1c7825 */ /* 0x000fe200078e021c */
[----:B-1----:R2:W-:Y:S04]  /*46b0*/  STG.E.U16 desc[UR8][R36.64+0x80], R40 ;  /* 0x0000802824007986 */ /* 0x0025e8000c101508 */
        /* <DEDUP_REMOVED lines=10> */
.L_x_1211:
[----:B------:R-:W-:Y:S05]  /*4760*/  BSYNC.RECONVERGENT B1 ;  /* 0x0000000000017941 */ /* 0x000fea0003800200 */
.L_x_1210:
[----:B--2---:R-:W-:Y:S01]  /*4770*/  IMAD.IADD R28, R39, 0x1, -R35 ;  /* 0x00000001271c7824 */ /* 0x004fe200078e0a23 */
[----:B------:R-:W-:Y:S04]  /*4780*/  BSSY.RECONVERGENT B1, `(.L_x_1213) ;  /* 0x000001c000017945 */ /* 0x000fe80003800200 */
[----:B------:R-:W-:-:S13]  /*4790*/  ISETP.GT.AND P1, PT, R28, 0x80, PT ;  /* 0x000000801c00780c */ /* 0x000fda0003f24270 */
[----:B------:R-:W-:Y:S05]  /*47a0*/  @!P1 BRA `(.L_x_1214) ;  /* 0x0000000000649947 */ /* 0x000fea0003800000 */
[C---:B0-----:R-:W-:Y:S01]  /*47b0*/  LEA R36, R35.reuse, R8, 0x1 ;  /* 0x0000000823247211 */ /* 0x041fe200078e08ff */
[----:B------:R-:W0:Y:S01]  /*47c0*/  LDC.64 R28, c[0x0][0x3c0] ;  /* 0x0000f000ff1c7b82 */ /* 0x000e220000000a00 */
[C---:B------:R-:W-:Y:S01]  /*47d0*/  VIADD R30, R35.reuse, 0x80 ;  /* 0x00000080231e7836 */ /* 0x040fe20000000000 */
[----:B------:R-:W-:Y:S01]  /*47e0*/  PLOP3.LUT P0, PT, PT, PT, PT, 0x8, 0x80 ;  /* 0x000000000080781c */ /* 0x000fe20003f0e170 */
[CC--:B------:R-:W-:Y:S01]  /*47f0*/  IMAD R31, R32.reuse, R39.reuse, R35 ;  /* 0x00000027201f7224 */ /* 0x0c0fe200078e0223 */
[----:B------:R-:W1:Y:S01]  /*4800*/  LDS.U16 R37, [R36] ;  /* 0x0000000024257984 */ /* 0x000e620000000400 */
[----:B------:R-:W-:Y:S01]  /*4810*/  IMAD R47, R32, R39, R30 ;  /* 0x00000027202f7224 */ /* 0x000fe200078e021e */
[----:B------:R-:W-:Y:S02]  /*4820*/  IADD3 R35, PT, PT, R35, 0x100, RZ ;  /* 0x0000010023237810 */ /* 0x000fe40007ffe0ff */
        /* <DEDUP_REMOVED lines=17> */
.L_x_1214:
[----:B------:R-:W-:Y:S05]  /*4940*/  BSYNC.RECONVERGENT B1 ;  /* 0x0000000000017941 */ /* 0x000fea0003800200 */
.L_x_1213:
[----:B------:R-:W-:-:S13]  /*4950*/  ISETP.LT.OR P0, PT, R35, R39, P0 ;  /* 0x000000272300720c */ /* 0x000fda0000701670 */
[----:B------:R-:W-:Y:S05]  /*4960*/  @!P0 BRA `(.L_x_1207) ;  /* 0x0000000000308947 */ /* 0x000fea0003800000 */
[----:B-1----:R-:W-:Y:S01]  /*4970*/  IMAD R30, R35, 0x2, R8 ;  /* 0x00000002231e7824 */ /* 0x002fe200078e0208 */
        /* <DEDUP_REMOVED lines=11> */
.L_x_1207:
[----:B------:R-:W-:Y:S05]  /*4a30*/  BSYNC.RECONVERGENT B0 ;  /* 0x0000000000007941 */ /* 0x000fea0003800200 */
.L_x_1168:
        /* <DEDUP_REMOVED lines=10> */
[----:B-12-4-:R-:W-:-:S11]  /*4ae0*/  MOV R31, R5 ;  /* 0x00000005001f7202 */ /* 0x016fd60000000f00 */
[----:B------:R-:W-:Y:S05]  /*4af0*/  @!P1 BRA `(.L_x_1219) ;  /* 0x00000004006c9947 */ /* 0x000fea0003800000 */
[----:B---3--:R-:W0:Y:S01]  /*4b00*/  LDS.U16 R28, [R19] ;  /* 0x00000000131c7984 */ /* 0x008e220000000400 */
[----:B------:R-:W-:Y:S01]  /*4b10*/  IMAD.MOV.U32 R29, RZ, RZ, 0x3bbb989d ;  /* 0x3bbb989dff1d7424 */ /* 0x000fe200078e00ff */
[----:B------:R-:W-:Y:S01]  /*4b20*/  BSSY.RECONVERGENT B2, `(.L_x_1220) ;  /* 0x0000018000027945 */ /* 0x000fe20003800200 */
[----:B------:R-:W-:Y:S01]  /*4b30*/  IMAD.MOV.U32 R30, RZ, RZ, 0x437c0000 ;  /* 0x437c0000ff1e7424 */ /* 0x000fe200078e00ff */
[----:B------:R-:W-:Y:S02]  /*4b40*/  ISETP.NE.AND P4, PT, R51, 0x1, PT ;  /* 0x000000013300780c */ /* 0x000fe40003f85270 */
        /* <DEDUP_REMOVED lines=14> */
[----:B------:R-:W-:Y:S05]  /*4c30*/  CALL.REL.NOINC `($__internal_10_$__cuda_sm20_rcp_rn_f32_slowpath) ;  /* 0x000000dc005c7944 */ /* 0x000fea0003c00000 */
[----:B------:R-:W-:Y:S01]  /*4c40*/  MOV R29, R36 ;  /* 0x00000024001d7202 */ /* 0x000fe20000000f00 */
[----:B------:R-:W-:Y:S06]  /*4c50*/  BRA `(.L_x_1222) ;  /* 0x0000000000107947 */ /* 0x000fec0003800000 */
.L_x_1221:
[----:B------:R-:W0:Y:S02]  /*4c60*/  MUFU.RCP R29, R28 ;  /* 0x0000001c001d7308 */ /* 0x000e240000001000 */
[----:B0-----:R-:W-:-:S04]  /*4c70*/  FFMA R30, R28, R29, -1 ;  /* 0xbf8000001c1e7423 */ /* 0x001fc8000000001d */
[----:B------:R-:W-:-:S04]  /*4c80*/  FADD.FTZ R30, -R30, -RZ ;  /* 0x800000ff1e1e7221 */ /* 0x000fc80000010100 */
[----:B------:R-:W-:-:S07]  /*4c90*/  FFMA R29, R29, R30, R29 ;  /* 0x0000001e1d1d7223 */ /* 0x000fce000000001d */
.L_x_1222:
[----:B------:R-:W-:Y:S05]  /*4ca0*/  BSYNC.RECONVERGENT B2 ;  /* 0x0000000000027941 */ /* 0x000fea0003800200 */
.L_x_1220:
[----:B------:R-:W-:Y:S01]  /*4cb0*/  F2FP.BF16.F32.PACK_AB R29, RZ, R29 ;  /* 0x0000001dff1d723e */ /* 0x000fe200000010ff */
[----:B------:R-:W-:-:S04]  /*4cc0*/  IMAD.MOV.U32 R31, RZ, RZ, R0 ;  /* 0x000000ffff1f7224 */ /* 0x000fc800078e0000 */
[----:B------:R0:W-:Y:S01]  /*4cd0*/  STS.U16 [R19], R29 ;  /* 0x0000001d13007388 */ /* 0x0001e20000000400 */
[----:B------:R-:W-:Y:S05]  /*4ce0*/  @!P4 BRA `(.L_x_1219) ;  /* 0x0000000000f0c947 */ /* 0x000fea0003800000 */
[----:B------:R-:W1:Y:S01]  /*4cf0*/  LDS.U16 R28, [R19+0x40] ;  /* 0x00004000131c7984 */ /* 0x000e620000000400 */
[----:B0-----:R-:W-:Y:S01]  /*4d00*/  HFMA2 R29, -RZ, RZ, 0.96630859375, -0.0022525787353515625 ;  /* 0x3bbb989dff1d7431 */ /* 0x001fe200000001ff */
[----:B------:R-:W-:Y:S01]  /*4d10*/  MOV R30, 0x437c0000 ;  /* 0x437c0000001e7802 */ /* 0x000fe20000000f00 */
[----:B------:R-:W-:Y:S01]  /*4d20*/  BSSY.RECONVERGENT B2, `(.L_x_1223) ;  /* 0x0000017000027945 */ /* 0x000fe20003800200 */
[----:B------:R-:W-:Y:S01]  /*4d30*/  ISETP.NE.AND P4, PT, R51, 0x2, PT ;  /* 0x000000023300780c */ /* 0x000fe20003f85270 */
[----:B-1----:R-:W-:-:S04]  /*4d40*/  IMAD.U32 R28, R28, 0x10000, RZ ;  /* 0x000100001c1c7824 */ /* 0x002fc800078e00ff */
        /* <DEDUP_REMOVED lines=13> */
[----:B------:R-:W-:Y:S05]  /*4e20*/  CALL.REL.NOINC `($__internal_10_$__cuda_sm20_rcp_rn_f32_slowpath) ;  /* 0x000000d800e07944 */ /* 0x000fea0003c00000 */
[----:B------:R-:W-:Y:S01]  /*4e30*/  IMAD.MOV.U32 R29, RZ, RZ, R36 ;  /* 0x000000ffff1d7224 */ /* 0x000fe200078e0024 */
[----:B------:R-:W-:Y:S06]  /*4e40*/  BRA `(.L_x_1225) ;  /* 0x0000000000107947 */ /* 0x000fec0003800000 */
.L_x_1224:
[----:B------:R-:W0:Y:S02]  /*4e50*/  MUFU.RCP R29, R28 ;  /* 0x0000001c001d7308 */ /* 0x000e240000001000 */
[----:B0-----:R-:W-:-:S04]  /*4e60*/  FFMA R30, R28, R29, -1 ;  /* 0xbf8000001c1e7423 */ /* 0x001fc8000000001d */
[----:B------:R-:W-:-:S04]  /*4e70*/  FADD.FTZ R30, -R30, -RZ ;  /* 0x800000ff1e1e7221 */ /* 0x000fc80000010100 */
[----:B------:R-:W-:-:S07]  /*4e80*/  FFMA R29, R29, R30, R29 ;  /* 0x0000001e1d1d7223 */ /* 0x000fce000000001d */
.L_x_1225:
[----:B------:R-:W-:Y:S05]  /*4e90*/  BSYNC.RECONVERGENT B2 ;  /* 0x0000000000027941 */ /* 0x000fea0003800200 */
.L_x_1223:
[----:B------:R-:W-:Y:S02]  /*4ea0*/  F2FP.BF16.F32.PACK_AB R29, RZ, R29 ;  /* 0x0000001dff1d723e */ /* 0x000fe400000010ff */
[----:B------:R-:W-:-:S03]  /*4eb0*/  MOV R31, R2 ;  /* 0x00000002001f7202 */ /* 0x000fc60000000f00 */
[----:B------:R1:W-:Y:S01]  /*4ec0*/  STS.U16 [R19+0x40], R29 ;  /* 0x0000401d13007388 */ /* 0x0003e20000000400 */
[----:B------:R-:W-:Y:S05]  /*4ed0*/  @!P4 BRA `(.L_x_1219) ;  /* 0x000000000074c947 */ /* 0x000fea0003800000 */
[----:B------:R-:W0:Y:S01]  /*4ee0*/  LDS.U16 R28, [R19+0x80] ;  /* 0x00008000131c7984 */ /* 0x000e220000000400 */
[----:B-1----:R-:W-:Y:S01]  /*4ef0*/  IMAD.MOV.U32 R29, RZ, RZ, 0x3bbb989d ;  /* 0x3bbb989dff1d7424 */ /* 0x002fe200078e00ff */
[----:B------:R-:W-:Y:S01]  /*4f00*/  BSSY.RECONVERGENT B2, `(.L_x_1226) ;  /* 0x0000017000027945 */ /* 0x000fe20003800200 */
[----:B------:R-:W-:Y:S01]  /*4f10*/  IMAD.MOV.U32 R30, RZ, RZ, 0x437c0000 ;  /* 0x437c0000ff1e7424 */ /* 0x000fe200078e00ff */
        /* <DEDUP_REMOVED lines=17> */
.L_x_1227:
[----:B------:R-:W0:Y:S02]  /*5030*/  MUFU.RCP R29, R28 ;  /* 0x0000001c001d7308 */ /* 0x000e240000001000 */
[----:B0-----:R-:W-:-:S04]  /*5040*/  FFMA R30, R28, R29, -1 ;  /* 0xbf8000001c1e7423 */ /* 0x001fc8000000001d */
[----:B------:R-:W-:-:S04]  /*5050*/  FADD.FTZ R30, -R30, -RZ ;  /* 0x800000ff1e1e7221 */ /* 0x000fc80000010100 */
[----:B------:R-:W-:-:S07]  /*5060*/  FFMA R29, R29, R30, R29 ;  /* 0x0000001e1d1d7223 */ /* 0x000fce000000001d */
.L_x_1228:
[----:B------:R-:W-:Y:S05]  /*5070*/  BSYNC.RECONVERGENT B2 ;  /* 0x0000000000027941 */ /* 0x000fea0003800200 */
.L_x_1226:
[----:B------:R-:W-:Y:S01]  /*5080*/  F2FP.BF16.F32.PACK_AB R29, RZ, R29 ;  /* 0x0000001dff1d723e */ /* 0x000fe200000010ff */
[----:B------:R-:W-:-:S04]  /*5090*/  IMAD.MOV.U32 R31, RZ, RZ, R4 ;  /* 0x000000ffff1f7224 */ /* 0x000fc800078e0004 */
[----:B------:R2:W-:Y:S03]  /*50a0*/  STS.U16 [R19+0x80], R29 ;  /* 0x0000801d13007388 */ /* 0x0005e60000000400 */
.L_x_1219:
[----:B------:R-:W-:Y:S05]  /*50b0*/  BSYNC.RECONVERGENT B1 ;  /* 0x0000000000017941 */ /* 0x000fea0003800200 */
.L_x_1218:
[----:B------:R-:W-:-:S13]  /*50c0*/  ISETP.GE.U32.AND P1, PT, R11, 0x60, PT ;  /* 0x000000600b00780c */ /* 0x000fda0003f26070 */
[----:B------:R-:W-:Y:S05]  /*50d0*/  @!P1 BRA `(.L_x_1217) ;  /* 0x0000000400ec9947 */ /* 0x000fea0003800000 */
.L_x_1241:
[C---:B0--3--:R-:W-:Y:S01]  /*50e0*/  LEA R30, R31.reuse, R8, 0x1 ;  /* 0x000000081f1e7211 */ /* 0x049fe200078e08ff */
[----:B012---:R-:W-:Y:S01]  /*50f0*/  IMAD.MOV.U32 R29, RZ, RZ, 0x3bbb989d ;  /* 0x3bbb989dff1d7424 */ /* 0x007fe200078e00ff */
[----:B------:R-:W-:Y:S01]  /*5100*/  IADD3 R31, PT, PT, R31, 0x80, RZ ;  /* 0x000000801f1f7810 */ /* 0x000fe20007ffe0ff */
[----:B------:R-:W-:Y:S01]  /*5110*/  IMAD.MOV.U32 R36, RZ, RZ, 0x437c0000 ;  /* 0x437c0000ff247424 */ /* 0x000fe200078e00ff */
[----:B------:R-:W-:Y:S01]  /*5120*/  BSSY.RECONVERGENT B1, `(.L_x_1229) ;  /* 0x0000019000017945 */ /* 0x000fe20003800200 */
[----:B------:R-:W0:Y:S01]  /*5130*/  LDS.U16 R28, [R30] ;  /* 0x000000001e1c7984 */ /* 0x000e220000000400 */
[----:B------:R-:W-:Y:S02]  /*5140*/  ISETP.GE.AND P4, PT, R31, UR10, PT ;  /* 0x0000000a1f007c0c */ /* 0x000fe4000bf86270 */
        /* <DEDUP_REMOVED lines=13> */
[----:B------:R-:W-:Y:S01]  /*5220*/  IMAD.MOV.U32 R28, RZ, RZ, R37 ;  /* 0x000000ffff1c7224 */ /* 0x000fe200078e0025 */
[----:B------:R-:W-:-:S07]  /*5230*/  MOV R35, 0x5250 ;  /* 0x0000525000237802 */ /* 0x000fce0000000f00 */
[----:B------:R-:W-:Y:S05]  /*5240*/  CALL.REL.NOINC `($__internal_10_$__cuda_sm20_rcp_rn_f32_slowpath) ;  /* 0x000000d400d87944 */ /* 0x000fea0003c00000 */
[----:B------:R-:W-:Y:S01]  /*5250*/  MOV R28, R36 ;  /* 0x00000024001c7202 */ /* 0x000fe20000000f00 */
[----:B------:R-:W-:Y:S06]  /*5260*/  BRA `(.L_x_1231) ;  /* 0x0000000000107947 */ /* 0x000fec0003800000 */
.L_x_1230:
[----:B------:R-:W0:Y:S02]  /*5270*/  MUFU.RCP R28, R37 ;  /* 0x00000025001c7308 */ /* 0x000e240000001000 */
[----:B0-----:R-:W-:-:S04]  /*5280*/  FFMA R29, R37, R28, -1 ;  /* 0xbf800000251d7423 */ /* 0x001fc8000000001c */
[----:B------:R-:W-:-:S04]  /*5290*/  FADD.FTZ R29, -R29, -RZ ;  /* 0x800000ff1d1d7221 */ /* 0x000fc80000010100 */
[----:B------:R-:W-:-:S07]  /*52a0*/  FFMA R28, R28, R29, R28 ;  /* 0x0000001d1c1c7223 */ /* 0x000fce000000001c */
.L_x_1231:
[----:B------:R-:W-:Y:S05]  /*52b0*/  BSYNC.RECONVERGENT B1 ;  /* 0x0000000000017941 */ /* 0x000fea0003800200 */
.L_x_1229:
[----:B------:R-:W0:Y:S01]  /*52c0*/  LDS.U16 R29, [R30+0x40] ;  /* 0x000040001e1d7984 */ /* 0x000e220000000400 */
[----:B------:R-:W-:Y:S01]  /*52d0*/  IMAD.MOV.U32 R36, RZ, RZ, 0x3bbb989d ;  /* 0x3bbb989dff247424 */ /* 0x000fe200078e00ff */
[----:B------:R-:W-:Y:S01]  /*52e0*/  F2FP.BF16.F32.PACK_AB R28, RZ, R28 ;  /* 0x0000001cff1c723e */ /* 0x000fe200000010ff */
[----:B------:R-:W-:Y:S01]  /*52f0*/  IMAD.MOV.U32 R38, RZ, RZ, 0x437c0000 ;  /* 0x437c0000ff267424 */ /* 0x000fe200078e00ff */
[----:B------:R-:W-:Y:S01]  /*5300*/  BSSY.RECONVERGENT B1, `(.L_x_1232) ;  /* 0x0000019000017945 */ /* 0x000fe20003800200 */
[----:B0-----:R-:W-:-:S05]  /*5310*/  SHF.L.U32 R29, R29, 0x10, RZ ;  /* 0x000000101d1d7819 */ /* 0x001fca00000006ff */
[----:B------:R-:W-:-:S04]  /*5320*/  FFMA.SAT R35, R29, -R36, 0.5 ;  /* 0x3f0000001d237423 */ /* 0x000fc80000002824 */
[----:B------:R-:W-:-:S04]  /*5330*/  FFMA.RM R35, R35, R38, 12582913 ;  /* 0x4b40000123237423 */ /* 0x000fc80000004026 */
[C---:B------:R-:W-:Y:S01]  /*5340*/  FADD R36, R35.reuse, -12583039 ;  /* 0xcb40007f23247421 */ /* 0x040fe20000000000 */
[----:B------:R-:W-:-:S03]  /*5350*/  SHF.L.U32 R35, R35, 0x17, RZ ;  /* 0x0000001723237819 */ /* 0x000fc600000006ff */
[----:B------:R-:W-:-:S04]  /*5360*/  FFMA R36, R29, -1.4426950216293334961, -R36 ;  /* 0xbfb8aa3b1d247823 */ /* 0x000fc80000000824 */
[----:B------:R-:W-:Y:S01]  /*5370*/  FFMA R36, R29, -1.925963033500011079e-08, R36 ;  /* 0xb2a570601d247823 */ /* 0x000fe20000000024 */
[----:B------:R-:W-:-:S05]  /*5380*/  PRMT R29, R28, 0x7610, R29 ;  /* 0x000076101c1d7816 */ /* 0x000fca000000001d */
[----:B------:R-:W0:Y:S01]  /*5390*/  MUFU.EX2 R36, R36 ;  /* 0x0000002400247308 */ /* 0x000e220000000800 */
[----:B------:R1:W-:Y:S01]  /*53a0*/  STS.U16 [R30], R29 ;  /* 0x0000001d1e007388 */ /* 0x0003e20000000400 */
[----:B0-----:R-:W-:-:S04]  /*53b0*/  FFMA R35, R35, R36, 1 ;  /* 0x3f80000023237423 */ /* 0x001fc80000000024 */
[----:B------:R-:W-:-:S05]  /*53c0*/  VIADD R28, R35, 0x1800000 ;  /* 0x01800000231c7836 */ /* 0x000fca0000000000 */
[----:B------:R-:W-:-:S04]  /*53d0*/  LOP3.LUT R28, R28, 0x7f800000, RZ, 0xc0, !PT ;  /* 0x7f8000001c1c7812 */ /* 0x000fc800078ec0ff */
[----:B------:R-:W-:-:S13]  /*53e0*/  ISETP.GT.U32.AND P1, PT, R28, 0x1ffffff, PT ;  /* 0x01ffffff1c00780c */ /* 0x000fda0003f24070 */
[----:B-1----:R-:W-:Y:S05]  /*53f0*/  @P1 BRA `(.L_x_1233) ;  /* 0x0000000000141947 */ /* 0x002fea0003800000 */
[----:B------:R-:W-:Y:S02]  /*5400*/  MOV R28, R35 ;  /* 0x00000023001c7202 */ /* 0x000fe40000000f00 */
[----:B------:R-:W-:-:S07]  /*5410*/  MOV R35, 0x5430 ;  /* 0x0000543000237802 */ /* 0x000fce0000000f00 */
[----:B------:R-:W-:Y:S05]  /*5420*/  CALL.REL.NOINC `($__internal_10_$__cuda_sm20_rcp_rn_f32_slowpath) ;  /* 0x000000d400607944 */ /* 0x000fea0003c00000 */
[----:B------:R-:W-:Y:S01]  /*5430*/  IMAD.MOV.U32 R28, RZ, RZ, R36 ;  /* 0x000000ffff1c7224 */ /* 0x000fe200078e0024 */
[----:B------:R-:W-:Y:S06]  /*5440*/  BRA `(.L_x_1234) ;  /* 0x0000000000107947 */ /* 0x000fec0003800000 */
.L_x_1233:
[----:B------:R-:W0:Y:S02]  /*5450*/  MUFU.RCP R28, R35 ;  /* 0x00000023001c7308 */ /* 0x000e240000001000 */
[----:B0-----:R-:W-:-:S04]  /*5460*/  FFMA R29, R35, R28, -1 ;  /* 0xbf800000231d7423 */ /* 0x001fc8000000001c */
[----:B------:R-:W-:-:S04]  /*5470*/  FADD.FTZ R29, -R29, -RZ ;  /* 0x800000ff1d1d7221 */ /* 0x000fc80000010100 */
[----:B------:R-:W-:-:S07]  /*5480*/  FFMA R28, R28, R29, R28 ;  /* 0x0000001d1c1c7223 */ /* 0x000fce000000001c */
.L_x_1234:
[----:B------:R-:W-:Y:S05]  /*5490*/  BSYNC.RECONVERGENT B1 ;  /* 0x0000000000017941 */ /* 0x000fea0003800200 */
.L_x_1232:
[----:B------:R-:W0:Y:S01]  /*54a0*/  LDS.U16 R29, [R30+0x80] ;  /* 0x000080001e1d7984 */ /* 0x000e220000000400 */
[----:B------:R-:W-:Y:S01]  /*54b0*/  HFMA2 R36, -RZ, RZ, 0.96630859375, -0.0022525787353515625 ;  /* 0x3bbb989dff247431 */ /* 0x000fe200000001ff */
[----:B------:R-:W-:Y:S01]  /*54c0*/  MOV R38, 0x437c0000 ;  /* 0x437c000000267802 */ /* 0x000fe20000000f00 */
[----:B------:R-:W-:Y:S01]  /*54d0*/  BSSY.RECONVERGENT B1, `(.L_x_1235) ;  /* 0x000001a000017945 */ /* 0x000fe20003800200 */
[----:B------:R-:W-:Y:S01]  /*54e0*/  F2FP.BF16.F32.PACK_AB R28, RZ, R28 ;  /* 0x0000001cff1c723e */ /* 0x000fe200000010ff */
[----:B0-----:R-:W-:-:S04]  /*54f0*/  IMAD.U32 R29, R29, 0x10000, RZ ;  /* 0x000100001d1d7824 */ /* 0x001fc800078e00ff */
[----:B------:R-:W-:-:S04]  /*5500*/  FFMA.SAT R35, R29, -R36, 0.5 ;  /* 0x3f0000001d237423 */ /* 0x000fc80000002824 */
[----:B------:R-:W-:-:S04]  /*5510*/  FFMA.RM R35, R35, R38, 12582913 ;  /* 0x4b40000123237423 */ /* 0x000fc80000004026 */
[C---:B------:R-:W-:Y:S01]  /*5520*/  FADD R36, R35.reuse, -12583039 ;  /* 0xcb40007f23247421 */ /* 0x040fe20000000000 */
[----:B------:R-:W-:-:S03]  /*5530*/  IMAD.SHL.U32 R35, R35, 0x800000, RZ ;  /* 0x0080000023237824 */ /* 0x000fc600078e00ff */
[----:B------:R-:W-:-:S04]  /*5540*/  FFMA R36, R29, -1.4426950216293334961, -R36 ;  /* 0xbfb8aa3b1d247823 */ /* 0x000fc80000000824 */
[----:B------:R-:W-:Y:S01]  /*5550*/  FFMA R36, R29, -1.925963033500011079e-08, R36 ;  /* 0xb2a570601d247823 */ /* 0x000fe20000000024 */
[----:B------:R-:W-:-:S05]  /*5560*/  PRMT R29, R28, 0x7610, R29 ;  /* 0x000076101c1d7816 */ /* 0x000fca000000001d */
[----:B------:R-:W0:Y:S01]  /*5570*/  MUFU.EX2 R36, R36 ;  /* 0x0000002400247308 */ /* 0x000e220000000800 */
[----:B------:R1:W-:Y:S01]  /*5580*/  STS.U16 [R30+0x40], R29 ;  /* 0x0000401d1e007388 */ /* 0x0003e20000000400 */
[----:B0-----:R-:W-:-:S05]  /*5590*/  FFMA R35, R35, R36, 1 ;  /* 0x3f80000023237423 */ /* 0x001fca0000000024 */
[----:B------:R-:W-:-:S04]  /*55a0*/  IADD3 R28, PT, PT, R35, 0x1800000, RZ ;  /* 0x01800000231c7810 */ /* 0x000fc80007ffe0ff */
[----:B------:R-:W-:-:S04]  /*55b0*/  LOP3.LUT R28, R28, 0x7f800000, RZ, 0xc0, !PT ;  /* 0x7f8000001c1c7812 */ /* 0x000fc800078ec0ff */
[----:B------:R-:W-:-:S13]  /*55c0*/  ISETP.GT.U32.AND P1, PT, R28, 0x1ffffff, PT ;  /* 0x01ffffff1c00780c */ /* 0x000fda0003f24070 */
[----:B-1----:R-:W-:Y:S05]  /*55d0*/  @P1 BRA `(.L_x_1236) ;  /* 0x0000000000141947 */ /* 0x002fea0003800000 */
[----:B------:R-:W-:Y:S01]  /*55e0*/  IMAD.MOV.U32 R28, RZ, RZ, R35 ;  /* 0x000000ffff1c7224 */ /* 0x000fe200078e0023 */
[----:B------:R-:W-:-:S07]  /*55f0*/  MOV R35, 0x5610 ;  /* 0x0000561000237802 */ /* 0x000fce0000000f00 */
[----:B------:R-:W-:Y:S05]  /*5600*/  CALL.REL.NOINC `($__internal_10_$__cuda_sm20_rcp_rn_f32_slowpath) ;  /* 0x000000d000e87944 */ /* 0x000fea0003c00000 */
[----:B------:R-:W-:Y:S01]  /*5610*/  MOV R28, R36 ;  /* 0x00000024001c7202 */ /* 0x000fe20000000f00 */
[----:B------:R-:W-:Y:S06]  /*5620*/  BRA `(.L_x_1237) ;  /* 0x0000000000107947 */ /* 0x000fec0003800000 */
.L_x_1236:
[----:B------:R-:W0:Y:S02]  /*5630*/  MUFU.RCP R28, R35 ;  /* 0x00000023001c7308 */ /* 0x000e240000001000 */
[----:B0-----:R-:W-:-:S04]  /*5640*/  FFMA R29, R35, R28, -1 ;  /* 0xbf800000231d7423 */ /* 0x001fc8000000001c */
[----:B------:R-:W-:-:S04]  /*5650*/  FADD.FTZ R29, -R29, -RZ ;  /* 0x800000ff1d1d7221 */ /* 0x000fc80000010100 */
[----:B------:R-:W-:-:S07]  /*5660*/  FFMA R28, R28, R29, R28 ;  /* 0x0000001d1c1c7223 */ /* 0x000fce000000001c */
.L_x_1237:
[----:B------:R-:W-:Y:S05]  /*5670*/  BSYNC.RECONVERGENT B1 ;  /* 0x0000000000017941 */ /* 0x000fea0003800200 */
.L_x_1235:
        /* <DEDUP_REMOVED lines=14> */
[----:B------:R1:W-:Y:S01]  /*5760*/  STS.U16 [R30+0x80], R29 ;  /* 0x0000801d1e007388 */ /* 0x0003e20000000400 */
        /* <DEDUP_REMOVED lines=10> */
.L_x_1239:
[----:B------:R-:W0:Y:S02]  /*5810*/  MUFU.RCP R28, R35 ;  /* 0x00000023001c7308 */ /* 0x000e240000001000 */
[----:B0-----:R-:W-:-:S04]  /*5820*/  FFMA R29, R35, R28, -1 ;  /* 0xbf800000231d7423 */ /* 0x001fc8000000001c */
[----:B------:R-:W-:-:S04]  /*5830*/  FADD.FTZ R29, -R29, -RZ ;  /* 0x800000ff1d1d7221 */ /* 0x000fc80000010100 */
[----:B------:R-:W-:-:S07]  /*5840*/  FFMA R28, R28, R29, R28 ;  /* 0x0000001d1c1c7223 */ /* 0x000fce000000001c */
.L_x_1240:
[----:B------:R-:W-:Y:S05]  /*5850*/  BSYNC.RECONVERGENT B1 ;  /* 0x0000000000017941 */ /* 0x000fea0003800200 */
.L_x_1238:
[----:B------:R-:W-:-:S05]  /*5860*/  F2FP.BF16.F32.PACK_AB R28, RZ, R28 ;  /* 0x0000001cff1c723e */ /* 0x000fca00000010ff */
[----:B------:R0:W-:Y:S01]  /*5870*/  STS.U16 [R30+0xc0], R28 ;  /* 0x0000c01c1e007388 */ /* 0x0001e20000000400 */
[----:B------:R-:W-:Y:S05]  /*5880*/  @!P4 BRA `(.L_x_1241) ;  /* 0xfffffff80014c947 */ /* 0x000fea000383ffff */
.L_x_1217:
[----:B------:R-:W-:Y:S05]  /*5890*/  BSYNC.RECONVERGENT B0 ;  /* 0x0000000000007941 */ /* 0x000fea0003800200 */
.L_x_1216:
        /* <DEDUP_REMOVED lines=8> */
[----:B-12---:R-:W1:Y:S01]  /*5920*/  LDS.U16 R31, [R19] ;  /* 0x00000000131f7984 */ /* 0x006e620000000400 */
[----:B0--3--:R-:W0:Y:S01]  /*5930*/  LDC.64 R28, c[0x0][0x3c0] ;  /* 0x0000f000ff1c7b82 */ /* 0x009e220000000a00 */
[----:B------:R-:W2:Y:S01]  /*5940*/  LDCU UR6, c[0x0][0x38c] ;  /* 0x00007180ff0677ac */ /* 0x000ea20008000800 */
[----:B------:R-:W-:Y:S01]  /*5950*/  ISETP.NE.AND P0, PT, R51, 0x1, PT ;  /* 0x000000013300780c */ /* 0x000fe20003f05270 */
[----:B--2---:R-:W-:-:S04]  /*5960*/  IMAD R35, R32, UR6, R5 ;  /* 0x0000000620237c24 */ /* 0x004fc8000f8e0205 */
[----:B0-----:R-:W-:-:S04]  /*5970*/  IMAD.WIDE R28, R35, 0x2, R28 ;  /* 0x00000002231c7825 */ /* 0x001fc800078e021c */
[----:B------:R-:W-:Y:S01]  /*5980*/  IMAD.MOV.U32 R35, RZ, RZ, R0 ;  /* 0x000000ffff237224 */ /* 0x000fe200078e0000 */
[----:B-1----:R4:W-:Y:S03]  /*5990*/  STG.E.U16 desc[UR8][R28.64], R31 ;  /* 0x0000001f1c007986 */ /* 0x0029e6000c101508 */
[----:B------:R-:W-:Y:S05]  /*59a0*/  @!P0 BRA `(.L_x_1244) ;  /* 0x00000000001c8947 */ /* 0x000fea0003800000 */
[----:B------:R-:W-:Y:S01]  /*59b0*/  ISETP.NE.AND P0, PT, R51, 0x2, PT ;  /* 0x000000023300780c */ /* 0x000fe20003f05270 */
[----:B----4-:R-:W0:Y:S01]  /*59c0*/  LDS.U16 R31, [R19+0x40] ;  /* 0x00004000131f7984 */ /* 0x010e220000000400 */
[----:B------:R-:W-:-:S11]  /*59d0*/  MOV R35, R2 ;  /* 0x0000000200237202 */ /* 0x000fd60000000f00 */
[----:B------:R-:W1:Y:S01]  /*59e0*/  @P0 LDS.U16 R37, [R19+0x80] ;  /* 0x0000800013250984 */ /* 0x000e620000000400 */
[----:B------:R-:W-:-:S03]  /*59f0*/  @P0 IMAD.MOV.U32 R35, RZ, RZ, R4 ;  /* 0x000000ffff230224 */ /* 0x000fc600078e0004 */
[----:B0-----:R0:W-:Y:S04]  /*5a00*/  STG.E.U16 desc[UR8][R28.64+0x40], R31 ;  /* 0x0000401f1c007986 */ /* 0x0011e8000c101508 */
[----:B-1----:R0:W-:Y:S02]  /*5a10*/  @P0 STG.E.U16 desc[UR8][R28.64+0x80], R37 ;  /* 0x000080251c000986 */ /* 0x0021e4000c101508 */
.L_x_1244:
[----:B------:R-:W-:Y:S05]  /*5a20*/  BSYNC.RECONVERGENT B1 ;  /* 0x0000000000017941 */ /* 0x000fea0003800200 */
.L_x_1243:
[----:B------:R-:W-:Y:S05]  /*5a30*/  @!P1 BRA `(.L_x_1242) ;  /* 0x0000000400949947 */ /* 0x000fea0003800000 */
[----:B-1----:R-:W0:Y:S01]  /*5a40*/  LDC R39, c[0x0][0x38c] ;  /* 0x0000e300ff277b82 */ /* 0x002e220000000800 */
[----:B------:R-:W-:Y:S01]  /*5a50*/  BSSY.RECONVERGENT B1, `(.L_x_1245) ;  /* 0x0000037000017945 */ /* 0x000fe20003800200 */
[----:B------:R-:W-:Y:S02]  /*5a60*/  PLOP3.LUT P0, PT, PT, PT, PT, 0x80, 0x8 ;  /* 0x000000000008781c */ /* 0x000fe40003f0f070 */
[----:B0-234-:R-:W-:-:S04]  /*5a70*/  IADD3 R28, PT, PT, -R35, R39, RZ ;  /* 0x00000027231c7210 */ /* 0x01dfc80007ffe1ff */
[----:B------:R-:W-:-:S13]  /*5a80*/  ISETP.GT.AND P1, PT, R28, 0x180, PT ;  /* 0x000001801c00780c */ /* 0x000fda0003f24270 */
[----:B------:R-:W-:Y:S05]  /*5a90*/  @!P1 BRA `(.L_x_1246) ;  /* 0x0000000000c89947 */ /* 0x000fea0003800000 */
[----:B------:R-:W-:Y:S01]  /*5aa0*/  PLOP3.LUT P0, PT, PT, PT, PT, 0x8, 0x80 ;  /* 0x000000000080781c */ /* 0x000fe20003f0e170 */
[----:B------:R-:W-:-:S12]  /*5ab0*/  VIADD R38, R39, 0xfffffe80 ;  /* 0xfffffe8027267836 */ /* 0x000fd80000000000 */
.L_x_1247:
[----:B------:R-:W-:Y:S01]  /*5ac0*/  LEA R44, R35, R8, 0x1 ;  /* 0x00000008232c7211 */ /* 0x000fe200078e08ff */
[----:B-1----:R-:W0:Y:S01]  /*5ad0*/  LDC.64 R28, c[0x0][0x3c0] ;  /* 0x0000f000ff1c7b82 */ /* 0x002e220000000a00 */
[----:B------:R-:W-:-:S03]  /*5ae0*/  IMAD R31, R32, R39, R35 ;  /* 0x00000027201f7224 */ /* 0x000fc600078e0223 */
[----:B------:R-:W1:Y:S04]  /*5af0*/  LDS.U16 R37, [R44] ;  /* 0x000000002c257984 */ /* 0x000e680000000400 */
[----:B------:R-:W2:Y:S04]  /*5b00*/  LDS.U16 R36, [R44+0x40] ;  /* 0x000040002c247984 */ /* 0x000ea80000000400 */
[----:B------:R-:W3:Y:S04]  /*5b10*/  LDS.U16 R46, [R44+0x80] ;  /* 0x000080002c2e7984 */ /* 0x000ee80000000400 */
[----:B------:R-:W4:Y:S04]  /*5b20*/  LDS.U16 R48, [R44+0xc0] ;  /* 0x0000c0002c307984 */ /* 0x000f280000000400 */
        /* <DEDUP_REMOVED lines=13> */
[----:B-1----:R-:W-:Y:S04]  /*5c00*/  STG.E.U16 desc[UR8][R30.64], R37 ;  /* 0x000000251e007986 */ /* 0x002fe8000c101508 */
[----:B--2---:R1:W-:Y:S04]  /*5c10*/  STG.E.U16 desc[UR8][R30.64+0x40], R36 ;  /* 0x000040241e007986 */ /* 0x0043e8000c101508 */
[----:B---3--:R2:W-:Y:S04]  /*5c20*/  STG.E.U16 desc[UR8][R30.64+0x80], R46 ;  /* 0x0000802e1e007986 */ /* 0x0085e8000c101508 */
[----:B----4-:R3:W-:Y:S01]  /*5c30*/  STG.E.U16 desc[UR8][R30.64+0xc0], R48 ;  /* 0x0000c0301e007986 */ /* 0x0107e2000c101508 */
[----:B-1----:R-:W-:-:S02]  /*5c40*/  VIADD R36, R35, 0x80 ;  /* 0x0000008023247836 */ /* 0x002fc40000000000 */
        /* <DEDUP_REMOVED lines=23> */
.L_x_1246:
[----:B------:R-:W-:Y:S05]  /*5dc0*/  BSYNC.RECONVERGENT B1 ;  /* 0x0000000000017941 */ /* 0x000fea0003800200 */
.L_x_1245:
[----:B-1----:R-:W-:Y:S01]  /*5dd0*/  IMAD.IADD R28, R39, 0x1, -R35 ;  /* 0x00000001271c7824 */ /* 0x002fe200078e0a23 */
[----:B------:R-:W-:Y:S04]  /*5de0*/  BSSY.RECONVERGENT B1, `(.L_x_1248) ;  /* 0x000001c000017945 */ /* 0x000fe80003800200 */
[----:B------:R-:W-:-:S13]  /*5df0*/  ISETP.GT.AND P1, PT, R28, 0x80, PT ;  /* 0x000000801c00780c */ /* 0x000fda0003f24270 */
[----:B------:R-:W-:Y:S05]  /*5e00*/  @!P1 BRA `(.L_x_1249) ;  /* 0x0000000000649947 */ /* 0x000fea0003800000 */
[C---:B------:R-:W-:Y:S01]  /*5e10*/  LEA R36, R35.reuse, R8, 0x1 ;  /* 0x0000000823247211 */ /* 0x040fe200078e08ff */
        /* <DEDUP_REMOVED lines=24> */
.L_x_1249:
[----:B------:R-:W-:Y:S05]  /*5fa0*/  BSYNC.RECONVERGENT B1 ;  /* 0x0000000000017941 */ /* 0x000fea0003800200 */
.L_x_1248:
[----:B------:R-:W-:-:S13]  /*5fb0*/  ISETP.LT.OR P0, PT, R35, R39, P0 ;  /* 0x000000272300720c */ /* 0x000fda0000701670 */
[----:B------:R-:W-:Y:S05]  /*5fc0*/  @!P0 BRA `(.L_x_1242) ;  /* 0x0000000000308947 */ /* 0x000fea0003800000 */
[----:B-1----:R-:W-:Y:S01]  /*5fd0*/  IMAD R30, R35, 0x2, R8 ;  /* 0x00000002231e7824 */ /* 0x002fe200078e0208 */
        /* <DEDUP_REMOVED lines=11> */
.L_x_1242:
[----:B------:R-:W-:Y:S05]  /*6090*/  BSYNC.RECONVERGENT B0 ;  /* 0x0000000000007941 */ /* 0x000fea0003800200 */
.L_x_1215:
[----:B------:R-:W-:Y:S01]  /*60a0*/  ISETP.NE.AND P0, PT, R34, RZ, PT ;  /* 0x000000ff2200720c */ /* 0x000fe20003f05270 */
[----:B------:R-:W-:Y:S01]  /*60b0*/  NOP ;  /* 0x0000000000007918 */ /* 0x000fe20000000000 */
[----:B------:R-:W-:Y:S11]  /*60c0*/  BSSY.RECONVERGENT B0, `(.L_x_1250) ;  /* 0x000012e000007945 */ /* 0x000ff60003800200 */
[----:B------:R-:W-:Y:S05]  /*60d0*/  @!P0 BRA `(.L_x_1251) ;  /* 0x0000001000b08947 */ /* 0x000fea0003800000 */
[----:B------:R-:W-:Y:S01]  /*60e0*/  ISETP.NE.AND P0, PT, R51, RZ, PT ;  /* 0x000000ff3300720c */ /* 0x000fe20003f05270 */
[----:B------:R-:W-:Y:S01]  /*60f0*/  BSSY.RECONVERGENT B1, `(.L_x_1252) ;  /* 0x0000022000017945 */ /* 0x000fe20003800200 */
[----:B012---:R-:W-:-:S11]  /*6100*/  MOV R37, R5 ;  /* 0x0000000500257202 */ /* 0x007fd60000000f00 */
[----:B------:R-:W-:Y:S05]  /*6110*/  @!P0 BRA `(.L_x_1253) ;  /* 0x00000000007c8947 */ /* 0x000fea0003800000 */
[----:B----4-:R-:W2:Y:S01]  /*6120*/  LDG.E R35, desc[UR8][R24.64] ;  /* 0x0000000818237981 */ /* 0x010ea2000c1e1900 */
[----:B------:R-:W-:Y:S02]  /*6130*/  ISETP.NE.AND P0, PT, R51, 0x1, PT ;  /* 0x000000013300780c */ /* 0x000fe40003f05270 */
[----:B------:R-:W-:Y:S01]  /*6140*/  MOV R37, R0 ;  /* 0x0000000000257202 */ /* 0x000fe20000000f00 */
[----:B---3--:R-:W0:Y:S02]  /*6150*/  LDS.U16 R30, [R19] ;  /* 0x00000000131e7984 */ /* 0x008e240000000400 */
[----:B0-----:R-:W-:-:S06]  /*6160*/  IMAD.U32 R30, R30, 0x10000, RZ ;  /* 0x000100001e1e7824 */ /* 0x001fcc00078e00ff */
[----:B------:R-:W-:Y:S08]  /*6170*/  F2F.F64.F32 R30, R30 ;  /* 0x0000001e001e7310 */ /* 0x000ff00000201800 */
[----:B--2---:R-:W0:Y:S02]  /*6180*/  F2F.F64.F32 R28, R35 ;  /* 0x00000023001c7310 */ /* 0x004e240000201800 */
[----:B0-----:R-:W-:-:S10]  /*6190*/  DADD R28, R30, R28 ;  /* 0x000000001e1c7229 */ /* 0x001fd4000000001c */
[----:B------:R-:W0:Y:S02]  /*61a0*/  F2F.BF16.F64 R28, R28 ;  /* 0x0000001c001c7310 */ /* 0x000e240000302000 */
[----:B0-----:R0:W-:Y:S01]  /*61b0*/  STS.U16 [R19], R28 ;  /* 0x0000001c13007388 */ /* 0x0011e20000000400 */
[----:B------:R-:W-:Y:S05]  /*61c0*/  @!P0 BRA `(.L_x_1253) ;  /* 0x0000000000508947 */ /* 0x000fea0003800000 */
[----:B------:R-:W0:Y:S01]  /*61d0*/  LDG.E R35, desc[UR8][R24.64+0x80] ;  /* 0x0000800818237981 */ /* 0x000e22000c1e1900 */
[----:B------:R-:W-:Y:S02]  /*61e0*/  ISETP.NE.AND P0, PT, R51, 0x2, PT ;  /* 0x000000023300780c */ /* 0x000fe40003f05270 */
[----:B------:R-:W-:Y:S01]  /*61f0*/  MOV R37, R2 ;  /* 0x0000000200257202 */ /* 0x000fe20000000f00 */
[----:B------:R-:W1:Y:S02]  /*6200*/  LDS.U16 R30, [R19+0x40] ;  /* 0x00004000131e7984 */ /* 0x000e640000000400 */
[----:B-1----:R-:W-:-:S06]  /*6210*/  IMAD.U32 R30, R30, 0x10000, RZ ;  /* 0x000100001e1e7824 */ /* 0x002fcc00078e00ff */
[----:B------:R-:W-:Y:S08]  /*6220*/  F2F.F64.F32 R30, R30 ;  /* 0x0000001e001e7310 */ /* 0x000ff00000201800 */
[----:B0-----:R-:W0:Y:S02]  /*6230*/  F2F.F64.F32 R28, R35 ;  /* 0x00000023001c7310 */ /* 0x001e240000201800 */
[----:B0-----:R-:W-:-:S10]  /*6240*/  DADD R28, R30, R28 ;  /* 0x000000001e1c7229 */ /* 0x001fd4000000001c */
[----:B------:R-:W0:Y:S02]  /*6250*/  F2F.BF16.F64 R28, R28 ;  /* 0x0000001c001c7310 */ /* 0x000e240000302000 */
[----:B0-----:R1:W-:Y:S01]  /*6260*/  STS.U16 [R19+0x40], R28 ;  /* 0x0000401c13007388 */ /* 0x0013e20000000400 */
[----:B------:R-:W-:Y:S05]  /*6270*/  @!P0 BRA `(.L_x_1253) ;  /* 0x0000000000248947 */ /* 0x000fea0003800000 */
[----:B------:R-:W1:Y:S01]  /*6280*/  LDG.E R35, desc[UR8][R24.64+0x100] ;  /* 0x0001000818237981 */ /* 0x000e62000c1e1900 */
[----:B------:R-:W-:-:S03]  /*6290*/  MOV R37, R4 ;  /* 0x0000000400257202 */ /* 0x000fc60000000f00 */
[----:B------:R-:W0:Y:S02]  /*62a0*/  LDS.U16 R30, [R19+0x80] ;  /* 0x00008000131e7984 */ /* 0x000e240000000400 */
[----:B0-----:R-:W-:-:S06]  /*62b0*/  IMAD.U32 R30, R30, 0x10000, RZ ;  /* 0x000100001e1e7824 */ /* 0x001fcc00078e00ff */
[----:B------:R-:W-:Y:S08]  /*62c0*/  F2F.F64.F32 R30, R30 ;  /* 0x0000001e001e7310 */ /* 0x000ff00000201800 */
[----:B-1----:R-:W0:Y:S02]  /*62d0*/  F2F.F64.F32 R28, R35 ;  /* 0x00000023001c7310 */ /* 0x002e240000201800 */
[----:B0-----:R-:W-:-:S10]  /*62e0*/  DADD R28, R30, R28 ;  /* 0x000000001e1c7229 */ /* 0x001fd4000000001c */
[----:B------:R-:W0:Y:S02]  /*62f0*/  F2F.BF16.F64 R28, R28 ;  /* 0x0000001c001c7310 */ /* 0x000e240000302000 */
[----:B0-----:R2:W-:Y:S02]  /*6300*/  STS.U16 [R19+0x80], R28 ;  /* 0x0000801c13007388 */ /* 0x0015e40000000400 */
.L_x_1253:
[----:B------:R-:W-:Y:S05]  /*6310*/  BSYNC.RECONVERGENT B1 ;  /* 0x0000000000017941 */ /* 0x000fea0003800200 */
.L_x_1252:
[----:B------:R-:W-:-:S13]  /*6320*/  ISETP.GE.U32.AND P0, PT, R11, 0x60, PT ;  /* 0x000000600b00780c */ /* 0x000fda0003f06070 */
[----:B------:R-:W-:Y:S05]  /*6330*/  @!P0 BRA `(.L_x_1251) ;  /* 0x0000001000188947 */ /* 0x000fea0003800000 */
[----:B----4-:R-:W0:Y:S01]  /*6340*/  LDC R36, c[0x0][0x38c] ;  /* 0x0000e300ff247b82 */ /* 0x010e220000000800 */
[----:B------:R-:W-:Y:S01]  /*6350*/  BSSY.RECONVERGENT B1, `(.L_x_1254) ;  /* 0x0000093000017945 */ /* 0x000fe20003800200 */
[----:B------:R-:W-:Y:S01]  /*6360*/  PLOP3.LUT P0, PT, PT, PT, PT, 0x80, 0x8 ;  /* 0x000000000008781c */ /* 0x000fe20003f0f070 */
[----:B0123--:R-:W-:-:S05]  /*6370*/  IMAD.IADD R28, R36, 0x1, -R37 ;  /* 0x00000001241c7824 */ /* 0x00ffca00078e0a25 */
[----:B------:R-:W-:-:S13]  /*6380*/  ISETP.GT.AND P1, PT, R28, 0x180, PT ;  /* 0x000001801c00780c */ /* 0x000fda0003f24270 */
[----:B------:R-:W-:Y:S05]  /*6390*/  @!P1 BRA `(.L_x_1255) ;  /* 0x0000000800389947 */ /* 0x000fea0003800000 */
[----:B------:R-:W-:Y:S02]  /*63a0*/  PLOP3.LUT P0, PT, PT, PT, PT, 0x8, 0x80 ;  /* 0x000000000080781c */ /* 0x000fe40003f0e170 */
[----:B------:R-:W-:-:S11]  /*63b0*/  IADD3 R35, PT, PT, R36, -0x180, RZ ;  /* 0xfffffe8024237810 */ /* 0x000fd60007ffe0ff */
.L_x_1256:
[----:B0-----:R-:W0:Y:S02]  /*63c0*/  LDC.64 R54, c[0x0][0x3a8] ;  /* 0x0000ea00ff367b82 */ /* 0x001e240000000a00 */
[----:B0-----:R-:W-:-:S05]  /*63d0*/  IMAD.WIDE R30, R37, 0x4, R54 ;  /* 0x00000004251e7825 */ /* 0x001fca00078e0236 */
[----:B------:R-:W2:Y:S04]  /*63e0*/  LDG.E R53, desc[UR8][R30.64] ;  /* 0x000000081e357981 */ /* 0x000ea8000c1e1900 */
[----:B------:R-:W3:Y:S04]  /*63f0*/  LDG.E R52, desc[UR8][R30.64+0x80] ;  /* 0x000080081e347981 */ /* 0x000ee8000c1e1900 */
[----:B------:R-:W4:Y:S01]  /*6400*/  LDG.E R38, desc[UR8][R30.64+0x100] ;  /* 0x000100081e267981 */ /* 0x000f22000c1e1900 */
[----:B------:R-:W-:-:S03]  /*6410*/  VIADD R47, R37, 0x80 ;  /* 0x00000080252f7836 */ /* 0x000fc60000000000 */
[----:B------:R0:W5:Y:S01]  /*6420*/  LDG.E R45, desc[UR8][R30.64+0x180] ;  /* 0x000180081e2d7981 */ /* 0x000162000c1e1900 */
[----:B------:R-:W-:-:S05]  /*6430*/  IMAD.WIDE R46, R47, 0x4, R54 ;  /* 0x000000042f2e7825 */ /* 0x000fca00078e0236 */
[----:B------:R-:W4:Y:S04]  /*6440*/  LDG.E R44, desc[UR8][R46.64] ;  /* 0x000000082e2c7981 */ /* 0x000f28000c1e1900 */
[----:B------:R-:W4:Y:S04]  /*6450*/  LDG.E R40, desc[UR8][R46.64+0x80] ;  /* 0x000080082e287981 */ /* 0x000f28000c1e1900 */
[----:B------:R-:W4:Y:S01]  /*6460*/  LDG.E R41, desc[UR8][R46.64+0x100] ;  /* 0x000100082e297981 */ /* 0x000f22000c1e1900 */
[----:B------:R-:W-:-:S05]  /*6470*/  LEA R39, R37, R8, 0x1 ;  /* 0x0000000825277211 */ /* 0x000fca00078e08ff */
[----:B------:R-:W1:Y:S04]  /*6480*/  LDS.U16 R28, [R39] ;  /* 0x00000000271c7984 */ /* 0x000e680000000400 */
[----:B------:R-:W4:Y:S04]  /*6490*/  LDG.E R46, desc[UR8][R46.64+0x180] ;  /* 0x000180082e2e7981 */ /* 0x000f28000c1e1900 */
[----:B------:R-:W0:Y:S04]  /*64a0*/  LDS.U16 R48, [R39+0x40] ;  /* 0x0000400027307984 */ /* 0x000e280000000400 */
[----:B------:R-:W0:Y:S01]  /*64b0*/  LDS.U16 R29, [R39+0x80] ;  /* 0x00008000271d7984 */ /* 0x000e220000000400 */
[----:B-1----:R-:W-:-:S03]  /*64c0*/  IMAD.U32 R42, R28, 0x10000, RZ ;  /* 0x000100001c2a7824 */ /* 0x002fc600078e00ff */
[----:B------:R-:W1:Y:S03]  /*64d0*/  LDS.U16 R28, [R39+0xc0] ;  /* 0x0000c000271c7984 */ /* 0x000e660000000400 */
[----:B------:R-:W-:Y:S01]  /*64e0*/  F2F.F64.F32 R42, R42 ;  /* 0x0000002a002a7310 */ /* 0x000fe20000201800 */
[----:B0-----:R-:W-:Y:S01]  /*64f0*/  SHF.L.U32 R30, R48, 0x10, RZ ;  /* 0x00000010301e7819 */ /* 0x001fe200000006ff */
[----:B------:R-:W-:-:S06]  /*6500*/  IMAD.U32 R48, R29, 0x10000, RZ ;  /* 0x000100001d307824 */ /* 0x000fcc00078e00ff */
[----:B------:R-:W-:Y:S01]  /*6510*/  F2F.F64.F32 R30, R30 ;  /* 0x0000001e001e7310 */ /* 0x000fe20000201800 */
[----:B------:R-:W-:-:S07]  /*6520*/  IADD3 R57, PT, PT, R37, 0x100, RZ ;  /* 0x0000010025397810 */ /* 0x000fce0007ffe0ff */
[----:B------:R-:W-:Y:S01]  /*6530*/  F2F.F64.F32 R48, R48 ;  /* 0x0000003000307310 */ /* 0x000fe20000201800 */
[----:B-1----:R-:W-:-:S07]  /*6540*/  SHF.L.U32 R56, R28, 0x10, RZ ;  /* 0x000000101c387819 */ /* 0x002fce00000006ff */
[----:B------:R0:W-:Y:S02]  /*6550*/  F2F.F64.F32 R28, R56 ;  /* 0x00000038001c7310 */ /* 0x0001e40000201800 */
[----:B0-----:R-:W-:-:S05]  /*6560*/  IMAD.WIDE R56, R57, 0x4, R54 ;  /* 0x0000000439387825 */ /* 0x001fca00078e0236 */
[----:B------:R-:W4:Y:S01]  /*6570*/  LDG.E R47, desc[UR8][R56.64+0x100] ;  /* 0x00010008382f7981 */ /* 0x000f22000c1e1900 */
[----:B--2---:R-:W0:Y:S08]  /*6580*/  F2F.F64.F32 R58, R53 ;  /* 0x00000035003a7310 */ /* 0x004e300000201800 */
[----:B---3--:R-:W1:Y:S01]  /*6590*/  F2F.F64.F32 R50, R52 ;  /* 0x0000003400327310 */ /* 0x008e620000201800 */
[----:B0-----:R-:W-:-:S07]  /*65a0*/  DADD R58, R42, R58 ;  /* 0x000000002a3a7229 */ /* 0x001fce000000003a */
[----:B-----5:R-:W0:Y:S01]  /*65b0*/  F2F.F64.F32 R60, R45 ;  /* 0x0000002d003c7310 */ /* 0x020e220000201800 */
[----:B-1----:R-:W-:-:S07]  /*65c0*/  DADD R50, R30, R50 ;  /* 0x000000001e327229 */ /* 0x002fce0000000032 */
[----:B----4-:R1:W2:Y:S01]  /*65d0*/  F2F.F64.F32 R42, R38 ;  /* 0x00000026002a7310 */ /* 0x0102a20000201800 */
[----:B------:R-:W3:Y:S04]  /*65e0*/  LDS.U16 R31, [R39+0x100] ;  /* 0x00010000271f7984 */ /* 0x000ee80000000400 */
[----:B------:R-:W4:Y:S01]  /*65f0*/  LDS.U16 R30, [R39+0x140] ;  /* 0x00014000271e7984 */ /* 0x000f220000000400 */
[----:B0-----:R-:W-:Y:S02]  /*6600*/  DADD R60, R28, R60 ;  /* 0x000000001c3c7229 */ /* 0x001fe4000000003c */
[----:B------:R-:W-:Y:S01]  /*6610*/  F2F.BF16.F64 R58, R58 ;  /* 0x0000003a003a7310 */ /* 0x000fe20000302000 */
[----:B-1----:R-:W0:Y:S01]  /*6620*/  LDS.U16 R38, [R39+0x180] ;  /* 0x0001800027267984 */ /* 0x002e220000000400 */
[----:B--2---:R-:W-:-:S06]  /*6630*/  DADD R42, R48, R42 ;  /* 0x00000000302a7229 */ /* 0x004fcc000000002a */
[----:B------:R-:W-:Y:S08]  /*6640*/  F2F.BF16.F64 R53, R50 ;  /* 0x0000003200357310 */ /* 0x000ff00000302000 */
[----:B------:R1:W-:Y:S02]  /*6650*/  F2F.F64.F32 R48, R44 ;  /* 0x0000002c00307310 */ /* 0x0003e40000201800 */
[----:B-1----:R-:W2:Y:S01]  /*6660*/  LDG.E R44, desc[UR8][R56.64] ;  /* 0x00000008382c7981 */ /* 0x002ea2000c1e1900 */
[----:B---3--:R-:W-:-:S05]  /*6670*/  IMAD.U32 R52, R31, 0x10000, RZ ;  /* 0x000100001f347824 */ /* 0x008fca00078e00ff */
[----:B------:R-:W1:Y:S01]  /*6680*/  F2F.F64.F32 R28, R52 ;  /* 0x00000034001c7310 */ /* 0x000e620000201800 */
[----:B----4-:R-:W-:Y:S01]  /*6690*/  SHF.L.U32 R45, R30, 0x10, RZ ;  /* 0x000000101e2d7819 */ /* 0x010fe200000006ff */
[----:B-1----:R-:W-:-:S06]  /*66a0*/  DADD R48, R28, R48 ;  /* 0x000000001c307229 */ /* 0x002fcc0000000030 */
[----:B------:R1:W-:Y:S02]  /*66b0*/  F2F.F64.F32 R28, R40 ;  /* 0x00000028001c7310 */ /* 0x0003e40000201800 */
[----:B-1----:R-:W1:Y:S06]  /*66c0*/  LDS.U16 R40, [R39+0x1c0] ;  /* 0x0001c00027287984 */ /* 0x002e6c0000000400 */
[----:B------:R-:W3:Y:S01]  /*66d0*/  F2F.F64.F32 R30, R45 ;  /* 0x0000002d001e7310 */ /* 0x000ee20000201800 */
[----:B0-----:R-:W-:-:S07]  /*66e0*/  IMAD.U32 R59, R38, 0x10000, RZ ;  /* 0x00010000263b7824 */ /* 0x001fce00078e00ff */
[----:B------:R0:W-:Y:S02]  /*66f0*/  F2F.BF16.F64 R38, R42 ;  /* 0x0000002a00267310 */ /* 0x0001e40000302000 */
[----:B0-----:R-:W4:Y:S01]  /*6700*/  LDG.E R42, desc[UR8][R56.64+0x80] ;  /* 0x00008008382a7981 */ /* 0x001f22000c1e1900 */
[----:B---3--:R-:W-:-:S05]  /*6710*/  DADD R30, R30, R28 ;  /* 0x000000001e1e7229 */ /* 0x008fca000000001c */
[----:B------:R-:W-:Y:S08]  /*6720*/  F2F.F64.F32 R50, R41 ;  /* 0x0000002900327310 */ /* 0x000ff00000201800 */
[----:B------:R-:W0:Y:S01]  /*6730*/  F2F.F64.F32 R28, R59 ;  /* 0x0000003b001c7310 */ /* 0x000e220000201800 */
[----:B-1----:R-:W-:Y:S01]  /*6740*/  IMAD.U32 R52, R40, 0x10000, RZ ;  /* 0x0001000028347824 */ /* 0x002fe200078e00ff */
[----:B0-----:R-:W-:-:S06]  /*6750*/  DADD R28, R28, R50 ;  /* 0x000000001c1c7229 */ /* 0x001fcc0000000032 */
[----:B------:R-:W-:Y:S08]  /*6760*/  F2F.F64.F32 R40, R52 ;  /* 0x0000003400287310 */ /* 0x000ff00000201800 */
[----:B------:R-:W0:Y:S02]  /*6770*/  F2F.F64.F32 R50, R46 ;  /* 0x0000002e00327310 */ /* 0x000e240000201800 */
[----:B0-----:R-:W-:Y:S01]  /*6780*/  DADD R50, R40, R50 ;  /* 0x0000000028327229 */ /* 0x001fe20000000032 */
[----:B------:R-:W0:Y:S02]  /*6790*/  LDS.U16 R40, [R39+0x200] ;  /* 0x0002000027287984 */ /* 0x000e240000000400 */
[----:B0-----:R-:W-:-:S02]  /*67a0*/  SHF.L.U32 R59, R40, 0x10, RZ ;  /* 0x00000010283b7819 */ /* 0x001fc400000006ff */
[----:B------:R0:W3:Y:S01]  /*67b0*/  LDG.E R40, desc[UR8][R56.64+0x180] ;  /* 0x0001800838287981 */ /* 0x0000e2000c1e1900 */
[----:B------:R-:W-:-:S04]  /*67c0*/  VIADD R46, R37, 0x180 ;  /* 0x00000180252e7836 */ /* 0x000fc80000000000 */
[----:B------:R-:W-:Y:S01]  /*67d0*/  IMAD.WIDE R54, R46, 0x4, R54 ;  /* 0x000000042e367825 */ /* 0x000fe200078e0236 */
[----:B------:R1:W-:Y:S04]  /*67e0*/  F2F.BF16.F64 R43, R48 ;  /* 0x00000030002b7310 */ /* 0x0003e80000302000 */
[----:B------:R-:W5:Y:S04]  /*67f0*/  LDG.E R56, desc[UR8][R54.64+0x80] ;  /* 0x0000800836387981 */ /* 0x000f68000c1e1900 */
[----:B-1----:R-:W5:Y:S01]  /*6800*/  LDG.E R49, desc[UR8][R54.64] ;  /* 0x0000000836317981 */ /* 0x002f62000c1e1900 */
[----:B------:R-:W-:Y:S08]  /*6810*/  F2F.BF16.F64 R45, R60 ;  /* 0x0000003c002d7310 */ /* 0x000ff00000302000 */
[----:B------:R-:W-:Y:S08]  /*6820*/  F2F.BF16.F64 R41, R30 ;  /* 0x0000001e00297310 */ /* 0x000ff00000302000 */
[----:B------:R-:W-:Y:S08]  /*6830*/  F2F.F64.F32 R30, R59 ;  /* 0x0000003b001e7310 */ /* 0x000ff00000201800 */
[----:B------:R-:W-:Y:S08]  /*6840*/  F2F.BF16.F64 R52, R28 ;  /* 0x0000001c00347310 */ /* 0x000ff00000302000 */
[----:B--2---:R1:W2:Y:S02]  /*6850*/  F2F.F64.F32 R60, R44 ;  /* 0x0000002c003c7310 */ /* 0x0042a40000201800 */
[----:B-1----:R-:W-:Y:S01]  /*6860*/  LDS.U16 R44, [R39+0x280] ;  /* 0x00028000272c7984 */ /* 0x002fe20000000400 */
[----:B--2---:R-:W-:-:S03]  /*6870*/  DADD R60, R30, R60 ;  /* 0x000000001e3c7229 */ /* 0x004fc6000000003c */
[----:B------:R-:W1:Y:S02]  /*6880*/  LDS.U16 R30, [R39+0x240] ;  /* 0x00024000271e7984 */ /* 0x000e640000000400 */
[----:B-1----:R-:W-:Y:S02]  /*6890*/  SHF.L.U32 R59, R30, 0x10, RZ ;  /* 0x000000101e3b7819 */ /* 0x002fe400000006ff */
[----:B----4-:R-:W-:Y:S08]  /*68a0*/  F2F.F64.F32 R30, R42 ;  /* 0x0000002a001e7310 */ /* 0x010ff00000201800 */
[----:B------:R-:W1:Y:S01]  /*68b0*/  F2F.F64.F32 R28, R59 ;  /* 0x0000003b001c7310 */ /* 0x000e620000201800 */
[----:B0-----:R-:W-:Y:S01]  /*68c0*/  IMAD.U32 R57, R44, 0x10000, RZ ;  /* 0x000100002c397824 */ /* 0x001fe200078e00ff */
[----:B-1----:R-:W-:-:S06]  /*68d0*/  DADD R30, R28, R30 ;  /* 0x000000001c1e7229 */ /* 0x002fcc000000001e */
[----:B------:R-:W-:Y:S08]  /*68e0*/  F2F.F64.F32 R28, R57 ;  /* 0x00000039001c7310 */ /* 0x000ff00000201800 */
[----:B------:R-:W-:Y:S08]  /*68f0*/  F2F.BF16.F64 R46, R30 ;  /* 0x0000001e002e7310 */ /* 0x000ff00000302000 */
[----:B------:R0:W1:Y:S08]  /*6900*/  F2F.F64.F32 R30, R47 ;  /* 0x0000002f001e7310 */ /* 0x0000700000201800 */
[----:B------:R2:W-:Y:S01]  /*6910*/  F2F.BF16.F64 R50, R50 ;  /* 0x0000003200327310 */ /* 0x0005e20000302000 */
[----:B0-----:R-:W4:Y:S01]  /*6920*/  LDG.E R47, desc[UR8][R54.64+0x180] ;  /* 0x00018008362f7981 */ /* 0x001f22000c1e1900 */
[----:B-1----:R-:W-:-:S03]  /*6930*/  DADD R30, R28, R30 ;  /* 0x000000001c1e7229 */ /* 0x002fc6000000001e */
[----:B------:R-:W2:Y:S03]  /*6940*/  LDS.U16 R28, [R39+0x2c0] ;  /* 0x0002c000271c7984 */ /* 0x000ea60000000400 */
[----:B------:R-:W-:Y:S08]  /*6950*/  F2F.BF16.F64 R48, R60 ;  /* 0x0000003c00307310 */ /* 0x000ff00000302000 */
[----:B---3--:R-:W-:Y:S01]  /*6960*/  F2F.F64.F32 R60, R40 ;  /* 0x00000028003c7310 */ /* 0x008fe20000201800 */
[----:B--2---:R-:W-:-:S07]  /*6970*/  SHF.L.U32 R51, R28, 0x10, RZ ;  /* 0x000000101c337819 */ /* 0x004fce00000006ff */
[----:B------:R-:W0:Y:S02]  /*6980*/  F2F.F64.F32 R28, R51 ;  /* 0x00000033001c7310 */ /* 0x000e240000201800 */
[----:B0-----:R-:W-:Y:S01]  /*6990*/  DADD R60, R28, R60 ;  /* 0x000000001c3c7229 */ /* 0x001fe2000000003c */
[----:B------:R-:W0:Y:S05]  /*69a0*/  LDS.U16 R28, [R39+0x300] ;  /* 0x00030000271c7984 */ /* 0x000e2a0000000400 */
[----:B------:R-:W-:Y:S08]  /*69b0*/  F2F.BF16.F64 R44, R30 ;  /* 0x0000001e002c7310 */ /* 0x000ff00000302000 */
[----:B------:R-:W-:Y:S01]  /*69c0*/  F2F.BF16.F64 R42, R60 ;  /* 0x0000003c002a7310 */ /* 0x000fe20000302000 */
[----:B0-----:R-:W-:-:S07]  /*69d0*/  IMAD.U32 R59, R28, 0x10000, RZ ;  /* 0x000100001c3b7824 */ /* 0x001fce00078e00ff */
[----:B-----5:R0:W-:Y:S08]  /*69e0*/  F2F.F64.F32 R28, R49 ;  /* 0x00000031001c7310 */ /* 0x0201f00000201800 */
[----:B------:R-:W1:Y:S01]  /*69f0*/  F2F.F64.F32 R30, R59 ;  /* 0x0000003b001e7310 */ /* 0x000e620000201800 */
[----:B0-----:R-:W-:Y:S01]  /*6a00*/  LDS.U16 R49, [R39+0x3c0] ;  /* 0x0003c00027317984 */ /* 0x001fe20000000400 */
[----:B-1----:R-:W-:-:S03]  /*6a10*/  DADD R60, R30, R28 ;  /* 0x000000001e3c7229 */ /* 0x002fc6000000001c */
[----:B------:R0:W2:Y:S04]  /*6a20*/  LDG.E R30, desc[UR8][R54.64+0x100] ;  /* 0x00010008361e7981 */ /* 0x0000a8000c1e1900 */
[----:B------:R-:W1:Y:S01]  /*6a30*/  LDS.U16 R28, [R39+0x340] ;  /* 0x00034000271c7984 */ /* 0x000e620000000400 */
[----:B------:R-:W-:Y:S01]  /*6a40*/  F2F.F64.F32 R56, R56 ;  /* 0x0000003800387310 */ /* 0x000fe20000201800 */
[----:B-1----:R-:W-:-:S07]  /*6a50*/  SHF.L.U32 R31, R28, 0x10, RZ ;  /* 0x000000101c1f7819 */ /* 0x002fce00000006ff */
[----:B------:R-:W1:Y:S02]  /*6a60*/  F2F.F64.F32 R28, R31 ;  /* 0x0000001f001c7310 */ /* 0x000e640000201800 */
[----:B-1----:R-:W-:Y:S01]  /*6a70*/  DADD R28, R28, R56 ;  /* 0x000000001c1c7229 */ /* 0x002fe20000000038 */
[----:B------:R-:W1:Y:S05]  /*6a80*/  LDS.U16 R57, [R39+0x380] ;  /* 0x0003800027397984 */ /* 0x000e6a0000000400 */
[----:B------:R1:W-:Y:S01]  /*6a90*/  F2F.BF16.F64 R40, R60 ;  /* 0x0000003c00287310 */ /* 0x0003e20000302000 */
[----:B------:R-:W-:Y:S01]  /*6aa0*/  SHF.L.U32 R49, R49, 0x10, RZ ;  /* 0x0000001031317819 */ /* 0x000fe200000006ff */
[----:B------:R4:W-:Y:S06]  /*6ab0*/  STS.U16 [R39], R58 ;  /* 0x0000003a27007388 */ /* 0x0009ec0000000400 */
[----:B------:R-:W-:Y:S08]  /*6ac0*/  F2F.BF16.F64 R51, R28 ;  /* 0x0000001c00337310 */ /* 0x000ff00000302000 */
[----:B0-----:R-:W-:Y:S01]  /*6ad0*/  F2F.F64.F32 R54, R49 ;  /* 0x0000003100367310 */ /* 0x001fe20000201800 */
[----:B-1----:R-:W-:-:S07]  /*6ae0*/  IMAD.U32 R60, R57, 0x10000, RZ ;  /* 0x00010000393c7824 */ /* 0x002fce00078e00ff */
[----:B------:R-:W-:Y:S01]  /*6af0*/  F2F.F64.F32 R28, R60 ;  /* 0x0000003c001c7310 */ /* 0x000fe20000201800 */
[----:B------:R0:W-:Y:S01]  /*6b00*/  STS.U16 [R39+0x40], R53 ;  /* 0x0000403527007388 */ /* 0x0001e20000000400 */
[----:B------:R-:W-:-:S03]  /*6b10*/  VIADD R37, R37, 0x200 ;  /* 0x0000020025257836 */ /* 0x000fc60000000000 */
[----:B------:R0:W-:Y:S04]  /*6b20*/  STS.U16 [R39+0x80], R38 ;  /* 0x0000802627007388 */ /* 0x0001e80000000400 */
[----:B------:R0:W-:Y:S04]  /*6b30*/  STS.U16 [R39+0xc0], R45 ;  /* 0x0000c02d27007388 */ /* 0x0001e80000000400 */
[----:B------:R0:W-:Y:S01]  /*6b40*/  STS.U16 [R39+0x100], R43 ;  /* 0x0001002b27007388 */ /* 0x0001e20000000400 */
[----:B----4-:R-:W1:Y:S02]  /*6b50*/  F2F.F64.F32 R58, R47 ;  /* 0x0000002f003a7310 */ /* 0x010e640000201800 */
[----:B-1----:R-:W-:-:S10]  /*6b60*/  DADD R54, R54, R58 ;  /* 0x0000000036367229 */ /* 0x002fd4000000003a */
[----:B------:R-:W1:Y:S01]  /*6b70*/  F2F.BF16.F64 R54, R54 ;  /* 0x0000003600367310 */ /* 0x000e620000302000 */
        /* <DEDUP_REMOVED lines=9> */
[----:B-1----:R0:W-:Y:S01]  /*6c10*/  STS.U16 [R39+0x3c0], R54 ;  /* 0x0003c03627007388 */ /* 0x0021e20000000400 */
[----:B------:R-:W-:Y:S01]  /*6c20*/  ISETP.GE.AND P1, PT, R37, R35, PT ;  /* 0x000000232500720c */ /* 0x000fe20003f26270 */
[----:B--2---:R-:W1:Y:S02]  /*6c30*/  F2F.F64.F32 R30, R30 ;  /* 0x0000001e001e7310 */ /* 0x004e640000201800 */
[----:B-1----:R-:W-:-:S10]  /*6c40*/  DADD R56, R28, R30 ;  /* 0x000000001c387229 */ /* 0x002fd4000000001e */
[----:B------:R-:W1:Y:S02]  /*6c50*/  F2F.BF16.F64 R56, R56 ;  /* 0x0000003800387310 */ /* 0x000e640000302000 */
[----:B-1----:R0:W-:Y:S01]  /*6c60*/  STS.U16 [R39+0x380], R56 ;  /* 0x0003803827007388 */ /* 0x0021e20000000400 */
[----:B------:R-:W-:Y:S05]  /*6c70*/  @!P1 BRA `(.L_x_1256) ;  /* 0xfffffff400d09947 */ /* 0x000fea000383ffff */
.L_x_1255:
[----:B------:R-:W-:Y:S05]  /*6c80*/  BSYNC.RECONVERGENT B1 ;  /* 0x0000000000017941 */ /* 0x000fea0003800200 */
.L_x_1254:
[----:B------:R-:W-:Y:S01]  /*6c90*/  IADD3 R28, PT, PT, -R37, R36, RZ ;  /* 0x00000024251c7210 */ /* 0x000fe20007ffe1ff */
[----:B------:R-:W-:Y:S03]  /*6ca0*/  BSSY.RECONVERGENT B1, `(.L_x_1257) ;  /* 0x000004a000017945 */ /* 0x000fe60003800200 */
[----:B------:R-:W-:-:S13]  /*6cb0*/  ISETP.GT.AND P1, PT, R28, 0x80, PT ;  /* 0x000000801c00780c */ /* 0x000fda0003f24270 */
[----:B------:R-:W-:Y:S05]  /*6cc0*/  @!P1 BRA `(.L_x_1258) ;  /* 0x00000004001c9947 */ /* 0x000fea0003800000 */
[----:B------:R-:W1:Y:S01]  /*6cd0*/  LDC.64 R28, c[0x0][0x3a8] ;  /* 0x0000ea00ff1c7b82 */ /* 0x000e620000000a00 */
[C---:B------:R-:W-:Y:S02]  /*6ce0*/  VIADD R35, R37.reuse, 0x80 ;  /* 0x0000008025237836 */ /* 0x040fe40000000000 */
[----:B-1----:R-:W-:-:S05]  /*6cf0*/  IMAD.WIDE R30, R37, 0x4, R28 ;  /* 0x00000004251e7825 */ /* 0x002fca00078e021c */
[----:B0-----:R-:W2:Y:S04]  /*6d00*/  LDG.E R40, desc[UR8][R30.64] ;  /* 0x000000081e287981 */ /* 0x001ea8000c1e1900 */
[----:B------:R-:W3:Y:S01]  /*6d10*/  LDG.E R53, desc[UR8][R30.64+0x80] ;  /* 0x000080081e357981 */ /* 0x000ee2000c1e1900 */
[----:B------:R-:W-:-:S03]  /*6d20*/  IMAD.WIDE R28, R35, 0x4, R28 ;  /* 0x00000004231c7825 */ /* 0x000fc600078e021c */
[----:B------:R-:W4:Y:S04]  /*6d30*/  LDG.E R52, desc[UR8][R30.64+0x100] ;  /* 0x000100081e347981 */ /* 0x000f28000c1e1900 */
[----:B------:R-:W5:Y:S04]  /*6d40*/  LDG.E R38, desc[UR8][R28.64] ;  /* 0x000000081c267981 */ /* 0x000f68000c1e1900 */
[----:B------:R-:W4:Y:S04]  /*6d50*/  LDG.E R51, desc[UR8][R28.64+0x80] ;  /* 0x000080081c337981 */ /* 0x000f28000c1e1900 */
[----:B------:R-:W4:Y:S04]  /*6d60*/  LDG.E R48, desc[UR8][R28.64+0x100] ;  /* 0x000100081c307981 */ /* 0x000f28000c1e1900 */
[----:B------:R0:W4:Y:S04]  /*6d70*/  LDG.E R45, desc[UR8][R30.64+0x180] ;  /* 0x000180081e2d7981 */ /* 0x000128000c1e1900 */
[----:B------:R3:W4:Y:S01]  /*6d80*/  LDG.E R46, desc[UR8][R28.64+0x180] ;  /* 0x000180081c2e7981 */ /* 0x000722000c1e1900 */
[----:B------:R-:W-:-:S05]  /*6d90*/  LEA R44, R37, R8, 0x1 ;  /* 0x00000008252c7211 */ /* 0x000fca00078e08ff */
[----:B------:R-:W1:Y:S04]  /*6da0*/  LDS.U16 R49, [R44+0x80] ;  /* 0x000080002c317984 */ /* 0x000e680000000400 */
[----:B------:R-:W0:Y:S04]  /*6db0*/  LDS.U16 R35, [R44] ;  /* 0x000000002c237984 */ /* 0x000e280000000400 */
[----:B------:R-:W0:Y:S04]  /*6dc0*/  LDS.U16 R47, [R44+0x40] ;  /* 0x000040002c2f7984 */ /* 0x000e280000000400 */
[----:B------:R-:W0:Y:S04]  /*6dd0*/  LDS.U16 R50, [R44+0x140] ;  /* 0x000140002c327984 */ /* 0x000e280000000400 */
[----:B------:R-:W0:Y:S01]  /*6de0*/  LDS.U16 R39, [R44+0x100] ;  /* 0x000100002c277984 */ /* 0x000e220000000400 */
[----:B-1----:R-:W-:-:S03]  /*6df0*/  IMAD.U32 R58, R49, 0x10000, RZ ;  /* 0x00010000313a7824 */ /* 0x002fc600078e00ff */
[----:B------:R-:W-:Y:S01]  /*6e00*/  LDS.U16 R49, [R44+0x180] ;  /* 0x000180002c317984 */ /* 0x000fe20000000400 */
[----:B0-----:R-:W-:Y:S01]  /*6e10*/  IMAD.U32 R42, R35, 0x10000, RZ ;  /* 0x00010000232a7824 */ /* 0x001fe200078e00ff */
[----:B------:R-:W-:-:S05]  /*6e20*/  SHF.L.U32 R30, R47, 0x10, RZ ;  /* 0x000000102f1e7819 */ /* 0x000fca00000006ff */
[----:B------:R-:W-:Y:S01]  /*6e30*/  F2F.F64.F32 R42, R42 ;  /* 0x0000002a002a7310 */ /* 0x000fe20000201800 */
[----:B------:R-:W-:Y:S02]  /*6e40*/  IMAD.U32 R60, R50, 0x10000, RZ ;  /* 0x00010000323c7824 */ /* 0x000fe400078e00ff */
[----:B------:R-:W0:Y:S05]  /*6e50*/  LDS.U16 R50, [R44+0xc0] ;  /* 0x0000c0002c327984 */ /* 0x000e2a0000000400 */
[----:B------:R-:W-:Y:S01]  /*6e60*/  F2F.F64.F32 R30, R30 ;  /* 0x0000001e001e7310 */ /* 0x000fe20000201800 */
[----:B------:R-:W-:Y:S01]  /*6e70*/  SHF.L.U32 R59, R39, 0x10, RZ ;  /* 0x00000010273b7819 */ /* 0x000fe200000006ff */
[----:B0-----:R-:W-:Y:S01]  /*6e80*/  IMAD.U32 R50, R50, 0x10000, RZ ;  /* 0x0001000032327824 */ /* 0x001fe200078e00ff */
[----:B------:R-:W-:Y:S01]  /*6e90*/  PLOP3.LUT P0, PT, PT, PT, PT, 0x8, 0x80 ;  /* 0x000000000080781c */ /* 0x000fe20003f0e170 */
[----:B------:R-:W-:-:S04]  /*6ea0*/  VIADD R37, R37, 0x100 ;  /* 0x0000010025257836 */ /* 0x000fc80000000000 */
[----:B--2---:R-:W0:Y:S08]  /*6eb0*/  F2F.F64.F32 R40, R40 ;  /* 0x0000002800287310 */ /* 0x004e300000201800 */
[----:B---3--:R1:W2:Y:S02]  /*6ec0*/  F2F.F64.F32 R28, R53 ;  /* 0x00000035001c7310 */ /* 0x0082a40000201800 */
[----:B-1----:R-:W1:Y:S01]  /*6ed0*/  LDS.U16 R53, [R44+0x1c0] ;  /* 0x0001c0002c357984 */ /* 0x002e620000000400 */
[----:B0-----:R-:W-:-:S05]  /*6ee0*/  DADD R54, R42, R40 ;  /* 0x000000002a367229 */ /* 0x001fca0000000028 */
[----:B-----5:R-:W-:Y:S01]  /*6ef0*/  F2F.F64.F32 R38, R38 ;  /* 0x0000002600267310 */ /* 0x020fe20000201800 */
[----:B--2---:R-:W-:-:S07]  /*6f00*/  DADD R56, R30, R28 ;  /* 0x000000001e387229 */ /* 0x004fce000000001c */
[----:B------:R-:W-:Y:S08]  /*6f10*/  F2F.F64.F32 R28, R58 ;  /* 0x0000003a001c7310 */ /* 0x000ff00000201800 */
[----:B----4-:R-:W0:Y:S08]  /*6f20*/  F2F.F64.F32 R42, R52 ;  /* 0x00000034002a7310 */ /* 0x010e300000201800 */
[----:B------:R-:W2:Y:S08]  /*6f30*/  F2F.F64.F32 R40, R59 ;  /* 0x0000003b00287310 */ /* 0x000eb00000201800 */
[----:B------:R3:W-:Y:S01]  /*6f40*/  F2F.BF16.F64 R47, R56 ;  /* 0x00000038002f7310 */ /* 0x0007e20000302000 */
[----:B0-----:R-:W-:-:S02]  /*6f50*/  DADD R42, R28, R42 ;  /* 0x000000001c2a7229 */ /* 0x001fc4000000002a */
[----:B--2---:R-:W-:Y:S01]  /*6f60*/  DADD R40, R40, R38 ;  /* 0x0000000028287229 */ /* 0x004fe20000000026 */
[----:B---3--:R-:W-:-:S04]  /*6f70*/  SHF.L.U32 R56, R49, 0x10, RZ ;  /* 0x0000001031387819 */ /* 0x008fc800000006ff */
[----:B------:R-:W-:Y:S08]  /*6f80*/  F2F.F64.F32 R30, R60 ;  /* 0x0000003c001e7310 */ /* 0x000ff00000201800 */
[----:B------:R-:W0:Y:S08]  /*6f90*/  F2F.F64.F32 R28, R51 ;  /* 0x00000033001c7310 */ /* 0x000e300000201800 */
[----:B------:R-:W-:Y:S08]  /*6fa0*/  F2F.F64.F32 R38, R56 ;  /* 0x0000003800267310 */ /* 0x000ff00000201800 */
[----:B------:R-:W2:Y:S01]  /*6fb0*/  F2F.F64.F32 R48, R48 ;  /* 0x0000003000307310 */ /* 0x000ea20000201800 */
[----:B0-----:R-:W-:-:S07]  /*6fc0*/  DADD R28, R30, R28 ;  /* 0x000000001e1c7229 */ /* 0x001fce000000001c */
[----:B------:R1:W-:Y:S02]  /*6fd0*/  F2F.BF16.F64 R43, R42 ;  /* 0x0000002a002b7310 */ /* 0x0003e40000302000 */
[----:B-1----:R-:W-:-:S06]  /*6fe0*/  SHF.L.U32 R42, R53, 0x10, RZ ;  /* 0x00000010352a7819 */ /* 0x002fcc00000006ff */
[----:B------:R-:W-:Y:S01]  /*6ff0*/  F2F.BF16.F64 R35, R54 ;  /* 0x0000003600237310 */ /* 0x000fe20000302000 */
[----:B--2---:R-:W-:-:S07]  /*7000*/  DADD R52, R38, R48 ;  /* 0x0000000026347229 */ /* 0x004fce0000000030 */
[----:B------:R-:W-:Y:S08]  /*7010*/  F2F.F64.F32 R30, R45 ;  /* 0x0000002d001e7310 */ /* 0x000ff00000201800 */
[----:B------:R-:W-:Y:S08]  /*7020*/  F2F.F64.F32 R54, R46 ;  /* 0x0000002e00367310 */ /* 0x000ff00000201800 */
[----:B------:R-:W0:Y:S08]  /*7030*/  F2F.F64.F32 R50, R50 ;  /* 0x0000003200327310 */ /* 0x000e300000201800 */
[----:B------:R-:W1:Y:S01]  /*7040*/  F2F.F64.F32 R38, R42 ;  /* 0x0000002a00267310 */ /* 0x000e620000201800 */
[----:B0-----:R-:W-:-:S02]  /*7050*/  DADD R30, R50, R30 ;  /* 0x00000000321e7229 */ /* 0x001fc4000000001e */
[----:B-1----:R-:W-:-:S05]  /*7060*/  DADD R38, R38, R54 ;  /* 0x0000000026267229 */ /* 0x002fca0000000036 */
[----:B------:R-:W0:Y:S08]  /*7070*/  F2F.BF16.F64 R41, R40 ;  /* 0x0000002800297310 */ /* 0x000e300000302000 */
[----:B------:R-:W1:Y:S08]  /*7080*/  F2F.BF16.F64 R29, R28 ;  /* 0x0000001c001d7310 */ /* 0x000e700000302000 */
[----:B------:R-:W2:Y:S08]  /*7090*/  F2F.BF16.F64 R53, R52 ;  /* 0x0000003400357310 */ /* 0x000eb00000302000 */
[----:B------:R-:W3:Y:S08]  /*70a0*/  F2F.BF16.F64 R31, R30 ;  /* 0x0000001e001f7310 */ /* 0x000ef00000302000 */
[----:B------:R-:W4:Y:S01]  /*70b0*/  F2F.BF16.F64 R39, R38 ;  /* 0x0000002600277310 */ /* 0x000f220000302000 */
[----:B------:R0:W-:Y:S04]  /*70c0*/  STS.U16 [R44], R35 ;  /* 0x000000232c007388 */ /* 0x0001e80000000400 */
[----:B------:R1:W-:Y:S04]  /*70d0*/  STS.U16 [R44+0x40], R47 ;  /* 0x0000402f2c007388 */ /* 0x0003e80000000400 */
[----:B------:R2:W-:Y:S04]  /*70e0*/  STS.U16 [R44+0x80], R43 ;  /* 0x0000802b2c007388 */ /* 0x0005e80000000400 */
[----:B0-----:R0:W-:Y:S04]  /*70f0*/  STS.U16 [R44+0x100], R41 ;  /* 0x000100292c007388 */ /* 0x0011e80000000400 */
[----:B-1----:R0:W-:Y:S04]  /*7100*/  STS.U16 [R44+0x140], R29 ;  /* 0x0001401d2c007388 */ /* 0x0021e80000000400 */
[----:B--2---:R0:W-:Y:S04]  /*7110*/  STS.U16 [R44+0x180], R53 ;  /* 0x000180352c007388 */ /* 0x0041e80000000400 */
[----:B---3--:R0:W-:Y:S04]  /*7120*/  STS.U16 [R44+0xc0], R31 ;  /* 0x0000c01f2c007388 */ /* 0x0081e80000000400 */
[----:B----4-:R0:W-:Y:S02]  /*7130*/  STS.U16 [R44+0x1c0], R39 ;  /* 0x0001c0272c007388 */ /* 0x0101e40000000400 */
.L_x_1258:
[----:B------:R-:W-:Y:S05]  /*7140*/  BSYNC.RECONVERGENT B1 ;  /* 0x0000000000017941 */ /* 0x000fea0003800200 */
.L_x_1257:
[----:B------:R-:W-:-:S13]  /*7150*/  ISETP.LT.OR P0, PT, R37, R36, P0 ;  /* 0x000000242500720c */ /* 0x000fda0000701670 */
[----:B------:R-:W-:Y:S05]  /*7160*/  @!P0 BRA `(.L_x_1251) ;  /* 0x00000000008c8947 */ /* 0x000fea0003800000 */
[----:B0-----:R-:W0:Y:S02]  /*7170*/  LDC.64 R28, c[0x0][0x3a8] ;  /* 0x0000ea00ff1c7b82 */ /* 0x001e240000000a00 */
[----:B0-----:R-:W-:-:S05]  /*7180*/  IMAD.WIDE R38, R37, 0x4, R28 ;  /* 0x0000000425267825 */ /* 0x001fca00078e021c */
[----:B------:R-:W2:Y:S04]  /*7190*/  LDG.E R49, desc[UR8][R38.64] ;  /* 0x0000000826317981 */ /* 0x000ea8000c1e1900 */
[----:B------:R-:W3:Y:S04]  /*71a0*/  LDG.E R50, desc[UR8][R38.64+0x80] ;  /* 0x0000800826327981 */ /* 0x000ee8000c1e1900 */
[----:B------:R-:W4:Y:S04]  /*71b0*/  LDG.E R47, desc[UR8][R38.64+0x100] ;  /* 0x00010008262f7981 */ /* 0x000f28000c1e1900 */
[----:B------:R0:W5:Y:S01]  /*71c0*/  LDG.E R46, desc[UR8][R38.64+0x180] ;  /* 0x00018008262e7981 */ /* 0x000162000c1e1900 */
[----:B------:R-:W-:-:S05]  /*71d0*/  LEA R35, R37, R8, 0x1 ;  /* 0x0000000825237211 */ /* 0x000fca00078e08ff */
[----:B------:R-:W1:Y:S04]  /*71e0*/  LDS.U16 R28, [R35] ;  /* 0x00000000231c7984 */ /* 0x000e680000000400 */
[----:B------:R-:W0:Y:S04]  /*71f0*/  LDS.U16 R36, [R35+0x40] ;  /* 0x0000400023247984 */ /* 0x000e280000000400 */
[----:B------:R-:W0:Y:S04]  /*7200*/  LDS.U16 R37, [R35+0x80] ;  /* 0x0000800023257984 */ /* 0x000e280000000400 */
[----:B------:R-:W4:Y:S01]  /*7210*/  LDS.U16 R48, [R35+0xc0] ;  /* 0x0000c00023307984 */ /* 0x000f220000000400 */
[----:B-1----:R-:W-:Y:S01]  /*7220*/  IMAD.U32 R30, R28, 0x10000, RZ ;  /* 0x000100001c1e7824 */ /* 0x002fe200078e00ff */
[----:B0-----:R-:W-:-:S05]  /*7230*/  SHF.L.U32 R42, R36, 0x10, RZ ;  /* 0x00000010242a7819 */ /* 0x001fca00000006ff */
[----:B------:R-:W-:Y:S01]  /*7240*/  F2F.F64.F32 R30, R30 ;  /* 0x0000001e001e7310 */ /* 0x000fe20000201800 */
[----:B------:R-:W-:-:S07]  /*7250*/  IMAD.U32 R38, R37, 0x10000, RZ ;  /* 0x0001000025267824 */ /* 0x000fce00078e00ff */
[----:B------:R-:W-:Y:S08]  /*7260*/  F2F.F64.F32 R42, R42 ;  /* 0x0000002a002a7310 */ /* 0x000ff00000201800 */
[----:B------:R-:W-:Y:S08]  /*7270*/  F2F.F64.F32 R38, R38 ;  /* 0x0000002600267310 */ /* 0x000ff00000201800 */
[----:B--2---:R-:W0:Y:S08]  /*7280*/  F2F.F64.F32 R28, R49 ;  /* 0x00000031001c7310 */ /* 0x004e300000201800 */
[----:B---3--:R-:W1:Y:S01]  /*7290*/  F2F.F64.F32 R40, R50 ;  /* 0x0000003200287310 */ /* 0x008e620000201800 */
[----:B0-----:R-:W-:-:S07]  /*72a0*/  DADD R44, R30, R28 ;  /* 0x000000001e2c7229 */ /* 0x001fce000000001c */
[----:B----4-:R-:W0:Y:S01]  /*72b0*/  F2F.F64.F32 R36, R47 ;  /* 0x0000002f00247310 */ /* 0x010e220000201800 */
[----:B------:R-:W-:Y:S01]  /*72c0*/  SHF.L.U32 R30, R48, 0x10, RZ ;  /* 0x00000010301e7819 */ /* 0x000fe200000006ff */
[----:B-1----:R-:W-:-:S06]  /*72d0*/  DADD R40, R42, R40 ;  /* 0x000000002a287229 */ /* 0x002fcc0000000028 */
[----:B-----5:R-:W-:Y:S01]  /*72e0*/  F2F.F64.F32 R28, R46 ;  /* 0x0000002e001c7310 */ /* 0x020fe20000201800 */
[----:B0-----:R-:W-:-:S07]  /*72f0*/  DADD R36, R38, R36 ;  /* 0x0000000026247229 */ /* 0x001fce0000000024 */
[----:B------:R-:W0:Y:S08]  /*7300*/  F2F.F64.F32 R30, R30 ;  /* 0x0000001e001e7310 */ /* 0x000e300000201800 */
[----:B------:R-:W1:Y:S01]  /*7310*/  F2F.BF16.F64 R44, R44 ;  /* 0x0000002c002c7310 */ /* 0x000e620000302000 */
[----:B0-----:R-:W-:-:S07]  /*7320*/  DADD R28, R30, R28 ;  /* 0x000000001e1c7229 */ /* 0x001fce000000001c */
[----:B------:R-:W0:Y:S01]  /*7330*/  F2F.BF16.F64 R40, R40 ;  /* 0x0000002800287310 */ /* 0x000e220000302000 */
[----:B-1----:R1:W-:Y:S07]  /*7340*/  STS.U16 [R35], R44 ;  /* 0x0000002c23007388 */ /* 0x0023ee0000000400 */
[----:B------:R-:W2:Y:S01]  /*7350*/  F2F.BF16.F64 R36, R36 ;  /* 0x0000002400247310 */ /* 0x000ea20000302000 */
[----:B0-----:R1:W-:Y:S07]  /*7360*/  STS.U16 [R35+0x40], R40 ;  /* 0x0000402823007388 */ /* 0x0013ee0000000400 */
[----:B------:R-:W0:Y:S01]  /*7370*/  F2F.BF16.F64 R28, R28 ;  /* 0x0000001c001c7310 */ /* 0x000e220000302000 */
[----:B--2---:R1:W-:Y:S04]  /*7380*/  STS.U16 [R35+0x80], R36 ;  /* 0x0000802423007388 */ /* 0x0043e80000000400 */
[----:B0-----:R1:W-:Y:S02]  /*7390*/  STS.U16 [R35+0xc0], R28 ;  /* 0x0000c01c23007388 */ /* 0x0013e40000000400 */
.L_x_1251:
[----:B------:R-:W-:Y:S05]  /*73a0*/  BSYNC.RECONVERGENT B0 ;  /* 0x0000000000007941 */ /* 0x000fea0003800200 */
.L_x_1250:
[----:B01234-:R-:W0:Y:S02]  /*73b0*/  LDC R30, c[0x0][0x39c] ;  /* 0x0000e700ff1e7b82 */ /* 0x01fe240000000800 */
[----:B0-----:R-:W-:Y:S01]  /*73c0*/  ISETP.GE.AND P0, PT, R30, 0x1, PT ;  /* 0x000000011e00780c */ /* 0x001fe20003f06270 */
[----:B------:R-:W-:-:S12]  /*73d0*/  NOP ;  /* 0x0000000000007918 */ /* 0x000fd80000000000 */
[----:B------:R-:W-:Y:S05]  /*73e0*/  @!P0 BRA `(.L_x_1259) ;  /* 0x0000002c00988947 */ /* 0x000fea0003800000 */
[----:B------:R-:W0:Y:S08]  /*73f0*/  LDC R38, c[0x0][0x398] ;  /* 0x0000e600ff267b82 */ /* 0x000e300000000800 */
[----:B------:R-:W1:Y:S01]  /*7400*/  LDC R39, c[0x0][0x38c] ;  /* 0x0000e300ff277b82 */ /* 0x000e620000000800 */
[----:B0-----:R-:W-:-:S04]  /*7410*/  IABS R35, R38 ;  /* 0x0000002600237213 */ /* 0x001fc80000000000 */
[----:B------:R-:W0:Y:S08]  /*7420*/  I2F.RP R31, R35 ;  /* 0x00000023001f7306 */ /* 0x000e300000209400 */
[----:B0-----:R-:W0:Y:S02]  /*7430*/  MUFU.RCP R31, R31 ;  /* 0x0000001f001f7308 */ /* 0x001e240000001000 */
[----:B0-----:R-:W-:-:S06]  /*7440*/  VIADD R28, R31, 0xffffffe ;  /* 0x0ffffffe1f1c7836 */ /* 0x001fcc0000000000 */
        /* <DEDUP_REMOVED lines=54> */
.L_x_1287:
[----:B------:R-:W-:-:S13]  /*77b0*/  ISETP.GE.AND P2, PT, R35, 0x1, PT ;  /* 0x000000012300780c */ /* 0x000fda0003f46270 */
[----:B012---:R-:W-:Y:S05]  /*77c0*/  @!P2 BRA `(.L_x_1261) ;  /* 0x000000080080a947 */ /* 0x007fea0003800000 */
[----:B------:R-:W-:Y:S02]  /*77d0*/  IMAD R29, R40, R43, RZ ;  /* 0x0000002b281d7224 */ /* 0x000fe400078e02ff */
[----:B------:R-:W-:-:S03]  /*77e0*/  IMAD.MOV.U32 R47, RZ, RZ, RZ ;  /* 0x000000ffff2f7224 */ /* 0x000fc600078e00ff */
[----:B------:R-:W-:-:S04]  /*77f0*/  LEA R46, R29, R8, 0x1 ;  /* 0x000000081d2e7211 */ /* 0x000fc800078e08ff */
[----:B------:R-:W-:-:S07]  /*7800*/  LEA R48, R5, R46, 0x1 ;  /* 0x0000002e05307211 */ /* 0x000fce00078e08ff */
.L_x_1279:
        /* <DEDUP_REMOVED lines=9> */
.L_x_1265:
        /* <DEDUP_REMOVED lines=8> */
.L_x_1264:
[----:B------:R-:W0:Y:S01]  /*7920*/  LDS.U16 R28, [R48] ;  /* 0x00000000301c7984 */ /* 0x000e220000000400 */
[----:B------:R-:W-:Y:S01]  /*7930*/  IMAD.MOV.U32 R30, RZ, RZ, R5 ;  /* 0x000000ffff1e7224 */ /* 0x000fe200078e0005 */
[----:B0-----:R-:W-:-:S06]  /*7940*/  SHF.L.U32 R28, R28, 0x10, RZ ;  /* 0x000000101c1c7819 */ /* 0x001fcc00000006ff */
[----:B------:R-:W0:Y:S02]  /*7950*/  F2F.F64.F32 R28, R28 ;  /* 0x0000001c001c7310 */ /* 0x000e240000201800 */
.L_x_1263:
[----:B------:R-:W-:Y:S05]  /*7960*/  BSYNC.RECONVERGENT B0 ;  /* 0x0000000000007941 */ /* 0x000fea0003800200 */
.L_x_1262:
        /* <DEDUP_REMOVED lines=8> */
.L_x_1273:
[----:B------:R-:W-:Y:S04]  /*79f0*/  BSSY.RECONVERGENT B1, `(.L_x_1269) ;  /* 0x0000012000017945 */ /* 0x000fe80003800200 */
[----:B------:R-:W-:Y:S01]  /*7a00*/  BSSY.RELIABLE B2, `(.L_x_1270) ;  /* 0x000000c000027945 */ /* 0x000fe20003800100 */
[----:B------:R-:W-:-:S07]  /*7a10*/  IMAD.MOV.U32 R28, RZ, RZ, RZ ;  /* 0x000000ffff1c7224 */ /* 0x000fce00078e00ff */
.L_x_1272:
        /* <DEDUP_REMOVED lines=11> */
.L_x_1270:
[----:B------:R-:W-:-:S06]  /*7ad0*/  LEA R28, R37, R46, 0x1 ;  /* 0x0000002e251c7211 */ /* 0x000fcc00078e08ff */
[----:B------:R-:W0:Y:S02]  /*7ae0*/  LDS.U16 R28, [R28] ;  /* 0x000000001c1c7984 */ /* 0x000e240000000400 */
[----:B0-----:R-:W-:-:S06]  /*7af0*/  IMAD.U32 R30, R28, 0x10000, RZ ;  /* 0x000100001c1e7824 */ /* 0x001fcc00078e00ff */
[----:B------:R-:W0:Y:S02]  /*7b00*/  F2F.F64.F32 R30, R30 ;  /* 0x0000001e001e7310 */ /* 0x000e240000201800 */
.L_x_1271:
[----:B------:R-:W-:Y:S05]  /*7b10*/  BSYNC.RECONVERGENT B1 ;  /* 0x0000000000017941 */ /* 0x000fea0003800200 */
.L_x_1269:
        /* <DEDUP_REMOVED lines=9> */
.L_x_1268:
[----:B------:R-:W-:-:S07]  /*7bb0*/  IMAD.MOV.U32 R37, RZ, RZ, R0 ;  /* 0x000000ffff257224 */ /* 0x000fce00078e0000 */
.L_x_1274:
        /* <DEDUP_REMOVED lines=12> */
.L_x_1267:
[----:B------:R-:W-:Y:S05]  /*7c80*/  BSYNC.RECONVERGENT B0 ;  /* 0x0000000000007941 */ /* 0x000fea0003800200 */
.L_x_1266:
        /* <DEDUP_REMOVED lines=69> */
.L_x_1276:
[----:B------:R-:W-:Y:S05]  /*80e0*/  BSYNC.RECONVERGENT B0 ;  /* 0x0000000000007941 */ /* 0x000fea0003800200 */
.L_x_1275:
        /* <DEDUP_REMOVED lines=9> */
.L_x_1278:
[----:B------:R-:W-:Y:S05]  /*8180*/  BSYNC.RECONVERGENT B0 ;  /* 0x0000000000007941 */ /* 0x000fea0003800200 */
.L_x_1277:
[----:B------:R-:W-:Y:S01]  /*8190*/  VIADD R47, R47, 0x1 ;  /* 0x000000012f2f7836 */ /* 0x000fe20000000000 */
[----:B------:R-:W-:-:S04]  /*81a0*/  NOP ;  /* 0x0000000000007918 */ /* 0x000fc80000000000 */
[----:B------:R-:W-:-:S13]  /*81b0*/  ISETP.NE.AND P2, PT, R47, R35, PT ;  /* 0x000000232f00720c */ /* 0x000fda0003f45270 */
[----:B------:R-:W-:Y:S05]  /*81c0*/  @P2 BRA `(.L_x_1279) ;  /* 0xfffffff400902947 */ /* 0x000fea000383ffff */
.L_x_1261:
[----:B------:R-:W-:Y:S01]  /*81d0*/  ISETP.NE.AND P2, PT, R5, RZ, PT ;  /* 0x000000ff0500720c */ /* 0x000fe20003f45270 */
[----:B------:R-:W-:Y:S01]  /*81e0*/  NOP ;  /* 0x0000000000007918 */ /* 0x000fe20000000000 */
[----:B------:R-:W-:Y:S11]  /*81f0*/  BSSY.RECONVERGENT B0, `(.L_x_1280) ;  /* 0x000005e000007945 */ /* 0x000ff60003800200 */
[----:B------:R-:W-:Y:S05]  /*8200*/  @P2 BRA `(.L_x_1281) ;  /* 0x0000000400702947 */ /* 0x000fea0003800000 */
[----:B------:R-:W-:Y:S02]  /*8210*/  ISETP.GE.AND P2, PT, R35, 0x1, PT ;  /* 0x000000012300780c */ /* 0x000fe40003f46270 */
[----:B01----:R-:W-:-:S11]  /*8220*/  PRMT R30, RZ, 0x7610, R30 ;  /* 0x00007610ff1e7816 */ /* 0x003fd6000000001e */
[----:B------:R-:W-:Y:S05]  /*8230*/  @!P2 BRA `(.L_x_1282) ;  /* 0x00000004005ca947 */ /* 0x000fea0003800000 */
[----:B------:R-:W-:Y:S02]  /*8240*/  ISETP.GE.U32.AND P2, PT, R35, 0x10, PT ;  /* 0x000000102300780c */ /* 0x000fe40003f46070 */
[----:B------:R-:W-:-:S11]  /*8250*/  MOV R29, RZ ;  /* 0x000000ff001d7202 */ /* 0x000fd60000000f00 */
[----:B------:R-:W-:Y:S05]  /*8260*/  @!P2 BRA `(.L_x_1283) ;  /* 0x000000000098a947 */ /* 0x000fea0003800000 */
[----:B------:R-:W-:-:S07]  /*8270*/  IMAD.MOV.U32 R29, RZ, RZ, RZ ;  /* 0x000000ffff1d7224 */ /* 0x000fce00078e00ff */
.L_x_1284:
[C---:B------:R-:W-:Y:S01]  /*8280*/  LEA R28, R29.reuse, R12, 0x1 ;  /* 0x0000000c1d1c7211 */ /* 0x040fe200078e08ff */
        /* <DEDUP_REMOVED lines=36> */
.L_x_1283:
[----:B------:R-:W-:-:S13]  /*84d0*/  ISETP.NE.AND P2, PT, R41, RZ, PT ;  /* 0x000000ff2900720c */ /* 0x000fda0003f45270 */
[----:B------:R-:W-:Y:S05]  /*84e0*/  @!P2 BRA `(.L_x_1282) ;  /* 0x0000000000b0a947 */ /* 0x000fea0003800000 */
[----:B------:R-:W-:Y:S01]  /*84f0*/  ISETP.NE.AND P2, PT, R42, RZ, PT ;  /* 0x000000ff2a00720c */ /* 0x000fe20003f45270 */
[----:B------:R-:W-:-:S12]  /*8500*/  @!P0 BRA `(.L_x_1285) ;  /* 0x0000000000488947 */ /* 0x000fd80003800000 */
[C---:B------:R-:W-:Y:S01]  /*8510*/  IMAD R28, R29.reuse, 0x2, R12 ;  /* 0x000000021d1c7824 */ /* 0x040fe200078e020c */
        /* <DEDUP_REMOVED lines=17> */
.L_x_1285:
        /* <DEDUP_REMOVED lines=13> */
.L_x_1286:
[----:B------:R-:W-:Y:S05]  /*8700*/  @!P2 BRA `(.L_x_1282) ;  /* 0x000000000028a947 */ /* 0x000fea0003800000 */
[----:B------:R-:W-:Y:S01]  /*8710*/  IMAD R28, R29, 0x2, R12 ;  /* 0x000000021d1c7824 */ /* 0x000fe200078e020c */
        /* <DEDUP_REMOVED lines=9> */
.L_x_1282:
[----:B------:R-:W-:-:S05]  /*87b0*/  LEA R28, R43, R16, 0x1 ;  /* 0x000000102b1c7211 */ /* 0x000fca00078e08ff */
[----:B------:R2:W-:Y:S02]  /*87c0*/  STS.U16 [R28], R30 ;  /* 0x0000001e1c007388 */ /* 0x0005e40000000400 */
.L_x_1281:
[----:B------:R-:W-:Y:S05]  /*87d0*/  BSYNC.RECONVERGENT B0 ;  /* 0x0000000000007941 */ /* 0x000fea0003800200 */
.L_x_1280:
[----:B------:R-:W3:Y:S01]  /*87e0*/  LDCU UR6, c[0x0][0x398] ;  /* 0x00007300ff0677ac */ /* 0x000ee20008000800 */
[----:B------:R-:W-:-:S05]  /*87f0*/  VIADD R43, R43, 0x1 ;  /* 0x000000012b2b7836 */ /* 0x000fca0000000000 */
[----:B---3--:R-:W-:Y:S01]  /*8800*/  ISETP.NE.AND P2, PT, R43, UR6, PT ;  /* 0x000000062b007c0c */ /* 0x008fe2000bf45270 */
[----:B------:R-:W-:-:S12]  /*8810*/  NOP ;  /* 0x0000000000007918 */ /* 0x000fd80000000000 */
[----:B------:R-:W-:Y:S05]  /*8820*/  @P2 BRA `(.L_x_1287) ;  /* 0xffffffec00e02947 */ /* 0x000fea000383ffff */
.L_x_1260:
[----:B------:R-:W-:-:S07]  /*8830*/  HFMA2 R35, -RZ, RZ, 0, 0 ;  /* 0x00000000ff237431 */ /* 0x000fce00000001ff */
.L_x_1306:
[----:B------:R-:W3:Y:S01]  /*8840*/  LDCU UR6, c[0x0][0x398] ;  /* 0x00007300ff0677ac */ /* 0x000ee20008000800 */
[----:B------:R-:W-:Y:S01]  /*8850*/  BSSY.RECONVERGENT B0, `(.L_x_1288) ;  /* 0x0000015000007945 */ /* 0x000fe20003800200 */
[----:B012---:R-:W-:Y:S01]  /*8860*/  IMAD.MOV.U32 R30, RZ, RZ, RZ ;  /* 0x000000ffff1e7224 */ /* 0x007fe200078e00ff */
[----:B------:R-:W-:Y:S01]  /*8870*/  MOV R28, 0x0 ;  /* 0x00000000001c7802 */ /* 0x000fe20000000f00 */
[----:B------:R-:W-:Y:S01]  /*8880*/  IMAD.MOV.U32 R29, RZ, RZ, -0x100000 ;  /* 0xfff00000ff1d7424 */ /* 0x000fe200078e00ff */
[----:B---3--:R-:W-:-:S13]  /*8890*/  ISETP.GE.AND P0, PT, R5, UR6, PT ;  /* 0x0000000605007c0c */ /* 0x008fda000bf06270 */
[----:B------:R-:W-:Y:S05]  /*88a0*/  @P0 BRA `(.L_x_1289) ;  /* 0x00000000003c0947 */ /* 0x000fea0003800000 */
[----:B------:R-:W-:-:S13]  /*88b0*/  ISETP.NE.AND P0, PT, R35, RZ, PT ;  /* 0x000000ff2300720c */ /* 0x000fda0003f05270 */
[----:B------:R-:W-:Y:S05]  /*88c0*/  @!P0 BRA `(.L_x_1290) ;  /* 0x0000000000248947 */ /* 0x000fea0003800000 */
[----:B------:R-:W-:-:S07]  /*88d0*/  MOV R31, RZ ;  /* 0x000000ff001f7202 */ /* 0x000fce0000000f00 */
.L_x_1291:
        /* <DEDUP_REMOVED lines=8> */
.L_x_1290:
[----:B------:R-:W0:Y:S01]  /*8960*/  LDS.U16 R28, [R23] ;  /* 0x00000000171c7984 */ /* 0x000e220000000400 */
[----:B------:R-:W-:Y:S01]  /*8970*/  IMAD.MOV.U32 R30, RZ, RZ, R5 ;  /* 0x000000ffff1e7224 */ /* 0x000fe200078e0005 */
[----:B0-----:R-:W-:-:S06]  /*8980*/  SHF.L.U32 R28, R28, 0x10, RZ ;  /* 0x000000101c1c7819 */ /* 0x001fcc00000006ff */
[----:B------:R-:W0:Y:S02]  /*8990*/  F2F.F64.F32 R28, R28 ;  /* 0x0000001c001c7310 */ /* 0x000e240000201800 */
.L_x_1289:
[----:B------:R-:W-:Y:S05]  /*89a0*/  BSYNC.RECONVERGENT B0 ;  /* 0x0000000000007941 */ /* 0x000fea0003800200 */
.L_x_1288:
        /* <DEDUP_REMOVED lines=11> */
.L_x_1300:
[----:B------:R-:W-:Y:S04]  /*8a60*/  BSSY.RECONVERGENT B2, `(.L_x_1296) ;  /* 0x0000012000027945 */ /* 0x000fe80003800200 */
[----:B------:R-:W-:Y:S01]  /*8a70*/  BSSY.RELIABLE B3, `(.L_x_1297) ;  /* 0x000000c000037945 */ /* 0x000fe20003800100 */
[----:B------:R-:W-:-:S07]  /*8a80*/  IMAD.MOV.U32 R28, RZ, RZ, RZ ;  /* 0x000000ffff1c7224 */ /* 0x000fce00078e00ff */
.L_x_1299:
        /* <DEDUP_REMOVED lines=11> */
.L_x_1297:
[----:B------:R-:W-:-:S06]  /*8b40*/  LEA R28, R36, R16, 0x1 ;  /* 0x00000010241c7211 */ /* 0x000fcc00078e08ff */
[----:B------:R-:W0:Y:S02]  /*8b50*/  LDS.U16 R28, [R28] ;  /* 0x000000001c1c7984 */ /* 0x000e240000000400 */
[----:B0-----:R-:W-:-:S06]  /*8b60*/  IMAD.U32 R30, R28, 0x10000, RZ ;  /* 0x000100001c1e7824 */ /* 0x001fcc00078e00ff */
[----:B------:R-:W0:Y:S02]  /*8b70*/  F2F.F64.F32 R30, R30 ;  /* 0x0000001e001e7310 */ /* 0x000e240000201800 */
.L_x_1298:
[----:B------:R-:W-:Y:S05]  /*8b80*/  BSYNC.RECONVERGENT B2 ;  /* 0x0000000000027941 */ /* 0x000fea0003800200 */
.L_x_1296:
        /* <DEDUP_REMOVED lines=10> */
.L_x_1295:
[----:B------:R-:W-:Y:S05]  /*8c30*/  BRA `(.L_x_1293) ;  /* 0x0000000000347947 */ /* 0x000fea0003800000 */
.L_x_1294:
[----:B------:R-:W-:-:S07]  /*8c40*/  IMAD.MOV.U32 R36, RZ, RZ, R0 ;  /* 0x000000ffff247224 */ /* 0x000fce00078e0000 */
.L_x_1301:
        /* <DEDUP_REMOVED lines=12> */
.L_x_1293:
[----:B------:R-:W-:Y:S05]  /*8d10*/  BSYNC.RECONVERGENT B0 ;  /* 0x0000000000007941 */ /* 0x000fea0003800200 */
.L_x_1292:
        /* <DEDUP_REMOVED lines=69> */
.L_x_1303:
[----:B------:R-:W-:Y:S05]  /*9170*/  BSYNC.RECONVERGENT B0 ;  /* 0x0000000000007941 */ /* 0x000fea0003800200 */
.L_x_1302:
        /* <DEDUP_REMOVED lines=9> */
.L_x_1305:
[----:B------:R-:W-:Y:S05]  /*9210*/  BSYNC.RECONVERGENT B0 ;  /* 0x0000000000007941 */ /* 0x000fea0003800200 */
.L_x_1304:
[----:B------:R-:W-:Y:S01]  /*9220*/  VIADD R35, R35, 0x1 ;  /* 0x0000000123237836 */ /* 0x000fe20000000000 */
[----:B------:R-:W-:-:S04]  /*9230*/  NOP ;  /* 0x0000000000007918 */ /* 0x000fc80000000000 */
[----:B------:R-:W-:-:S13]  /*9240*/  ISETP.NE.AND P0, PT, R35, UR5, PT ;  /* 0x0000000523007c0c */ /* 0x000fda000bf05270 */
[----:B------:R-:W-:Y:S05]  /*9250*/  @P0 BRA `(.L_x_1306) ;  /* 0xfffffff400780947 */ /* 0x000fea000383ffff */
[----:B------:R-:W-:Y:S01]  /*9260*/  MOV R29, RZ ;  /* 0x000000ff001d7202 */ /* 0x000fe20000000f00 */
[----:B------:R-:W-:-:S06]  /*9270*/  NOP ;  /* 0x0000000000007918 */ /* 0x000fcc0000000000 */
.L_x_1310:
[----:B------:R-:W-:Y:S01]  /*9280*/  ISETP.GE.AND P0, PT, R5, R40, PT ;  /* 0x000000280500720c */ /* 0x000fe20003f06270 */
[----:B------:R-:W-:-:S12]  /*9290*/  BSSY.RECONVERGENT B0, `(.L_x_1307) ;  /* 0x000000d000007945 */ /* 0x000fd80003800200 */
[----:B--2---:R-:W-:Y:S05]  /*92a0*/  @P0 BRA `(.L_x_1308) ;  /* 0x00000000002c0947 */ /* 0x004fea0003800000 */
[----:B01----:R-:W-:-:S05]  /*92b0*/  IMAD R28, R29, 0x4, R14 ;  /* 0x000000041d1c7824 */ /* 0x003fca00078e020e */
[----:B------:R-:W0:Y:S02]  /*92c0*/  LDS R31, [R28] ;  /* 0x000000001c1f7984 */ /* 0x000e240000000800 */
[CC--:B0-----:R-:W-:Y:S02]  /*92d0*/  IMAD R35, R40.reuse, R31.reuse, R5 ;  /* 0x0000001f28237224 */ /* 0x0c1fe400078e0205 */
[----:B------:R-:W-:-:S07]  /*92e0*/  IMAD R36, R40, R31, R40 ;  /* 0x0000001f28247224 */ /* 0x000fce00078e0228 */
.L_x_1309:
[C---:B------:R-:W-:Y:S01]  /*92f0*/  LEA R30, R35.reuse, R8, 0x1 ;  /* 0x00000008231e7211 */ /* 0x040fe200078e08ff */
[C---:B--2---:R-:W-:Y:S01]  /*9300*/  IMAD R28, R35.reuse, 0x2, R10 ;  /* 0x00000002231c7824 */ /* 0x044fe200078e020a */
[----:B------:R-:W-:-:S03]  /*9310*/  IADD3 R35, PT, PT, R35, 0x20, RZ ;  /* 0x0000002023237810 */ /* 0x000fc60007ffe0ff */
[----:B------:R-:W0:Y:S01]  /*9320*/  LDS.U16 R31, [R30] ;  /* 0x000000001e1f7984 */ /* 0x000e220000000400 */
[----:B------:R-:W-:-:S03]  /*9330*/  ISETP.GE.AND P0, PT, R35, R36, PT ;  /* 0x000000242300720c */ /* 0x000fc60003f06270 */
[----:B0-----:R2:W-:Y:S10]  /*9340*/  STS.U16 [R28], R31 ;  /* 0x0000001f1c007388 */ /* 0x0015f40000000400 */
[----:B------:R-:W-:Y:S05]  /*9350*/  @!P0 BRA `(.L_x_1309) ;  /* 0xfffffffc00e48947 */ /* 0x000fea000383ffff */
.L_x_1308:
[----:B------:R-:W-:Y:S05]  /*9360*/  BSYNC.RECONVERGENT B0 ;  /* 0x0000000000007941 */ /* 0x000fea0003800200 */
.L_x_1307:
[----:B------:R-:W-:-:S05]  /*9370*/  VIADD R29, R29, 0x1 ;  /* 0x000000011d1d7836 */ /* 0x000fca0000000000 */
[----:B------:R-:W-:-:S13]  /*9380*/  ISETP.NE.AND P0, PT, R29, UR5, PT ;  /* 0x000000051d007c0c */ /* 0x000fda000bf05270 */
[----:B------:R-:W-:Y:S05]  /*9390*/  @P0 BRA `(.L_x_1310) ;  /* 0xfffffffc00b80947 */ /* 0x000fea000383ffff */
[----:B------:R-:W3:Y:S02]  /*93a0*/  LDCU UR6, c[0x0][0x390] ;  /* 0x00007200ff0677ac */ /* 0x000ee40008000800 */
[----:B---3--:R-:W-:-:S04]  /*93b0*/  MOV R52, UR6 ;  /* 0x0000000600347c02 */ /* 0x008fc80008000f00 */
[----:B------:R-:W-:Y:S01]  /*93c0*/  ISETP.GE.AND P0, PT, R52, 0x1, PT ;  /* 0x000000013400780c */ /* 0x000fe20003f06270 */
[----:B------:R-:W-:-:S12]  /*93d0*/  NOP ;  /* 0x0000000000007918 */ /* 0x000fd80000000000 */
[----:B------:R-:W-:Y:S05]  /*93e0*/  @!P0 BRA `(.L_x_1311) ;  /* 0x0000001c00388947 */ /* 0x000fea0003800000 */
[----:B------:R-:W-:-:S07]  /*93f0*/  IMAD.MOV.U32 R35, RZ, RZ, RZ ;  /* 0x000000ffff237224 */ /* 0x000fce00078e00ff */
.L_x_1332:
        /* <DEDUP_REMOVED lines=10> */
.L_x_1315:
        /* <DEDUP_REMOVED lines=8> */
.L_x_1314:
[----:B------:R-:W0:Y:S01]  /*9520*/  LDS.U16 R28, [R20] ;  /* 0x00000000141c7984 */ /* 0x000e220000000400 */
[----:B------:R-:W-:Y:S01]  /*9530*/  MOV R30, R5 ;  /* 0x00000005001e7202 */ /* 0x000fe20000000f00 */
[----:B0-----:R-:W-:-:S06]  /*9540*/  IMAD.U32 R28, R28, 0x10000, RZ ;  /* 0x000100001c1c7824 */ /* 0x001fcc00078e00ff */
[----:B------:R-:W0:Y:S02]  /*9550*/  F2F.F64.F32 R28, R28 ;  /* 0x0000001c001c7310 */ /* 0x000e240000201800 */
.L_x_1313:
[----:B------:R-:W-:Y:S05]  /*9560*/  BSYNC.RECONVERGENT B0 ;  /* 0x0000000000007941 */ /* 0x000fea0003800200 */
.L_x_1312:
        /* <DEDUP_REMOVED lines=11> */
.L_x_1324:
[----:B------:R-:W-:Y:S01]  /*9620*/  BSSY.RECONVERGENT B2, `(.L_x_1320) ;  /* 0x0000012000027945 */ /* 0x000fe20003800200 */
[----:B------:R-:W-:-:S03]  /*9630*/  HFMA2 R28, -RZ, RZ, 0, 0 ;  /* 0x00000000ff1c7431 */ /* 0x000fc600000001ff */
[----:B------:R-:W-:Y:S04]  /*9640*/  BSSY.RELIABLE B3, `(.L_x_1321) ;  /* 0x000000b000037945 */ /* 0x000fe80003800100 */
.L_x_1323:
        /* <DEDUP_REMOVED lines=11> */
.L_x_1321:
[----:B------:R-:W-:-:S06]  /*9700*/  IMAD R28, R36, 0x2, R10 ;  /* 0x00000002241c7824 */ /* 0x000fcc00078e020a */
[----:B------:R-:W0:Y:S02]  /*9710*/  LDS.U16 R28, [R28] ;  /* 0x000000001c1c7984 */ /* 0x000e240000000400 */
[----:B0-----:R-:W-:-:S06]  /*9720*/  SHF.L.U32 R30, R28, 0x10, RZ ;  /* 0x000000101c1e7819 */ /* 0x001fcc00000006ff */
[----:B------:R-:W0:Y:S02]  /*9730*/  F2F.F64.F32 R30, R30 ;  /* 0x0000001e001e7310 */ /* 0x000e240000201800 */
.L_x_1322:
[----:B------:R-:W-:Y:S05]  /*9740*/  BSYNC.RECONVERGENT B2 ;  /* 0x0000000000027941 */ /* 0x000fea0003800200 */
.L_x_1320:
        /* <DEDUP_REMOVED lines=10> */
.L_x_1319:
[----:B------:R-:W-:Y:S05]  /*97f0*/  BRA `(.L_x_1317) ;  /* 0x0000000400387947 */ /* 0x000fea0003800000 */
.L_x_1318:
[----:B------:R-:W-:Y:S01]  /*9800*/  ISETP.NE.AND P0, PT, R18, RZ, PT ;  /* 0x000000ff1200720c */ /* 0x000fe20003f05270 */
[----:B------:R-:W-:Y:S01]  /*9810*/  BSSY.RECONVERGENT B1, `(.L_x_1325) ;  /* 0x0000023000017945 */ /* 0x000fe20003800200 */
[----:B------:R-:W-:-:S11]  /*9820*/  MOV R42, R0 ;  /* 0x00000000002a7202 */ /* 0x000fd60000000f00 */
[----:B------:R-:W-:Y:S05]  /*9830*/  @!P0 BRA `(.L_x_1326) ;  /* 0x0000000000808947 */ /* 0x000fea0003800000 */
[----:B------:R-:W2:Y:S01]  /*9840*/  LDL.64 R28, [R1] ;  /* 0x00000000011c7983 */ /* 0x000ea20000100a00 */
[----:B------:R-:W-:-:S03]  /*9850*/  MOV R42, R2 ;  /* 0x00000002002a7202 */ /* 0x000fc60000000f00 */
[----:B------:R-:W0:Y:S02]  /*9860*/  LDS.U16 R30, [R20+0x40] ;  /* 0x00004000141e7984 */ /* 0x000e240000000400 */
[----:B0-----:R-:W-:-:S06]  /*9870*/  IMAD.U32 R30, R30, 0x10000, RZ ;  /* 0x000100001e1e7824 */ /* 0x001fcc00078e00ff */
        /* <DEDUP_REMOVED lines=25> */
[----:B------:R0:W-:Y:S01]  /*9a10*/  @P0 STL.64 [R1], R30 ;  /* 0x0000001e01000387 */ /* 0x0001e20000100a00 */
[----:B------:R-:W-:-:S03]  /*9a20*/  @P0 IMAD.MOV.U32 R42, RZ, RZ, R17 ;  /* 0x000000ffff2a0224 */ /* 0x000fc600078e0011 */
[----:B------:R0:W-:Y:S04]  /*9a30*/  @P0 STL [R1+0x8], R4 ;  /* 0x0000080401000387 */ /* 0x0001e80000100800 */
.L_x_1326:
[----:B------:R-:W-:Y:S05]  /*9a40*/  BSYNC.RECONVERGENT B1 ;  /* 0x0000000000017941 */ /* 0x000fea0003800200 */
.L_x_1325:
[----:B------:R-:W-:-:S13]  /*9a50*/  ISETP.GE.U32.AND P0, PT, R9, 0x60, PT ;  /* 0x000000600900780c */ /* 0x000fda0003f06070 */
[----:B------:R-:W-:Y:S05]  /*9a60*/  @!P0 BRA `(.L_x_1317) ;  /* 0x00000000009c8947 */ /* 0x000fea0003800000 */
.L_x_1327:
        /* <DEDUP_REMOVED lines=39> */
.L_x_1317:
[----:B------:R-:W-:Y:S05]  /*9ce0*/  BSYNC.RECONVERGENT B0 ;  /* 0x0000000000007941 */ /* 0x000fea0003800200 */
.L_x_1316:
        /* <DEDUP_REMOVED lines=69> */
.L_x_1329:
[----:B------:R-:W-:Y:S05]  /*a140*/  BSYNC.RECONVERGENT B0 ;  /* 0x0000000000007941 */ /* 0x000fea0003800200 */
.L_x_1328:
        /* <DEDUP_REMOVED lines=9> */
.L_x_1331:
[----:B------:R-:W-:Y:S05]  /*a1e0*/  BSYNC.RECONVERGENT B0 ;  /* 0x0000000000007941 */ /* 0x000fea0003800200 */
.L_x_1330:
[----:B------:R-:W2:Y:S01]  /*a1f0*/  LDC R52, c[0x0][0x390] ;  /* 0x0000e400ff347b82 */ /* 0x000ea20000000800 */
[----:B------:R-:W-:-:S05]  /*a200*/  VIADD R35, R35, 0x1 ;  /* 0x0000000123237836 */ /* 0x000fca0000000000 */
[----:B--2---:R-:W-:Y:S01]  /*a210*/  ISETP.NE.AND P0, PT, R35, R52, PT ;  /* 0x000000342300720c */ /* 0x004fe20003f05270 */
[----:B------:R-:W-:-:S12]  /*a220*/  NOP ;  /* 0x0000000000007918 */ /* 0x000fd80000000000 */
[----:B------:R-:W-:Y:S05]  /*a230*/  @P0 BRA `(.L_x_1332) ;  /* 0xfffffff000700947 */ /* 0x000fea000383ffff */
[----:B------:R-:W-:Y:S05]  /*a240*/  BRA `(.L_x_1311) ;  /* 0x0000000c00a07947 */ /* 0x000fea0003800000 */
.L_x_1259:
[----:B------:R-:W0:Y:S02]  /*a250*/  LDC R52, c[0x0][0x390] ;  /* 0x0000e400ff347b82 */ /* 0x000e240000000800 */
[----:B0-----:R-:W-:-:S13]  /*a260*/  ISETP.GE.AND P0, PT, R52, 0x1, PT ;  /* 0x000000013400780c */ /* 0x001fda0003f06270 */
[----:B------:R-:W-:Y:S05]  /*a270*/  @!P0 BRA `(.L_x_1311) ;  /* 0x0000000c00948947 */ /* 0x000fea0003800000 */
[----:B------:R-:W-:-:S07]  /*a280*/  MOV R35, RZ ;  /* 0x000000ff00237202 */ /* 0x000fce0000000f00 */
.L_x_1353:
[----:B0-----:R-:W0:Y:S01]  /*a290*/  LDCU UR6, c[0x0][0x38c] ;  /* 0x00007180ff0677ac */ /* 0x001e220008000800 */
[----:B------:R-:W-:Y:S01]  /*a2a0*/  BSSY.RECONVERGENT B0, `(.L_x_1333) ;  /* 0x0000015000007945 */ /* 0x000fe20003800200 */
[----:B-1----:R-:W-:Y:S02]  /*a2b0*/  HFMA2 R28, -RZ, RZ, 0, 0 ;  /* 0x00000000ff1c7431 */ /* 0x002fe400000001ff */
[----:B------:R-:W-:Y:S02]  /*a2c0*/  IMAD.MOV.U32 R30, RZ, RZ, RZ ;  /* 0x000000ffff1e7224 */ /* 0x000fe400078e00ff */
[----:B------:R-:W-:Y:S01]  /*a2d0*/  IMAD.MOV.U32 R29, RZ, RZ, -0x100000 ;  /* 0xfff00000ff1d7424 */ /* 0x000fe200078e00ff */
[----:B0-----:R-:W-:-:S13]  /*a2e0*/  ISETP.GE.AND P0, PT, R5, UR6, PT ;  /* 0x0000000605007c0c */ /* 0x001fda000bf06270 */
[----:B------:R-:W-:Y:S05]  /*a2f0*/  @P0 BRA `(.L_x_1334) ;  /* 0x00000000003c0947 */ /* 0x000fea0003800000 */
[----:B------:R-:W-:-:S13]  /*a300*/  ISETP.NE.AND P0, PT, R35, RZ, PT ;  /* 0x000000ff2300720c */ /* 0x000fda0003f05270 */
[----:B------:R-:W-:Y:S05]  /*a310*/  @!P0 BRA `(.L_x_1335) ;  /* 0x0000000000248947 */ /* 0x000fea0003800000 */
[----:B------:R-:W-:-:S07]  /*a320*/  MOV R31, RZ ;  /* 0x000000ff001f7202 */ /* 0x000fce0000000f00 */
.L_x_1336:
        /* <DEDUP_REMOVED lines=8> */
.L_x_1335:
[----:B------:R-:W0:Y:S01]  /*a3b0*/  LDS.U16 R28, [R19] ;  /* 0x00000000131c7984 */ /* 0x000e220000000400 */
[----:B------:R-:W-:Y:S01]  /*a3c0*/  IMAD.MOV.U32 R30, RZ, RZ, R5 ;  /* 0x000000ffff1e7224 */ /* 0x000fe200078e0005 */
[----:B0-----:R-:W-:-:S06]  /*a3d0*/  SHF.L.U32 R28, R28, 0x10, RZ ;  /* 0x000000101c1c7819 */ /* 0x001fcc00000006ff */
[----:B------:R-:W0:Y:S02]  /*a3e0*/  F2F.F64.F32 R28, R28 ;  /* 0x0000001c001c7310 */ /* 0x000e240000201800 */
.L_x_1334:
[----:B------:R-:W-:Y:S05]  /*a3f0*/  BSYNC.RECONVERGENT B0 ;  /* 0x0000000000007941 */ /* 0x000fea0003800200 */
.L_x_1333:
        /* <DEDUP_REMOVED lines=11> */
.L_x_1345:
[----:B------:R-:W-:Y:S04]  /*a4b0*/  BSSY.RECONVERGENT B2, `(.L_x_1341) ;  /* 0x0000012000027945 */ /* 0x000fe80003800200 */
[----:B------:R-:W-:Y:S01]  /*a4c0*/  BSSY.RELIABLE B3, `(.L_x_1342) ;  /* 0x000000c000037945 */ /* 0x000fe20003800100 */
[----:B------:R-:W-:-:S07]  /*a4d0*/  IMAD.MOV.U32 R28, RZ, RZ, RZ ;  /* 0x000000ffff1c7224 */ /* 0x000fce00078e00ff */
.L_x_1344:
        /* <DEDUP_REMOVED lines=11> */
.L_x_1342:
[----:B------:R-:W-:-:S06]  /*a590*/  LEA R28, R36, R8, 0x1 ;  /* 0x00000008241c7211 */ /* 0x000fcc00078e08ff */
[----:B------:R-:W0:Y:S02]  /*a5a0*/  LDS.U16 R28, [R28] ;  /* 0x000000001c1c7984 */ /* 0x000e240000000400 */
[----:B0-----:R-:W-:-:S06]  /*a5b0*/  IMAD.U32 R30, R28, 0x10000, RZ ;  /* 0x000100001c1e7824 */ /* 0x001fcc00078e00ff */
[----:B------:R-:W0:Y:S02]  /*a5c0*/  F2F.F64.F32 R30, R30 ;  /* 0x0000001e001e7310 */ /* 0x000e240000201800 */
.L_x_1343:
[----:B------:R-:W-:Y:S05]  /*a5d0*/  BSYNC.RECONVERGENT B2 ;  /* 0x0000000000027941 */ /* 0x000fea0003800200 */
.L_x_1341:
        /* <DEDUP_REMOVED lines=10> */
.L_x_1340:
[----:B------:R-:W-:Y:S05]  /*a680*/  BRA `(.L_x_1338) ;  /* 0x0000000400387947 */ /* 0x000fea0003800000 */
.L_x_1339:
[----:B------:R-:W-:Y:S01]  /*a690*/  ISETP.NE.AND P0, PT, R18, RZ, PT ;  /* 0x000000ff1200720c */ /* 0x000fe20003f05270 */
[----:B------:R-:W-:Y:S01]  /*a6a0*/  BSSY.RECONVERGENT B1, `(.L_x_1346) ;  /* 0x0000023000017945 */ /* 0x000fe20003800200 */
[----:B------:R-:W-:-:S11]  /*a6b0*/  IMAD.MOV.U32 R42, RZ, RZ, R0 ;  /* 0x000000ffff2a7224 */ /* 0x000fd600078e0000 */
[----:B------:R-:W-:Y:S05]  /*a6c0*/  @!P0 BRA `(.L_x_1347) ;  /* 0x0000000000808947 */ /* 0x000fea0003800000 */
[----:B------:R-:W2:Y:S01]  /*a6d0*/  LDL.64 R28, [R1] ;  /* 0x00000000011c7983 */ /* 0x000ea20000100a00 */
[----:B------:R-:W-:-:S03]  /*a6e0*/  IMAD.MOV.U32 R42, RZ, RZ, R2 ;  /* 0x000000ffff2a7224 */ /* 0x000fc600078e0002 */
[----:B------:R-:W0:Y:S02]  /*a6f0*/  LDS.U16 R30, [R19+0x40] ;  /* 0x00004000131e7984 */ /* 0x000e240000000400 */
[----:B0-----:R-:W-:-:S06]  /*a700*/  SHF.L.U32 R30, R30, 0x10, RZ ;  /* 0x000000101e1e7819 */ /* 0x001fcc00000006ff */
        /* <DEDUP_REMOVED lines=25> */
[----:B------:R0:W-:Y:S01]  /*a8a0*/  @P0 STL.64 [R1], R30 ;  /* 0x0000001e01000387 */ /* 0x0001e20000100a00 */
[----:B------:R-:W-:-:S03]  /*a8b0*/  @P0 MOV R42, R17 ;  /* 0x00000011002a0202 */ /* 0x000fc60000000f00 */
[----:B------:R0:W-:Y:S04]  /*a8c0*/  @P0 STL [R1+0x8], R4 ;  /* 0x0000080401000387 */ /* 0x0001e80000100800 */
.L_x_1347:
[----:B------:R-:W-:Y:S05]  /*a8d0*/  BSYNC.RECONVERGENT B1 ;  /* 0x0000000000017941 */ /* 0x000fea0003800200 */
.L_x_1346:
[----:B------:R-:W-:-:S13]  /*a8e0*/  ISETP.GE.U32.AND P0, PT, R9, 0x60, PT ;  /* 0x000000600900780c */ /* 0x000fda0003f06070 */
[----:B------:R-:W-:Y:S05]  /*a8f0*/  @!P0 BRA `(.L_x_1338) ;  /* 0x00000000009c8947 */ /* 0x000fea0003800000 */
.L_x_1348:
        /* <DEDUP_REMOVED lines=39> */
.L_x_1338:
[----:B------:R-:W-:Y:S05]  /*ab70*/  BSYNC.RECONVERGENT B0 ;  /* 0x0000000000007941 */ /* 0x000fea0003800200 */
.L_x_1337:
        /* <DEDUP_REMOVED lines=69> */
.L_x_1350:
[----:B------:R-:W-:Y:S05]  /*afd0*/  BSYNC.RECONVERGENT B0 ;  /* 0x0000000000007941 */ /* 0x000fea0003800200 */
.L_x_1349:
        /* <DEDUP_REMOVED lines=9> */
.L_x_1352:
[----:B------:R-:W-:Y:S05]  /*b070*/  BSYNC.RECONVERGENT B0 ;  /* 0x0000000000007941 */ /* 0x000fea0003800200 */
.L_x_1351:
[----:B------:R-:W2:Y:S01]  /*b080*/  LDC R52, c[0x0][0x390] ;  /* 0x0000e400ff347b82 */ /* 0x000ea20000000800 */
[----:B------:R-:W-:-:S04]  /*b090*/  IADD3 R35, PT, PT, R35, 0x1, RZ ;  /* 0x0000000123237810 */ /* 0x000fc80007ffe0ff */
[----:B--2---:R-:W-:Y:S01]  /*b0a0*/  ISETP.NE.AND P0, PT, R35, R52, PT ;  /* 0x000000342300720c */ /* 0x004fe20003f05270 */
[----:B------:R-:W-:-:S12]  /*b0b0*/  NOP ;  /* 0x0000000000007918 */ /* 0x000fd80000000000 */
[----:B------:R-:W-:Y:S05]  /*b0c0*/  @P0 BRA `(.L_x_1353) ;  /* 0xfffffff000700947 */ /* 0x000fea000383ffff */
.L_x_1311:
[----:B------:R-:W-:Y:S01]  /*b0d0*/  NOP ;  /* 0x0000000000007918 */ /* 0x000fe20000000000 */
[----:B------:R-:W-:Y:S04]  /*b0e0*/  BSSY.RECONVERGENT B0, `(.L_x_1354) ;  /* 0x0000166000007945 */ /* 0x000fe80003800200 */
[----:B------:R-:W-:Y:S05]  /*b0f0*/  @!P6 BRA `(.L_x_1355) ;  /* 0x000000140090e947 */ /* 0x000fea0003800000 */
[----:B------:R-:W-:Y:S01]  /*b100*/  ISETP.NE.AND P0, PT, R22, RZ, PT ;  /* 0x000000ff1600720c */ /* 0x000fe20003f05270 */
[----:B------:R-:W-:Y:S01]  /*b110*/  BSSY.RECONVERGENT B1, `(.L_x_1356) ;  /* 0x000002b000017945 */ /* 0x000fe20003800200 */
[----:B------:R-:W-:-:S11]  /*b120*/  IMAD.MOV.U32 R39, RZ, RZ, R5 ;  /* 0x000000ffff277224 */ /* 0x000fd600078e0005 */
[----:B------:R-:W-:Y:S05]  /*b130*/  @!P0 BRA `(.L_x_1357) ;  /* 0x0000000000a08947 */ /* 0x000fea0003800000 */
[----:B------:R-:W-:Y:S01]  /*b140*/  LEA R38, R5, R14, 0x2 ;  /* 0x0000000e05267211 */ /* 0x000fe200078e10ff */
[----:B012---:R-:W0:Y:S04]  /*b150*/  LDC.64 R28, c[0x0][0x3a8] ;  /* 0x0000ea00ff1c7b82 */ /* 0x007e280000000a00 */
[----:B------:R-:W0:Y:S02]  /*b160*/  LDS R41, [R38] ;  /* 0x0000000026297984 */ /* 0x000e240000000800 */
[----:B0-----:R-:W-:-:S06]  /*b170*/  IMAD.WIDE R40, R41, 0x4, R28 ;  /* 0x0000000429287825 */ /* 0x001fcc00078e021c */
[----:B------:R-:W2:Y:S01]  /*b180*/  LDG.E R40, desc[UR8][R40.64] ;  /* 0x0000000828287981 */ /* 0x000ea2000c1e1900 */
[----:B------:R-:W-:Y:S01]  /*b190*/  IMAD R35, R5, 0x2, R12 ;  /* 0x0000000205237824 */ /* 0x000fe200078e020c */
[----:B------:R-:W-:Y:S01]  /*b1a0*/  ISETP.NE.AND P0, PT, R22, 0x1, PT ;  /* 0x000000011600780c */ /* 0x000fe20003f05270 */
[----:B------:R-:W-:-:S03]  /*b1b0*/  IMAD.MOV.U32 R39, RZ, RZ, R0 ;  /* 0x000000ffff277224 */ /* 0x000fc600078e0000 */
[----:B------:R-:W0:Y:S02]  /*b1c0*/  LDS.U16 R30, [R35] ;  /* 0x00000000231e7984 */ /* 0x000e240000000400 */
[----:B0-----:R-:W-:-:S06]  /*b1d0*/  SHF.L.U32 R36, R30, 0x10, RZ ;  /* 0x000000101e247819 */ /* 0x001fcc00000006ff */
[----:B------:R-:W-:Y:S08]  /*b1e0*/  F2F.F64.F32 R36, R36 ;  /* 0x0000002400247310 */ /* 0x000ff00000201800 */
[----:B--2---:R-:W0:Y:S02]  /*b1f0*/  F2F.F64.F32 R30, R40 ;  /* 0x00000028001e7310 */ /* 0x004e240000201800 */
[----:B0-----:R-:W-:-:S10]  /*b200*/  DADD R30, R36, -R30 ;  /* 0x00000000241e7229 */ /* 0x001fd4000000081e */
[----:B------:R-:W0:Y:S02]  /*b210*/  F2F.BF16.F64 R30, R30 ;  /* 0x0000001e001e7310 */ /* 0x000e240000302000 */
[----:B0-----:R3:W-:Y:S01]  /*b220*/  STS.U16 [R35], R30 ;  /* 0x0000001e23007388 */ /* 0x0017e20000000400 */
[----:B------:R-:W-:Y:S05]  /*b230*/  @!P0 BRA `(.L_x_1357) ;  /* 0x0000000000608947 */ /* 0x000fea0003800000 */
[----:B------:R-:W0:Y:S04]  /*b240*/  LDS R41, [R38+0x80] ;  /* 0x0000800026297984 */ /* 0x000e280000000800 */
[----:B---3--:R-:W1:Y:S01]  /*b250*/  LDS.U16 R30, [R35+0x40] ;  /* 0x00004000231e7984 */ /* 0x008e620000000400 */
[----:B0-----:R-:W-:-:S06]  /*b260*/  IMAD.WIDE R40, R41, 0x4, R28 ;  /* 0x0000000429287825 */ /* 0x001fcc00078e021c */
[----:B------:R-:W2:Y:S01]  /*b270*/  LDG.E R40, desc[UR8][R40.64] ;  /* 0x0000000828287981 */ /* 0x000ea2000c1e1900 */
[----:B-1----:R-:W-:Y:S01]  /*b280*/  SHF.L.U32 R36, R30, 0x10, RZ ;  /* 0x000000101e247819 */ /* 0x002fe200000006ff */
[----:B------:R-:W-:Y:S01]  /*b290*/  IMAD.MOV.U32 R39, RZ, RZ, R2 ;  /* 0x000000ffff277224 */ /* 0x000fe200078e0002 */
[----:B------:R-:W-:-:S04]  /*b2a0*/  ISETP.NE.AND P0, PT, R22, 0x2, PT ;  /* 0x000000021600780c */ /* 0x000fc80003f05270 */
[----:B------:R-:W-:Y:S08]  /*b2b0*/  F2F.F64.F32 R36, R36 ;  /* 0x0000002400247310 */ /* 0x000ff00000201800 */
[----:B--2---:R-:W0:Y:S02]  /*b2c0*/  F2F.F64.F32 R30, R40 ;  /* 0x00000028001e7310 */ /* 0x004e240000201800 */
[----:B0-----:R-:W-:-:S10]  /*b2d0*/  DADD R30, R36, -R30 ;  /* 0x00000000241e7229 */ /* 0x001fd4000000081e */
[----:B------:R-:W0:Y:S02]  /*b2e0*/  F2F.BF16.F64 R30, R30 ;  /* 0x0000001e001e7310 */ /* 0x000e240000302000 */
[----:B0-----:R4:W-:Y:S01]  /*b2f0*/  STS.U16 [R35+0x40], R30 ;  /* 0x0000401e23007388 */ /* 0x0019e20000000400 */
[----:B------:R-:W-:Y:S05]  /*b300*/  @!P0 BRA `(.L_x_1357) ;  /* 0x00000000002c8947 */ /* 0x000fea0003800000 */
[----:B------:R-:W0:Y:S02]  /*b310*/  LDS R37, [R38+0x100] ;  /* 0x0001000026257984 */ /* 0x000e240000000800 */
[----:B0-----:R-:W-:Y:S02]  /*b320*/  IMAD.WIDE R36, R37, 0x4, R28 ;  /* 0x0000000425247825 */ /* 0x001fe400078e021c */
[----:B------:R-:W4:Y:S04]  /*b330*/  LDS.U16 R28, [R35+0x80] ;  /* 0x00008000231c7984 */ /* 0x000f280000000400 */
[----:B------:R-:W2:Y:S01]  /*b340*/  LDG.E R36, desc[UR8][R36.64] ;  /* 0x0000000824247981 */ /* 0x000ea2000c1e1900 */
[----:B------:R-:W-:Y:S01]  /*b350*/  IMAD.MOV.U32 R39, RZ, RZ, R4 ;  /* 0x000000ffff277224 */ /* 0x000fe200078e0004 */
[----:B----4-:R-:W-:-:S06]  /*b360*/  SHF.L.U32 R30, R28, 0x10, RZ ;  /* 0x000000101c1e7819 */ /* 0x010fcc00000006ff */
[----:B------:R-:W-:Y:S08]  /*b370*/  F2F.F64.F32 R30, R30 ;  /* 0x0000001e001e7310 */ /* 0x000ff00000201800 */
[----:B--2---:R-:W0:Y:S02]  /*b380*/  F2F.F64.F32 R28, R36 ;  /* 0x00000024001c7310 */ /* 0x004e240000201800 */
[----:B0-----:R-:W-:-:S10]  /*b390*/  DADD R28, R30, -R28 ;  /* 0x000000001e1c7229 */ /* 0x001fd4000000081c */
[----:B------:R-:W0:Y:S02]  /*b3a0*/  F2F.BF16.F64 R28, R28 ;  /* 0x0000001c001c7310 */ /* 0x000e240000302000 */
[----:B0-----:R0:W-:Y:S02]  /*b3b0*/  STS.U16 [R35+0x80], R28 ;  /* 0x0000801c23007388 */ /* 0x0011e40000000400 */
.L_x_1357:
[----:B------:R-:W-:Y:S05]  /*b3c0*/  BSYNC.RECONVERGENT B1 ;  /* 0x0000000000017941 */ /* 0x000fea0003800200 */
.L_x_1356:
[----:B------:R-:W-:-:S13]  /*b3d0*/  ISETP.GE.U32.AND P0, PT, R13, 0x60, PT ;  /* 0x000000600d00780c */ /* 0x000fda0003f06070 */
[----:B------:R-:W-:Y:S05]  /*b3e0*/  @!P0 BRA `(.L_x_1355) ;  /* 0x0000001000d48947 */ /* 0x000fea0003800000 */
[----:B012---:R-:W-:Y:S01]  /*b3f0*/  IADD3 R28, PT, PT, -R39, R52, RZ ;  /* 0x00000034271c7210 */ /* 0x007fe20007ffe1ff */
[----:B------:R-:W-:Y:S01]  /*b400*/  BSSY.RECONVERGENT B1, `(.L_x_1358) ;  /* 0x00000ac000017945 */ /* 0x000fe20003800200 */
[----:B------:R-:W-:Y:S02]  /*b410*/  PLOP3.LUT P0, PT, PT, PT, PT, 0x80, 0x8 ;  /* 0x000000000008781c */ /* 0x000fe40003f0f070 */
[----:B------:R-:W-:-:S13]  /*b420*/  ISETP.GT.AND P1, PT, R28, 0x180, PT ;  /* 0x000001801c00780c */ /* 0x000fda0003f24270 */
[----:B------:R-:W-:Y:S05]  /*b430*/  @!P1 BRA `(.L_x_1359) ;  /* 0x0000000800a09947 */ /* 0x000fea0003800000 */
[----:B------:R-:W-:Y:S01]  /*b440*/  PLOP3.LUT P0, PT, PT, PT, PT, 0x8, 0x80 ;  /* 0x000000000080781c */ /* 0x000fe20003f0e170 */
[----:B---34-:R-:W-:-:S12]  /*b450*/  VIADD R35, R52, 0xfffffe80 ;  /* 0xfffffe8034237836 */ /* 0x018fd80000000000 */
.L_x_1360:
[----:B------:R-:W-:Y:S01]  /*b460*/  LEA R40, R39, R14, 0x2 ;  /* 0x0000000e27287211 */ /* 0x000fe200078e10ff */
[----:B0-----:R-:W0:Y:S04]  /*b470*/  LDC.64 R28, c[0x0][0x3a8] ;  /* 0x0000ea00ff1c7b82 */ /* 0x001e280000000a00 */
[----:B------:R-:W0:Y:S02]  /*b480*/  LDS R45, [R40] ;  /* 0x00000000282d7984 */ /* 0x000e240000000800 */
[----:B0-----:R-:W-:-:S06]  /*b490*/  IMAD.WIDE R44, R45, 0x4, R28 ;  /* 0x000000042d2c7825 */ /* 0x001fcc00078e021c */
[----:B------:R-:W2:Y:S01]  /*b4a0*/  LDG.E R44, desc[UR8][R44.64] ;  /* 0x000000082c2c7981 */ /* 0x000ea2000c1e1900 */
[----:B------:R-:W-:-:S05]  /*b4b0*/  IMAD R38, R39, 0x2, R12 ;  /* 0x0000000227267824 */ /* 0x000fca00078e020c */
[----:B------:R-:W0:Y:S02]  /*b4c0*/  LDS.U16 R30, [R38] ;  /* 0x00000000261e7984 */ /* 0x000e240000000400 */
[----:B0-----:R-:W-:-:S04]  /*b4d0*/  SHF.L.U32 R41, R30, 0x10, RZ ;  /* 0x000000101e297819 */ /* 0x001fc800000006ff */
[----:B------:R-:W-:Y:S08]  /*b4e0*/  F2F.F64.F32 R36, R41 ;  /* 0x0000002900247310 */ /* 0x000ff00000201800 */
[----:B--2---:R-:W0:Y:S02]  /*b4f0*/  F2F.F64.F32 R30, R44 ;  /* 0x0000002c001e7310 */ /* 0x004e240000201800 */
[----:B0-----:R-:W-:Y:S01]  /*b500*/  DADD R42, R36, -R30 ;  /* 0x00000000242a7229 */ /* 0x001fe2000000081e */
[----:B------:R-:W-:Y:S09]  /*b510*/  LDS.U16 R30, [R38+0x40] ;  /* 0x00004000261e7984 */ /* 0x000ff20000000400 */
[----:B------:R-:W0:Y:S02]  /*b520*/  F2F.BF16.F64 R43, R42 ;  /* 0x0000002a002b7310 */ /* 0x000e240000302000 */
[----:B0-----:R-:W-:Y:S04]  /*b530*/  STS.U16 [R38], R43 ;  /* 0x0000002b26007388 */ /* 0x001fe80000000400 */
[----:B------:R-:W0:Y:S02]  /*b540*/  LDS R47, [R40+0x80] ;  /* 0x00008000282f7984 */ /* 0x000e240000000800 */
[----:B0-----:R-:W-:-:S06]  /*b550*/  IMAD.WIDE R46, R47, 0x4, R28 ;  /* 0x000000042f2e7825 */ /* 0x001fcc00078e021c */
[----:B------:R-:W2:Y:S01]  /*b560*/  LDG.E R46, desc[UR8][R46.64] ;  /* 0x000000082e2e7981 */ /* 0x000ea2000c1e1900 */
[----:B------:R-:W-:-:S04]  /*b570*/  IMAD.U32 R48, R30, 0x10000, RZ ;  /* 0x000100001e307824 */ /* 0x000fc800078e00ff */
[----:B------:R-:W-:Y:S08]  /*b580*/  F2F.F64.F32 R36, R48 ;  /* 0x0000003000247310 */ /* 0x000ff00000201800 */
[----:B--2---:R-:W0:Y:S02]  /*b590*/  F2F.F64.F32 R30, R46 ;  /* 0x0000002e001e7310 */ /* 0x004e240000201800 */
[----:B0-----:R-:W-:Y:S01]  /*b5a0*/  DADD R44, R36, -R30 ;  /* 0x00000000242c7229 */ /* 0x001fe2000000081e */
[----:B------:R-:W-:Y:S09]  /*b5b0*/  LDS.U16 R30, [R38+0x80] ;  /* 0x00008000261e7984 */ /* 0x000ff20000000400 */
[----:B------:R-:W0:Y:S02]  /*b5c0*/  F2F.BF16.F64 R45, R44 ;  /* 0x0000002c002d7310 */ /* 0x000e240000302000 */
[----:B0-----:R-:W-:Y:S04]  /*b5d0*/  STS.U16 [R38+0x40], R45 ;  /* 0x0000402d26007388 */ /* 0x001fe80000000400 */
[----:B------:R-:W0:Y:S02]  /*b5e0*/  LDS R43, [R40+0x100] ;  /* 0x00010000282b7984 */ /* 0x000e240000000800 */
[----:B0-----:R-:W-:-:S06]  /*b5f0*/  IMAD.WIDE R42, R43, 0x4, R28 ;  /* 0x000000042b2a7825 */ /* 0x001fcc00078e021c */
[----:B------:R-:W2:Y:S01]  /*b600*/  LDG.E R42, desc[UR8][R42.64] ;  /* 0x000000082a2a7981 */ /* 0x000ea2000c1e1900 */
[----:B------:R-:W-:-:S04]  /*b610*/  SHF.L.U32 R41, R30, 0x10, RZ ;  /* 0x000000101e297819 */ /* 0x000fc800000006ff */
        /* <DEDUP_REMOVED lines=122> */
[----:B0-----:R-:W-:-:S10]  /*bdc0*/  DADD R30, R36, -R30 ;  /* 0x00000000241e7229 */ /* 0x001fd4000000081e */
[----:B------:R-:W0:Y:S02]  /*bdd0*/  F2F.BF16.F64 R31, R30 ;  /* 0x0000001e001f7310 */ /* 0x000e240000302000 */
[----:B0-----:R-:W-:Y:S04]  /*bde0*/  STS.U16 [R38+0x380], R31 ;  /* 0x0003801f26007388 */ /* 0x001fe80000000400 */
[----:B------:R-:W0:Y:S02]  /*bdf0*/  LDS R45, [R40+0x780] ;  /* 0x00078000282d7984 */ /* 0x000e240000000800 */
[----:B0-----:R-:W-:Y:S02]  /*be00*/  IMAD.WIDE R44, R45, 0x4, R28 ;  /* 0x000000042d2c7825 */ /* 0x001fe400078e021c */
[----:B------:R-:W0:Y:S04]  /*be10*/  LDS.U16 R28, [R38+0x3c0] ;  /* 0x0003c000261c7984 */ /* 0x000e280000000400 */
[----:B------:R-:W2:Y:S01]  /*be20*/  LDG.E R44, desc[UR8][R44.64] ;  /* 0x000000082c2c7981 */ /* 0x000ea2000c1e1900 */
[----:B------:R-:W-:-:S04]  /*be30*/  IADD3 R39, PT, PT, R39, 0x200, RZ ;  /* 0x0000020027277810 */ /* 0x000fc80007ffe0ff */
[----:B------:R-:W-:Y:S01]  /*be40*/  ISETP.GE.AND P1, PT, R39, R35, PT ;  /* 0x000000232700720c */ /* 0x000fe20003f26270 */
[----:B0-----:R-:W-:-:S06]  /*be50*/  IMAD.U32 R36, R28, 0x10000, RZ ;  /* 0x000100001c247824 */ /* 0x001fcc00078e00ff */
[----:B------:R-:W-:Y:S08]  /*be60*/  F2F.F64.F32 R36, R36 ;  /* 0x0000002400247310 */ /* 0x000ff00000201800 */
[----:B--2---:R-:W0:Y:S02]  /*be70*/  F2F.F64.F32 R28, R44 ;  /* 0x0000002c001c7310 */ /* 0x004e240000201800 */
[----:B0-----:R-:W-:-:S10]  /*be80*/  DADD R28, R36, -R28 ;  /* 0x00000000241c7229 */ /* 0x001fd4000000081c */
[----:B------:R-:W0:Y:S02]  /*be90*/  F2F.BF16.F64 R29, R28 ;  /* 0x0000001c001d7310 */ /* 0x000e240000302000 */
[----:B0-----:R0:W-:Y:S01]  /*bea0*/  STS.U16 [R38+0x3c0], R29 ;  /* 0x0003c01d26007388 */ /* 0x0011e20000000400 */
[----:B------:R-:W-:Y:S05]  /*beb0*/  @!P1 BRA `(.L_x_1360) ;  /* 0xfffffff400689947 */ /* 0x000fea000383ffff */
.L_x_1359:
[----:B------:R-:W-:Y:S05]  /*bec0*/  BSYNC.RECONVERGENT B1 ;  /* 0x0000000000017941 */ /* 0x000fea0003800200 */
.L_x_1358:
[----:B------:R-:W-:Y:S01]  /*bed0*/  IMAD.IADD R28, R52, 0x1, -R39 ;  /* 0x00000001341c7824 */ /* 0x000fe200078e0a27 */
[----:B------:R-:W-:Y:S04]  /*bee0*/  BSSY.RECONVERGENT B1, `(.L_x_1361) ;  /* 0x0000058000017945 */ /* 0x000fe80003800200 */
[----:B------:R-:W-:-:S13]  /*bef0*/  ISETP.GT.AND P1, PT, R28, 0x80, PT ;  /* 0x000000801c00780c */ /* 0x000fda0003f24270 */
[----:B------:R-:W-:Y:S05]  /*bf00*/  @!P1 BRA `(.L_x_1362) ;  /* 0x0000000400549947 */ /* 0x000fea0003800000 */
[----:B0-----:R-:W-:Y:S01]  /*bf10*/  LEA R38, R39, R14, 0x2 ;  /* 0x0000000e27267211 */ /* 0x001fe200078e10ff */
[----:B------:R-:W0:Y:S04]  /*bf20*/  LDC.64 R28, c[0x0][0x3a8] ;  /* 0x0000ea00ff1c7b82 */ /* 0x000e280000000a00 */
[----:B------:R-:W0:Y:S02]  /*bf30*/  LDS R41, [R38] ;  /* 0x0000000026297984 */ /* 0x000e240000000800 */
[----:B0-----:R-:W-:-:S06]  /*bf40*/  IMAD.WIDE R40, R41, 0x4, R28 ;  /* 0x0000000429287825 */ /* 0x001fcc00078e021c */
[----:B------:R-:W2:Y:S01]  /*bf50*/  LDG.E R40, desc[UR8][R40.64] ;  /* 0x0000000828287981 */ /* 0x000ea2000c1e1900 */
[----:B---34-:R-:W-:-:S05]  /*bf60*/  IMAD R35, R39, 0x2, R12 ;  /* 0x0000000227237824 */ /* 0x018fca00078e020c */
        /* <DEDUP_REMOVED lines=71> */
[----:B------:R-:W-:-:S02]  /*c3e0*/  PLOP3.LUT P0, PT, PT, PT, PT, 0x8, 0x80 ;  /* 0x000000000080781c */ /* 0x000fc40003f0e170 */
[----:B------:R-:W-:Y:S01]  /*c3f0*/  IADD3 R39, PT, PT, R39, 0x100, RZ ;  /* 0x0000010027277810 */ /* 0x000fe20007ffe0ff */
[----:B0-----:R-:W-:-:S06]  /*c400*/  IMAD.U32 R36, R28, 0x10000, RZ ;  /* 0x000100001c247824 */ /* 0x001fcc00078e00ff */
[----:B------:R-:W-:Y:S08]  /*c410*/  F2F.F64.F32 R36, R36 ;  /* 0x0000002400247310 */ /* 0x000ff00000201800 */
[----:B--2---:R-:W0:Y:S02]  /*c420*/  F2F.F64.F32 R28, R42 ;  /* 0x0000002a001c7310 */ /* 0x004e240000201800 */
[----:B0-----:R-:W-:-:S10]  /*c430*/  DADD R28, R36, -R28 ;  /* 0x00000000241c7229 */ /* 0x001fd4000000081c */
[----:B------:R-:W0:Y:S02]  /*c440*/  F2F.BF16.F64 R28, R28 ;  /* 0x0000001c001c7310 */ /* 0x000e240000302000 */
[----:B0-----:R1:W-:Y:S02]  /*c450*/  STS.U16 [R35+0x1c0], R28 ;  /* 0x0001c01c23007388 */ /* 0x0013e40000000400 */
.L_x_1362:
[----:B------:R-:W-:Y:S05]  /*c460*/  BSYNC.RECONVERGENT B1 ;  /* 0x0000000000017941 */ /* 0x000fea0003800200 */
.L_x_1361:
[----:B------:R-:W-:-:S13]  /*c470*/  ISETP.LT.OR P0, PT, R39, R52, P0 ;  /* 0x000000342700720c */ /* 0x000fda0000701670 */
[----:B------:R-:W-:Y:S05]  /*c480*/  @!P0 BRA `(.L_x_1355) ;  /* 0x0000000000ac8947 */ /* 0x000fea0003800000 */
[----:B-1-34-:R-:W-:Y:S01]  /*c490*/  IMAD R35, R39, 0x4, R14 ;  /* 0x0000000427237824 */ /* 0x01afe200078e020e */
[----:B0-----:R-:W0:Y:S04]  /*c4a0*/  LDC.64 R28, c[0x0][0x3a8] ;  /* 0x0000ea00ff1c7b82 */ /* 0x001e280000000a00 */
[----:B------:R-:W0:Y:S02]  /*c4b0*/  LDS R41, [R35] ;  /* 0x0000000023297984 */ /* 0x000e240000000800 */
[----:B0-----:R-:W-:-:S06]  /*c4c0*/  IMAD.WIDE R40, R41, 0x4, R28 ;  /* 0x0000000429287825 */ /* 0x001fcc00078e021c */
[----:B------:R-:W2:Y:S01]  /*c4d0*/  LDG.E R40, desc[UR8][R40.64] ;  /* 0x0000000828287981 */ /* 0x000ea2000c1e1900 */
[----:B------:R-:W-:-:S05]  /*c4e0*/  LEA R42, R39, R12, 0x1 ;  /* 0x0000000c272a7211 */ /* 0x000fca00078e08ff */
[----:B------:R-:W0:Y:S02]  /*c4f0*/  LDS.U16 R30, [R42] ;  /* 0x000000002a1e7984 */ /* 0x000e240000000400 */
[----:B0-----:R-:W-:-:S04]  /*c500*/  IMAD.U32 R43, R30, 0x10000, RZ ;  /* 0x000100001e2b7824 */ /* 0x001fc800078e00ff */
        /* <DEDUP_REMOVED lines=29> */
[----:B0-----:R-:W-:-:S06]  /*c6e0*/  SHF.L.U32 R36, R28, 0x10, RZ ;  /* 0x000000101c247819 */ /* 0x001fcc00000006ff */
[----:B------:R-:W-:Y:S08]  /*c6f0*/  F2F.F64.F32 R36, R36 ;  /* 0x0000002400247310 */ /* 0x000ff00000201800 */
[----:B--2---:R-:W0:Y:S02]  /*c700*/  F2F.F64.F32 R28, R40 ;  /* 0x00000028001c7310 */ /* 0x004e240000201800 */
[----:B0-----:R-:W-:-:S10]  /*c710*/  DADD R28, R36, -R28 ;  /* 0x00000000241c7229 */ /* 0x001fd4000000081c */
[----:B------:R-:W0:Y:S02]  /*c720*/  F2F.BF16.F64 R29, R28 ;  /* 0x0000001c001d7310 */ /* 0x000e240000302000 */
[----:B0-----:R0:W-:Y:S02]  /*c730*/  STS.U16 [R42+0xc0], R29 ;  /* 0x0000c01d2a007388 */ /* 0x0011e40000000400 */
.L_x_1355:
[----:B------:R-:W-:Y:S05]  /*c740*/  BSYNC.RECONVERGENT B0 ;  /* 0x0000000000007941 */ /* 0x000fea0003800200 */
.L_x_1354:
[----:B------:R-:W-:Y:S01]  /*c750*/  NOP ;  /* 0x0000000000007918 */ /* 0x000fe20000000000 */
[----:B------:R-:W-:Y:S05]  /*c760*/  BRA.U !UP0, `(.L_x_1363) ;  /* 0x00000035087c7547 */ /* 0x000fea000b800000 */
[CC--:B------:R-:W-:Y:S01]  /*c770*/  ISETP.GE.AND P4, PT, R5.reuse, R52.reuse, PT ;  /* 0x000000340500720c */ /* 0x0c0fe20003f86270 */
[----:B------:R-:W-:Y:S01]  /*c780*/  IMAD R51, R5, 0x2, R12 ;  /* 0x0000000205337824 */ /* 0x000fe200078e020c */
[----:B01-34-:R-:W-:Y:S01]  /*c790*/  MOV R30, 0x0 ;  /* 0x00000000001e7802 */ /* 0x01bfe20000000f00 */
[----:B--2---:R-:W-:Y:S01]  /*c7a0*/  IMAD.MOV.U32 R31, RZ, RZ, -0x100000 ;  /* 0xfff00000ff1f7424 */ /* 0x004fe200078e00ff */
[----:B------:R-:W-:Y:S01]  /*c7b0*/  ISETP.GE.AND P0, PT, R0, R52, PT ;  /* 0x000000340000720c */ /* 0x000fe20003f06270 */
[----:B------:R-:W-:Y:S08]  /*c7c0*/  BSSY.RECONVERGENT B0, `(.L_x_1364) ;  /* 0x0000048000007945 */ /* 0x000ff00003800200 */
        /* <DEDUP_REMOVED lines=38> */
.L_x_1367:
[----:B------:R-:W-:Y:S05]  /*ca30*/  BSYNC.RECONVERGENT B1 ;  /* 0x0000000000017941 */ /* 0x000fea0003800200 */
.L_x_1366:
[----:B------:R-:W-:-:S13]  /*ca40*/  ISETP.GE.U32.AND P1, PT, R15, 0x60, PT ;  /* 0x000000600f00780c */ /* 0x000fda0003f26070 */
[----:B------:R-:W-:Y:S05]  /*ca50*/  @!P1 BRA `(.L_x_1365) ;  /* 0x0000000000789947 */ /* 0x000fea0003800000 */
.L_x_1368:
        /* <DEDUP_REMOVED lines=30> */
.L_x_1365:
[----:B------:R-:W-:Y:S05]  /*cc40*/  BSYNC.RECONVERGENT B0 ;  /* 0x0000000000007941 */ /* 0x000fea0003800200 */
.L_x_1364:
        /* <DEDUP_REMOVED lines=102> */
.L_x_1372:
[----:B------:R-:W-:Y:S05]  /*d2b0*/  BSYNC.RECONVERGENT B1 ;  /* 0x0000000000017941 */ /* 0x000fea0003800200 */
.L_x_1371:
[----:B------:R-:W-:-:S13]  /*d2c0*/  ISETP.GE.U32.AND P1, PT, R13, 0x60, PT ;  /* 0x000000600d00780c */ /* 0x000fda0003f26070 */
[----:B------:R-:W-:Y:S05]  /*d2d0*/  @!P1 BRA `(.L_x_1370) ;  /* 0x0000000000e89947 */ /* 0x000fea0003800000 */
.L_x_1373:
        /* <DEDUP_REMOVED lines=58> */
.L_x_1370:
[----:B------:R-:W-:Y:S05]  /*d680*/  BSYNC.RECONVERGENT B0 ;  /* 0x0000000000007941 */ /* 0x000fea0003800200 */
.L_x_1369:
        /* <DEDUP_REMOVED lines=8> */
[C---:B------:R-:W-:Y:S01]  /*d710*/  LEA.HI R28, R15.reuse, 0x1, RZ, 0x1b ;  /* 0x000000010f1c7811 */ /* 0x040fe200078fd8ff */
[----:B------:R-:W-:Y:S01]  /*d720*/  BSSY.RECONVERGENT B1, `(.L_x_1376) ;  /* 0x000001e000017945 */ /* 0x000fe20003800200 */
[----:B------:R-:W-:Y:S01]  /*d730*/  ISETP.GE.U32.AND P0, PT, R15, 0x60, PT ;  /* 0x000000600f00780c */ /* 0x000fe20003f06070 */
[----:B-12---:R-:W-:Y:S01]  /*d740*/  IMAD.MOV.U32 R35, RZ, RZ, R0 ;  /* 0x000000ffff237224 */ /* 0x006fe200078e0000 */
[----:B0-----:R-:W-:-:S04]  /*d750*/  LOP3.LUT R36, R28, 0x3, RZ, 0xc0, !PT ;  /* 0x000000031c247812 */ /* 0x001fc800078ec0ff */
[----:B------:R-:W-:-:S13]  /*d760*/  ISETP.NE.AND P1, PT, R36, RZ, PT ;  /* 0x000000ff2400720c */ /* 0x000fda0003f25270 */
[----:B------:R-:W-:Y:S05]  /*d770*/  @!P1 BRA `(.L_x_1377) ;  /* 0x0000000000609947 */ /* 0x000fea0003800000 */
[----:B------:R-:W0:Y:S01]  /*d780*/  LDS.U16 R29, [R51+0x40] ;  /* 0x00004000331d7984 */ /* 0x000e220000000400 */
[----:B---3--:R-:W0:Y:S01]  /*d790*/  F2F.BF16.F64 R30, R30 ;  /* 0x0000001e001e7310 */ /* 0x008e220000302000 */
        /* <DEDUP_REMOVED lines=22> */
.L_x_1377:
[----:B------:R-:W-:Y:S05]  /*d900*/  BSYNC.RECONVERGENT B1 ;  /* 0x0000000000017941 */ /* 0x000fea0003800200 */
.L_x_1376:
[----:B------:R-:W-:Y:S05]  /*d910*/  @!P0 BRA `(.L_x_1375) ;  /* 0x0000000800cc8947 */ /* 0x000fea0003800000 */
[----:B01----:R-:W-:Y:S01]  /*d920*/  IADD3 R28, PT, PT, -R35, R52, RZ ;  /* 0x00000034231c7210 */ /* 0x003fe20007ffe1ff */
[----:B------:R-:W-:Y:S01]  /*d930*/  BSSY.RECONVERGENT B1, `(.L_x_1378) ;  /* 0x0000063000017945 */ /* 0x000fe20003800200 */
[----:B------:R-:W-:Y:S02]  /*d940*/  PLOP3.LUT P0, PT, PT, PT, PT, 0x80, 0x8 ;  /* 0x000000000008781c */ /* 0x000fe40003f0f070 */
[----:B------:R-:W-:-:S13]  /*d950*/  ISETP.GT.AND P1, PT, R28, 0x180, PT ;  /* 0x000001801c00780c */ /* 0x000fda0003f24270 */
[----:B------:R-:W-:Y:S05]  /*d960*/  @!P1 BRA `(.L_x_1379) ;  /* 0x00000004007c9947 */ /* 0x000fea0003800000 */
[----:B------:R-:W-:Y:S01]  /*d970*/  PLOP3.LUT P0, PT, PT, PT, PT, 0x8, 0x80 ;  /* 0x000000000080781c */ /* 0x000fe20003f0e170 */
[----:B------:R-:W-:-:S12]  /*d980*/  VIADD R54, R52, 0xfffffe80 ;  /* 0xfffffe8034367836 */ /* 0x000fd80000000000 */
.L_x_1380:
[----:B------:R-:W2:Y:S01]  /*d990*/  LDL.64 R28, [R1] ;  /* 0x00000000011c7983 */ /* 0x000ea20000100a00 */
[C---:B------:R-:W-:Y:S01]  /*d9a0*/  LEA R50, R35.reuse, R12, 0x1 ;  /* 0x0000000c23327211 */ /* 0x040fe200078e08ff */
[----:B------:R-:W-:-:S04]  /*d9b0*/  VIADD R35, R35, 0x200 ;  /* 0x0000020023237836 */ /* 0x000fc80000000000 */
[----:B0--3--:R-:W0:Y:S01]  /*d9c0*/  LDS.U16 R31, [R50] ;  /* 0x00000000321f7984 */ /* 0x009e220000000400 */
[----:B------:R-:W-:-:S03]  /*d9d0*/  ISETP.GE.AND P1, PT, R35, R54, PT ;  /* 0x000000362300720c */ /* 0x000fc60003f26270 */
[----:B------:R-:W1:Y:S04]  /*d9e0*/  LDS.U16 R36, [R50+0x40] ;  /* 0x0000400032247984 */ /* 0x000e680000000400 */
[----:B------:R-:W3:Y:S04]  /*d9f0*/  LDS.U16 R37, [R50+0x80] ;  /* 0x0000800032257984 */ /* 0x000ee80000000400 */
        /* <DEDUP_REMOVED lines=86> */
.L_x_1379:
[----:B------:R-:W-:Y:S05]  /*df60*/  BSYNC.RECONVERGENT B1 ;  /* 0x0000000000017941 */ /* 0x000fea0003800200 */
.L_x_1378:
        /* <DEDUP_REMOVED lines=8> */
[----:B---3--:R-:W1:Y:S04]  /*dff0*/  LDS.U16 R31, [R38] ;  /* 0x00000000261f7984 */ /* 0x008e680000000400 */
        /* <DEDUP_REMOVED lines=42> */
.L_x_1382:
[----:B------:R-:W-:Y:S05]  /*e2a0*/  BSYNC.RECONVERGENT B1 ;  /* 0x0000000000017941 */ /* 0x000fea0003800200 */
.L_x_1381:
[----:B------:R-:W-:-:S13]  /*e2b0*/  ISETP.LT.OR P0, PT, R35, R52, P0 ;  /* 0x000000342300720c */ /* 0x000fda0000701670 */
[----:B------:R-:W-:Y:S05]  /*e2c0*/  @!P0 BRA `(.L_x_1375) ;  /* 0x0000000000608947 */ /* 0x000fea0003800000 */
[----:B-1----:R-:W2:Y:S01]  /*e2d0*/  LDL.64 R28, [R1] ;  /* 0x00000000011c7983 */ /* 0x002ea20000100a00 */
[----:B------:R-:W-:-:S05]  /*e2e0*/  IMAD R35, R35, 0x2, R12 ;  /* 0x0000000223237824 */ /* 0x000fca00078e020c */
[----:B---3--:R-:W1:Y:S04]  /*e2f0*/  LDS.U16 R31, [R35] ;  /* 0x00000000231f7984 */ /* 0x008e680000000400 */
        /* <DEDUP_REMOVED lines=21> */
.L_x_1375:
[----:B------:R-:W-:Y:S05]  /*e450*/  BSYNC.RECONVERGENT B0 ;  /* 0x0000000000007941 */ /* 0x000fea0003800200 */
.L_x_1374:
[----:B01--4-:R-:W3:Y:S01]  /*e460*/  LDL.64 R28, [R1] ;  /* 0x00000000011c7983 */ /* 0x013ee20000100a00 */
[----:B------:R-:W0:Y:S01]  /*e470*/  LDCU UR6, c[0x0][0x390] ;  /* 0x00007200ff0677ac */ /* 0x000e220008000800 */
[----:B------:R-:W-:Y:S02]  /*e480*/  BSSY.RECONVERGENT B2, `(.L_x_1383) ;  /* 0x00000bc000027945 */ /* 0x000fe40003800200 */
[----:B---3--:R-:W-:Y:S01]  /*e490*/  SHFL.BFLY PT, R31, R29, 0x10, 0x1f ;  /* 0x0e001f001d1f7f89 */ /* 0x008fe200000e0000 */
[----:B--2---:R-:W-:Y:S03]  /*e4a0*/  F2F.BF16.F64 R35, R28 ;  /* 0x0000001c00237310 */ /* 0x004fe60000302000 */
        /* <DEDUP_REMOVED lines=58> */
[----:B------:R-:W-:Y:S05]  /*e850*/  CALL.REL.NOINC `($__internal_11_$__cuda_sm3x_div_rn_noftz_f32_slowpath) ;  /* 0x0000004400287944 */ /* 0x000fea0003c00000 */
[----:B------:R-:W-:-:S07]  /*e860*/  MOV R28, R37 ;  /* 0x00000025001c7202 */ /* 0x000fce0000000f00 */
.L_x_1388:
[----:B------:R-:W-:Y:S05]  /*e870*/  BSYNC.RECONVERGENT B4 ;  /* 0x0000000000047941 */ /* 0x000fea0003800200 */
.L_x_1387:
[----:B------:R-:W-:Y:S01]  /*e880*/  F2FP.BF16.F32.PACK_AB R28, RZ, R28 ;  /* 0x0000001cff1c723e */ /* 0x000fe200000010ff */
[----:B------:R-:W-:-:S04]  /*e890*/  IMAD.MOV.U32 R31, RZ, RZ, R0 ;  /* 0x000000ffff1f7224 */ /* 0x000fc800078e0000 */
[----:B------:R0:W-:Y:S01]  /*e8a0*/  STS.U16 [R51], R28 ;  /* 0x0000001c33007388 */ /* 0x0001e20000000400 */
[----:B------:R-:W-:Y:S05]  /*e8b0*/  @!P5 BRA `(.L_x_1386) ;  /* 0x000000000098d947 */ /* 0x000fea0003800000 */
[----:B0-----:R-:W0:Y:S01]  /*e8c0*/  LDS.U16 R28, [R51+0x40] ;  /* 0x00004000331c7984 */ /* 0x001e220000000400 */
[----:B------:R-:W1:Y:S01]  /*e8d0*/  MUFU.RCP R31, R30 ;  /* 0x0000001e001f7308 */ /* 0x000e620000001000 */
[----:B------:R-:W-:Y:S01]  /*e8e0*/  BSSY.RECONVERGENT B4, `(.L_x_1389) ;  /* 0x000000d000047945 */ /* 0x000fe20003800200 */
[----:B------:R-:W-:Y:S01]  /*e8f0*/  ISETP.NE.AND P5, PT, R22, 0x2, PT ;  /* 0x000000021600780c */ /* 0x000fe20003fa5270 */
        /* <DEDUP_REMOVED lines=11> */
.L_x_1390:
[----:B------:R-:W-:Y:S05]  /*e9b0*/  BSYNC.RECONVERGENT B4 ;  /* 0x0000000000047941 */ /* 0x000fea0003800200 */
.L_x_1389:
        /* <DEDUP_REMOVED lines=18> */
.L_x_1392:
[----:B------:R-:W-:Y:S05]  /*eae0*/  BSYNC.RECONVERGENT B4 ;  /* 0x0000000000047941 */ /* 0x000fea0003800200 */
.L_x_1391:
[----:B------:R-:W-:Y:S01]  /*eaf0*/  F2FP.BF16.F32.PACK_AB R28, RZ, R28 ;  /* 0x0000001cff1c723e */ /* 0x000fe200000010ff */
[----:B------:R-:W-:-:S04]  /*eb00*/  IMAD.MOV.U32 R31, RZ, RZ, R4 ;  /* 0x000000ffff1f7224 */ /* 0x000fc800078e0004 */
[----:B------:R3:W-:Y:S03]  /*eb10*/  STS.U16 [R51+0x80], R28 ;  /* 0x0000801c33007388 */ /* 0x0007e60000000400 */
.L_x_1386:
[----:B------:R-:W-:Y:S05]  /*eb20*/  BSYNC.RECONVERGENT B3 ;  /* 0x0000000000037941 */ /* 0x000fea0003800200 */
.L_x_1385:
[----:B------:R-:W-:-:S13]  /*eb30*/  ISETP.GE.U32.AND P0, PT, R13, 0x60, PT ;  /* 0x000000600d00780c */ /* 0x000fda0003f06070 */
[----:B------:R-:W-:Y:S05]  /*eb40*/  @!P0 BRA `(.L_x_1384) ;  /* 0x00000004003c8947 */ /* 0x000fea0003800000 */
.L_x_1401:
[C---:B----4-:R-:W-:Y:S01]  /*eb50*/  LEA R35, R31.reuse, R12, 0x1 ;  /* 0x0000000c1f237211 */ /* 0x050fe200078e08ff */
[----:B------:R-:W1:Y:S01]  /*eb60*/  MUFU.RCP R29, R30 ;  /* 0x0000001e001d7308 */ /* 0x000e620000001000 */
[----:B------:R-:W-:Y:S01]  /*eb70*/  IADD3 R31, PT, PT, R31, 0x80, RZ ;  /* 0x000000801f1f7810 */ /* 0x000fe20007ffe0ff */
[----:B------:R-:W-:Y:S02]  /*eb80*/  BSSY.RECONVERGENT B3, `(.L_x_1393) ;  /* 0x000000f000037945 */ /* 0x000fe40003800200 */
[----:B0-23--:R-:W0:Y:S01]  /*eb90*/  LDS.U16 R28, [R35] ;  /* 0x00000000231c7984 */ /* 0x00de220000000400 */
[----:B------:R-:W-:Y:S01]  /*eba0*/  ISETP.GE.AND P5, PT, R31, UR6, PT ;  /* 0x000000061f007c0c */ /* 0x000fe2000bfa6270 */
[----:B-1----:R-:W-:Y:S01]  /*ebb0*/  FFMA R36, -R30, R29, 1 ;  /* 0x3f8000001e247423 */ /* 0x002fe2000000011d */
[----:B0-----:R-:W-:-:S03]  /*ebc0*/  IMAD.U32 R37, R28, 0x10000, RZ ;  /* 0x000100001c257824 */ /* 0x001fc600078e00ff */
        /* <DEDUP_REMOVED lines=10> */
.L_x_1394:
[----:B------:R-:W-:Y:S05]  /*ec70*/  BSYNC.RECONVERGENT B3 ;  /* 0x0000000000037941 */ /* 0x000fea0003800200 */
.L_x_1393:
        /* <DEDUP_REMOVED lines=18> */
.L_x_1396:
[----:B------:R-:W-:Y:S05]  /*eda0*/  BSYNC.RECONVERGENT B3 ;  /* 0x0000000000037941 */ /* 0x000fea0003800200 */
.L_x_1395:
        /* <DEDUP_REMOVED lines=18> */
.L_x_1398:
[----:B------:R-:W-:Y:S05]  /*eed0*/  BSYNC.RECONVERGENT B3 ;  /* 0x0000000000037941 */ /* 0x000fea0003800200 */
.L_x_1397:
        /* <DEDUP_REMOVED lines=18> */
.L_x_1400:
[----:B------:R-:W-:Y:S05]  /*f000*/  BSYNC.RECONVERGENT B3 ;  /* 0x0000000000037941 */ /* 0x000fea0003800200 */
.L_x_1399:
[----:B------:R-:W-:-:S05]  /*f010*/  F2FP.BF16.F32.PACK_AB R28, RZ, R28 ;  /* 0x0000001cff1c723e */ /* 0x000fca00000010ff */
[----:B------:R4:W-:Y:S01]  /*f020*/  STS.U16 [R35+0xc0], R28 ;  /* 0x0000c01c23007388 */ /* 0x0009e20000000400 */
[----:B------:R-:W-:Y:S05]  /*f030*/  @!P5 BRA `(.L_x_1401) ;  /* 0xfffffff800c4d947 */ /* 0x000fea000383ffff */
.L_x_1384:
[----:B------:R-:W-:Y:S05]  /*f040*/  BSYNC.RECONVERGENT B2 ;  /* 0x0000000000027941 */ /* 0x000fea0003800200 */
.L_x_1383:
        /* <DEDUP_REMOVED lines=8> */
[----:B----4-:R-:W-:-:S09]  /*f0d0*/  MOV R35, R5 ;  /* 0x0000000500237202 */ /* 0x010fd20000000f00 */
[----:B------:R-:W-:Y:S05]  /*f0e0*/  @!P0 BRA `(.L_x_1404) ;  /* 0x0000000000608947 */ /* 0x000fea0003800000 */
[----:B------:R-:W-:Y:S01]  /*f0f0*/  IMAD R38, R5, 0x4, R14 ;  /* 0x0000000405267824 */ /* 0x000fe200078e020e */
[----:B-1----:R-:W-:Y:S01]  /*f100*/  LDS.U16 R37, [R51] ;  /* 0x0000000033257984 */ /* 0x002fe20000000400 */
[----:B------:R-:W1:Y:S01]  /*f110*/  LDC R36, c[0x0][0x38c] ;  /* 0x0000e300ff247b82 */ /* 0x000e620000000800 */
[----:B------:R-:W-:Y:S02]  /*f120*/  ISETP.NE.AND P0, PT, R22, 0x1, PT ;  /* 0x000000011600780c */ /* 0x000fe40003f05270 */
[----:B------:R-:W1:Y:S01]  /*f130*/  LDS R31, [R38] ;  /* 0x00000000261f7984 */ /* 0x000e620000000800 */
[----:B------:R-:W-:-:S04]  /*f140*/  MOV R35, R0 ;  /* 0x0000000000237202 */ /* 0x000fc80000000f00 */
[----:B0-23--:R-:W0:Y:S01]  /*f150*/  LDC.64 R28, c[0x0][0x3c0] ;  /* 0x0000f000ff1c7b82 */ /* 0x00de220000000a00 */
[----:B-1----:R-:W-:-:S04]  /*f160*/  IMAD R31, R32, R36, R31 ;  /* 0x00000024201f7224 */ /* 0x002fc800078e021f */
[----:B0-----:R-:W-:-:S05]  /*f170*/  IMAD.WIDE R30, R31, 0x2, R28 ;  /* 0x000000021f1e7825 */ /* 0x001fca00078e021c */
[----:B------:R4:W-:Y:S01]  /*f180*/  STG.E.U16 desc[UR8][R30.64], R37 ;  /* 0x000000251e007986 */ /* 0x0009e2000c101508 */
[----:B------:R-:W-:Y:S05]  /*f190*/  @!P0 BRA `(.L_x_1404) ;  /* 0x0000000000348947 */ /* 0x000fea0003800000 */
[----:B------:R-:W-:Y:S01]  /*f1a0*/  ISETP.NE.AND P0, PT, R22, 0x2, PT ;  /* 0x000000021600780c */ /* 0x000fe20003f05270 */
[----:B----4-:R-:W0:Y:S04]  /*f1b0*/  LDS R31, [R38+0x80] ;  /* 0x00008000261f7984 */ /* 0x010e280000000800 */
[----:B------:R-:W1:Y:S08]  /*f1c0*/  LDS.U16 R37, [R51+0x40] ;  /* 0x0000400033257984 */ /* 0x000e700000000400 */
[----:B------:R-:W2:Y:S04]  /*f1d0*/  @P0 LDS R35, [R38+0x100] ;  /* 0x0001000026230984 */ /* 0x000ea80000000800 */
[----:B------:R-:W3:Y:S01]  /*f1e0*/  @P0 LDS.U16 R39, [R51+0x80] ;  /* 0x0000800033270984 */ /* 0x000ee20000000400 */
[----:B0-----:R-:W-:-:S04]  /*f1f0*/  IMAD R31, R32, R36, R31 ;  /* 0x00000024201f7224 */ /* 0x001fc800078e021f */
[----:B------:R-:W-:-:S05]  /*f200*/  IMAD.WIDE R30, R31, 0x2, R28 ;  /* 0x000000021f1e7825 */ /* 0x000fca00078e021c */
[----:B-1----:R0:W-:Y:S01]  /*f210*/  STG.E.U16 desc[UR8][R30.64], R37 ;  /* 0x000000251e007986 */ /* 0x0021e2000c101508 */
[----:B--2---:R-:W-:-:S04]  /*f220*/  @P0 IMAD R35, R32, R36, R35 ;  /* 0x0000002420230224 */ /* 0x004fc800078e0223 */
[----:B------:R-:W-:-:S04]  /*f230*/  @P0 IMAD.WIDE R28, R35, 0x2, R28 ;  /* 0x00000002231c0825 */ /* 0x000fc800078e021c */
[----:B------:R-:W-:Y:S01]  /*f240*/  IMAD.MOV.U32 R35, RZ, RZ, R2 ;  /* 0x000000ffff237224 */ /* 0x000fe200078e0002 */
[----:B---3--:R0:W-:Y:S01]  /*f250*/  @P0 STG.E.U16 desc[UR8][R28.64], R39 ;  /* 0x000000271c000986 */ /* 0x0081e2000c101508 */
[----:B------:R-:W-:-:S07]  /*f260*/  @P0 MOV R35, R4 ;  /* 0x0000000400230202 */ /* 0x000fce0000000f00 */
.L_x_1404:
[----:B0-----:R-:W-:Y:S05]  /*f270*/  BSYNC.RECONVERGENT B1 ;  /* 0x0000000000017941 */ /* 0x001fea0003800200 */
.L_x_1403:
[----:B------:R-:W-:Y:S05]  /*f280*/  @!P1 BRA `(.L_x_1402) ;  /* 0x0000000800b09947 */ /* 0x000fea0003800000 */
[----:B------:R-:W2:Y:S01]  /*f290*/  LDC R46, c[0x0][0x390] ;  /* 0x0000e400ff2e7b82 */ /* 0x000ea20000000800 */
[----:B------:R-:W-:Y:S01]  /*f2a0*/  BSSY.RECONVERGENT B1, `(.L_x_1405) ;  /* 0x000005d000017945 */ /* 0x000fe20003800200 */
[----:B------:R-:W-:Y:S01]  /*f2b0*/  PLOP3.LUT P0, PT, PT, PT, PT, 0x80, 0x8 ;  /* 0x000000000008781c */ /* 0x000fe20003f0f070 */
[----:B--23--:R-:W-:-:S05]  /*f2c0*/  IMAD.IADD R28, R46, 0x1, -R35 ;  /* 0x000000012e1c7824 */ /* 0x00cfca00078e0a23 */
[----:B------:R-:W-:-:S13]  /*f2d0*/  ISETP.GT.AND P1, PT, R28, 0x180, PT ;  /* 0x000001801c00780c */ /* 0x000fda0003f24270 */
[----:B------:R-:W-:Y:S05]  /*f2e0*/  @!P1 BRA `(.L_x_1406) ;  /* 0x0000000400609947 */ /* 0x000fea0003800000 */
[----:B------:R-:W-:Y:S02]  /*f2f0*/  PLOP3.LUT P0, PT, PT, PT, PT, 0x8, 0x80 ;  /* 0x000000000080781c */ /* 0x000fe40003f0e170 */
[----:B------:R-:W-:-:S11]  /*f300*/  IADD3 R44, PT, PT, R46, -0x180, RZ ;  /* 0xfffffe802e2c7810 */ /* 0x000fd60007ffe0ff */
.L_x_1407:
[C---:B-1----:R-:W-:Y:S01]  /*f310*/  IMAD R42, R35.reuse, 0x4, R14 ;  /* 0x00000004232a7824 */ /* 0x042fe200078e020e */
[C---:B------:R-:W-:Y:S01]  /*f320*/  LEA R40, R35.reuse, R12, 0x1 ;  /* 0x0000000c23287211 */ /* 0x040fe200078e08ff */
[----:B------:R-:W0:Y:S01]  /*f330*/  LDC.64 R28, c[0x0][0x3c0] ;  /* 0x0000f000ff1c7b82 */ /* 0x000e220000000a00 */
[----:B------:R-:W-:Y:S02]  /*f340*/  VIADD R35, R35, 0x200 ;  /* 0x0000020023237836 */ /* 0x000fe40000000000 */
[----:B----4-:R-:W2:Y:S03]  /*f350*/  LDS R31, [R42] ;  /* 0x000000002a1f7984 */ /* 0x010ea60000000800 */
[----:B------:R-:W-:Y:S01]  /*f360*/  ISETP.GE.AND P1, PT, R35, R44, PT ;  /* 0x0000002c2300720c */ /* 0x000fe20003f26270 */
[----:B------:R-:W3:Y:S04]  /*f370*/  LDS R39, [R42+0x80] ;  /* 0x000080002a277984 */ /* 0x000ee80000000800 */
[----:B------:R-:W-:Y:S04]  /*f380*/  LDS.U16 R45, [R40] ;  /* 0x00000000282d7984 */ /* 0x000fe80000000400 */
[----:B-1----:R-:W1:Y:S04]  /*f390*/  LDS R37, [R42+0x100] ;  /* 0x000100002a257984 */ /* 0x002e680000000800 */
[----:B------:R-:W-:Y:S04]  /*f3a0*/  LDS.U16 R38, [R40+0x40] ;  /* 0x0000400028267984 */ /* 0x000fe80000000400 */
[----:B------:R-:W-:Y:S04]  /*f3b0*/  LDS R59, [R42+0x180] ;  /* 0x000180002a3b7984 */ /* 0x000fe80000000800 */
[----:B------:R-:W4:Y:S04]  /*f3c0*/  LDS R57, [R42+0x200] ;  /* 0x000200002a397984 */ /* 0x000f280000000800 */
[----:B------:R-:W5:Y:S04]  /*f3d0*/  LDS R51, [R42+0x280] ;  /* 0x000280002a337984 */ /* 0x000f680000000800 */
[----:B------:R-:W5:Y:S04]  /*f3e0*/  LDS R41, [R42+0x380] ;  /* 0x000380002a297984 */ /* 0x000f680000000800 */
[----:B------:R-:W5:Y:S01]  /*f3f0*/  LDS.U16 R48, [R40+0x80] ;  /* 0x0000800028307984 */ /* 0x000f620000000400 */
[----:B--2---:R-:W-:-:S03]  /*f400*/  IMAD R31, R32, UR6, R31 ;  /* 0x00000006201f7c24 */ /* 0x004fc6000f8e021f */
[----:B------:R-:W2:Y:S01]  /*f410*/  LDS.U16 R55, [R40+0xc0] ;  /* 0x0000c00028377984 */ /* 0x000ea20000000400 */
[----:B---3--:R-:W-:-:S03]  /*f420*/  IMAD R39, R32, UR6, R39 ;  /* 0x0000000620277c24 */ /* 0x008fc6000f8e0227 */
[----:B------:R-:W3:Y:S01]  /*f430*/  LDS R43, [R42+0x300] ;  /* 0x000300002a2b7984 */ /* 0x000ee20000000800 */
[----:B0-----:R-:W-:-:S03]  /*f440*/  IMAD.WIDE R60, R31, 0x2, R28 ;  /* 0x000000021f3c7825 */ /* 0x001fc600078e021c */
[----:B------:R-:W-:Y:S01]  /*f450*/  LDS.U16 R53, [R40+0x140] ;  /* 0x0001400028357984 */ /* 0x000fe20000000400 */
[----:B------:R-:W-:-:S03]  /*f460*/  IMAD.WIDE R30, R39, 0x2, R28 ;  /* 0x00000002271e7825 */ /* 0x000fc600078e021c */
[----:B------:R-:W0:Y:S01]  /*f470*/  LDS.U16 R39, [R40+0x100] ;  /* 0x0001000028277984 */ /* 0x000e220000000400 */
[----:B-1----:R-:W-:-:S03]  /*f480*/  IMAD R37, R32, UR6, R37 ;  /* 0x0000000620257c24 */ /* 0x002fc6000f8e0225 */
[----:B------:R-:W-:Y:S01]  /*f490*/  LDS.U16 R47, [R40+0x180] ;  /* 0x00018000282f7984 */ /* 0x000fe20000000400 */
[----:B------:R-:W-:-:S03]  /*f4a0*/  IMAD.WIDE R36, R37, 0x2, R28 ;  /* 0x0000000225247825 */ /* 0x000fc600078e021c */
[----:B------:R-:W-:Y:S01]  /*f4b0*/  LDS.U16 R49, [R40+0x1c0] ;  /* 0x0001c00028317984 */ /* 0x000fe20000000400 */
[----:B----4-:R-:W-:-:S03]  /*f4c0*/  IMAD R57, R32, UR6, R57 ;  /* 0x0000000620397c24 */ /* 0x010fc6000f8e0239 */
[----:B------:R-:W-:Y:S01]  /*f4d0*/  STG.E.U16 desc[UR8][R60.64], R45 ;  /* 0x0000002d3c007986 */ /* 0x000fe2000c101508 */
[----:B-----5:R-:W-:-:S03]  /*f4e0*/  IMAD R51, R32, UR6, R51 ;  /* 0x0000000620337c24 */ /* 0x020fc6000f8e0233 */
[----:B------:R-:W-:Y:S01]  /*f4f0*/  LDS R45, [R42+0x400] ;  /* 0x000400002a2d7984 */ /* 0x000fe20000000800 */
[----:B------:R-:W-:-:S03]  /*f500*/  IMAD.WIDE R56, R57, 0x2, R28 ;  /* 0x0000000239387825 */ /* 0x000fc600078e021c */
[----:B------:R1:W-:Y:S01]  /*f510*/  STG.E.U16 desc[UR8][R30.64], R38 ;  /* 0x000000261e007986 */ /* 0x0003e2000c101508 */
[----:B------:R-:W-:-:S03]  /*f520*/  IMAD R41, R32, UR6, R41 ;  /* 0x0000000620297c24 */ /* 0x000fc6000f8e0229 */
[----:B------:R4:W-:Y:S04]  /*f530*/  STG.E.U16 desc[UR8][R36.64], R48 ;  /* 0x0000003024007986 */ /* 0x0009e8000c101508 */
[----:B------:R-:W-:Y:S01]  /*f540*/  LDS R38, [R42+0x480] ;  /* 0x000480002a267984 */ /* 0x000fe20000000800 */
[----:B-1----:R-:W-:-:S03]  /*f550*/  IMAD R31, R32, UR6, R59 ;  /* 0x00000006201f7c24 */ /* 0x002fc6000f8e023b */
[----:B------:R-:W-:Y:S01]  /*f560*/  LDS.U16 R52, [R40+0x200] ;  /* 0x0002000028347984 */ /* 0x000fe20000000400 */
[----:B------:R-:W-:-:S03]  /*f570*/  IMAD.WIDE R30, R31, 0x2, R28 ;  /* 0x000000021f1e7825 */ /* 0x000fc600078e021c */
[----:B------:R-:W1:Y:S01]  /*f580*/  LDS R59, [R42+0x700] ;  /* 0x000700002a3b7984 */ /* 0x000e620000000800 */
[----:B----4-:R-:W-:-:S03]  /*f590*/  IMAD.WIDE R36, R51, 0x2, R28 ;  /* 0x0000000233247825 */ /* 0x010fc600078e021c */
[----:B--2---:R2:W-:Y:S01]  /*f5a0*/  STG.E.U16 desc[UR8][R30.64], R55 ;  /* 0x000000371e007986 */ /* 0x0045e2000c101508 */
[----:B---3--:R-:W-:-:S03]  /*f5b0*/  IMAD R51, R32, UR6, R43 ;  /* 0x0000000620337c24 */ /* 0x008fc6000f8e022b */
[----:B0-----:R-:W-:Y:S01]  /*f5c0*/  STG.E.U16 desc[UR8][R56.64], R39 ;  /* 0x0000002738007986 */ /* 0x001fe2000c101508 */
[----:B------:R-:W-:-:S03]  /*f5d0*/  IMAD.WIDE R50, R51, 0x2, R28 ;  /* 0x0000000233327825 */ /* 0x000fc600078e021c */
[----:B------:R-:W0:Y:S01]  /*f5e0*/  LDS R43, [R42+0x500] ;  /* 0x000500002a2b7984 */ /* 0x000e220000000800 */
[----:B--2---:R-:W-:-:S03]  /*f5f0*/  IMAD.WIDE R30, R41, 0x2, R28 ;  /* 0x00000002291e7825 */ /* 0x004fc600078e021c */
[----:B------:R-:W2:Y:S04]  /*f600*/  LDS R39, [R42+0x580] ;  /* 0x000580002a277984 */ /* 0x000ea80000000800 */
[----:B------:R-:W-:Y:S04]  /*f610*/  LDS R41, [R42+0x600] ;  /* 0x000600002a297984 */ /* 0x000fe80000000800 */
[----:B------:R-:W3:Y:S04]  /*f620*/  LDS R57, [R42+0x680] ;  /* 0x000680002a397984 */ /* 0x000ee80000000800 */
[----:B------:R-:W4:Y:S04]  /*f630*/  LDS R61, [R42+0x780] ;  /* 0x000780002a3d7984 */ /* 0x000f280000000800 */
[----:B------:R-:W5:Y:S04]  /*f640*/  LDS.U16 R48, [R40+0x240] ;  /* 0x0002400028307984 */ /* 0x000f680000000400 */
[----:B------:R0:W-:Y:S01]  /*f650*/  STG.E.U16 desc[UR8][R36.64], R53 ;  /* 0x0000003524007986 */ /* 0x0001e2000c101508 */
[----:B-1----:R-:W-:-:S03]  /*f660*/  IMAD R59, R32, UR6, R59 ;  /* 0x00000006203b7c24 */ /* 0x002fc6000f8e023b */
[----:B------:R-:W1:Y:S04]  /*f670*/  LDS.U16 R55, [R40+0x280] ;  /* 0x0002800028377984 */ /* 0x000e680000000400 */
[----:B------:R-:W-:Y:S04]  /*f680*/  STG.E.U16 desc[UR8][R50.64], R47 ;  /* 0x0000002f32007986 */ /* 0x000fe8000c101508 */
[----:B------:R-:W1:Y:S01]  /*f690*/  LDS.U16 R53, [R40+0x2c0] ;  /* 0x0002c00028357984 */ /* 0x000e620000000400 */
[C---:B0-----:R-:W-:Y:S02]  /*f6a0*/  IMAD R37, R32.reuse, UR6, R45 ;  /* 0x0000000620257c24 */ /* 0x041fe4000f8e022d */
[----:B------:R-:W-:Y:S01]  /*f6b0*/  IMAD R43, R32, UR6, R43 ;  /* 0x00000006202b7c24 */ /* 0x000fe2000f8e022b */
[----:B------:R0:W-:Y:S01]  /*f6c0*/  STG.E.U16 desc[UR8][R30.64], R49 ;  /* 0x000000311e007986 */ /* 0x0001e2000c101508 */
[----:B------:R-:W-:-:S03]  /*f6d0*/  IMAD.WIDE R36, R37, 0x2, R28 ;  /* 0x0000000225247825 */ /* 0x000fc600078e021c */
[----:B------:R-:W1:Y:S01]  /*f6e0*/  LDS.U16 R51, [R40+0x300] ;  /* 0x0003000028337984 */ /* 0x000e620000000400 */
[C---:B--2---:R-:W-:Y:S02]  /*f6f0*/  IMAD R39, R32.reuse, UR6, R39 ;  /* 0x0000000620277c24 */ /* 0x044fe4000f8e0227 */
[----:B------:R-:W-:Y:S01]  /*f700*/  IMAD.WIDE R42, R43, 0x2, R28 ;  /* 0x000000022b2a7825 */ /* 0x000fe200078e021c */
[----:B------:R-:W2:Y:S04]  /*f710*/  LDS.U16 R49, [R40+0x340] ;  /* 0x0003400028317984 */ /* 0x000ea80000000400 */
[----:B------:R-:W2:Y:S01]  /*f720*/  LDS.U16 R47, [R40+0x380] ;  /* 0x00038000282f7984 */ /* 0x000ea20000000400 */
[C---:B0-----:R-:W-:Y:S02]  /*f730*/  IMAD R31, R32.reuse, UR6, R38 ;  /* 0x00000006201f7c24 */ /* 0x041fe4000f8e0226 */
[----:B---3--:R-:W-:Y:S01]  /*f740*/  IMAD R57, R32, UR6, R57 ;  /* 0x0000000620397c24 */ /* 0x008fe2000f8e0239 */
[----:B------:R-:W0:Y:S01]  /*f750*/  LDS.U16 R45, [R40+0x3c0] ;  /* 0x0003c000282d7984 */ /* 0x000e220000000400 */
[----:B------:R-:W-:-:S03]  /*f760*/  IMAD.WIDE R30, R31, 0x2, R28 ;  /* 0x000000021f1e7825 */ /* 0x000fc600078e021c */
[----:B------:R3:W-:Y:S01]  /*f770*/  STG.E.U16 desc[UR8][R36.64], R52 ;  /* 0x0000003424007986 */ /* 0x0007e2000c101508 */
[----:B----4-:R-:W-:-:S03]  /*f780*/  IMAD R61, R32, UR6, R61 ;  /* 0x00000006203d7c24 */ /* 0x010fc6000f8e023d */
[----:B-----5:R4:W-:Y:S04]  /*f790*/  STG.E.U16 desc[UR8][R30.64], R48 ;  /* 0x000000301e007986 */ /* 0x0209e8000c101508 */
[----:B-1----:R1:W-:Y:S01]  /*f7a0*/  STG.E.U16 desc[UR8][R42.64], R55 ;  /* 0x000000372a007986 */ /* 0x0023e2000c101508 */
[----:B---3--:R-:W-:Y:S02]  /*f7b0*/  IMAD R37, R32, UR6, R41 ;  /* 0x0000000620257c24 */ /* 0x008fe4000f8e0229 */
[----:B------:R-:W-:-:S04]  /*f7c0*/  IMAD.WIDE R40, R39, 0x2, R28 ;  /* 0x0000000227287825 */ /* 0x000fc800078e021c */
[--C-:B------:R-:W-:Y:S01]  /*f7d0*/  IMAD.WIDE R38, R37, 0x2, R28.reuse ;  /* 0x0000000225267825 */ /* 0x100fe200078e021c */
[----:B------:R1:W-:Y:S03]  /*f7e0*/  STG.E.U16 desc[UR8][R40.64], R53 ;  /* 0x0000003528007986 */ /* 0x0003e6000c101508 */
[--C-:B------:R-:W-:Y:S01]  /*f7f0*/  IMAD.WIDE R36, R57, 0x2, R28.reuse ;  /* 0x0000000239247825 */ /* 0x100fe200078e021c */
[----:B------:R1:W-:Y:S03]  /*f800*/  STG.E.U16 desc[UR8][R38.64], R51 ;  /* 0x0000003326007986 */ /* 0x0003e6000c101508 */
[--C-:B----4-:R-:W-:Y:S01]  /*f810*/  IMAD.WIDE R30, R59, 0x2, R28.reuse ;  /* 0x000000023b1e7825 */ /* 0x110fe200078e021c */
[----:B--2---:R1:W-:Y:S03]  /*f820*/  STG.E.U16 desc[UR8][R36.64], R49 ;  /* 0x0000003124007986 */ /* 0x0043e6000c101508 */
[----:B------:R-:W-:Y:S01]  /*f830*/  IMAD.WIDE R28, R61, 0x2, R28 ;  /* 0x000000023d1c7825 */ /* 0x000fe200078e021c */
[----:B------:R1:W-:Y:S04]  /*f840*/  STG.E.U16 desc[UR8][R30.64], R47 ;  /* 0x0000002f1e007986 */ /* 0x0003e8000c101508 */
[----:B0-----:R1:W-:Y:S01]  /*f850*/  STG.E.U16 desc[UR8][R28.64], R45 ;  /* 0x0000002d1c007986 */ /* 0x0013e2000c101508 */
[----:B------:R-:W-:Y:S05]  /*f860*/  @!P1 BRA `(.L_x_1407) ;  /* 0xfffffff800a89947 */ /* 0x000fea000383ffff */
.L_x_1406:
[----:B------:R-:W-:Y:S05]  /*f870*/  BSYNC.RECONVERGENT B1 ;  /* 0x0000000000017941 */ /* 0x000fea0003800200 */
.L_x_1405:
[----:B-1----:R-:W-:Y:S01]  /*f880*/  IADD3 R28, PT, PT, -R35, R46, RZ ;  /* 0x0000002e231c7210 */ /* 0x002fe20007ffe1ff */
[----:B------:R-:W-:Y:S03]  /*f890*/  BSSY.RECONVERGENT B1, `(.L_x_1408) ;  /* 0x0000031000017945 */ /* 0x000fe60003800200 */
[----:B------:R-:W-:-:S13]  /*f8a0*/  ISETP.GT.AND P1, PT, R28, 0x80, PT ;  /* 0x000000801c00780c */ /* 0x000fda0003f24270 */
[----:B------:R-:W-:Y:S05]  /*f8b0*/  @!P1 BRA `(.L_x_1409) ;  /* 0x0000000000b89947 */ /* 0x000fea0003800000 */
[C---:B------:R-:W-:Y:S01]  /*f8c0*/  IMAD R40, R35.reuse, 0x4, R14 ;  /* 0x0000000423287824 */ /* 0x040fe200078e020e */
[C---:B------:R-:W-:Y:S01]  /*f8d0*/  LEA R48, R35.reuse, R12, 0x1 ;  /* 0x0000000c23307211 */ /* 0x040fe200078e08ff */
[----:B------:R-:W0:Y:S01]  /*f8e0*/  LDC.64 R28, c[0x0][0x3c0] ;  /* 0x0000f000ff1c7b82 */ /* 0x000e220000000a00 */
[----:B------:R-:W1:Y:S01]  /*f8f0*/  LDCU UR10, c[0x0][0x38c] ;  /* 0x00007180ff0a77ac */ /* 0x000e620008000800 */
[----:B------:R-:W-:Y:S01]  /*f900*/  PLOP3.LUT P0, PT, PT, PT, PT, 0x8, 0x80 ;  /* 0x000000000080781c */ /* 0x000fe20003f0e170 */
[----:B----4-:R-:W1:Y:S01]  /*f910*/  LDS R31, [R40] ;  /* 0x00000000281f7984 */ /* 0x010e620000000800 */
[----:B------:R-:W-:-:S03]  /*f920*/  VIADD R35, R35, 0x100 ;  /* 0x0000010023237836 */ /* 0x000fc60000000000 */
[----:B------:R-:W2:Y:S04]  /*f930*/  LDS R45, [R40+0x80] ;  /* 0x00008000282d7984 */ /* 0x000ea80000000800 */
[----:B------:R-:W3:Y:S04]  /*f940*/  LDS R43, [R40+0x100] ;  /* 0x00010000282b7984 */ /* 0x000ee80000000800 */
[----:B------:R-:W4:Y:S04]  /*f950*/  LDS R37, [R40+0x180] ;  /* 0x0001800028257984 */ /* 0x000f280000000800 */
[----:B------:R-:W5:Y:S04]  /*f960*/  LDS R39, [R40+0x200] ;  /* 0x0002000028277984 */ /* 0x000f680000000800 */
[----:B------:R-:W-:Y:S04]  /*f970*/  LDS R41, [R40+0x280] ;  /* 0x0002800028297984 */ /* 0x000fe80000000800 */
[----:B------:R-:W5:Y:S04]  /*f980*/  LDS R61, [R40+0x300] ;  /* 0x00030000283d7984 */ /* 0x000f680000000800 */
[----:B------:R-:W5:Y:S04]  /*f990*/  LDS.U16 R38, [R48] ;  /* 0x0000000030267984 */ /* 0x000f680000000400 */
[----:B------:R-:W5:Y:S04]  /*f9a0*/  LDS R36, [R40+0x380] ;  /* 0x0003800028247984 */ /* 0x000f680000000800 */
[----:B------:R-:W5:Y:S04]  /*f9b0*/  LDS.U16 R57, [R48+0x40] ;  /* 0x0000400030397984 */ /* 0x000f680000000400 */
[----:B------:R-:W5:Y:S01]  /*f9c0*/  LDS.U16 R59, [R48+0x80] ;  /* 0x00008000303b7984 */ /* 0x000f620000000400 */
[----:B-1----:R-:W-:-:S03]  /*f9d0*/  IMAD R31, R32, UR10, R31 ;  /* 0x0000000a201f7c24 */ /* 0x002fc6000f8e021f */
[----:B------:R-:W1:Y:S01]  /*f9e0*/  LDS.U16 R55, [R48+0xc0] ;  /* 0x0000c00030377984 */ /* 0x000e620000000400 */
[C---:B--2---:R-:W-:Y:S02]  /*f9f0*/  IMAD R45, R32.reuse, UR10, R45 ;  /* 0x0000000a202d7c24 */ /* 0x044fe4000f8e022d */
[----:B0-----:R-:W-:Y:S01]  /*fa00*/  IMAD.WIDE R30, R31, 0x2, R28 ;  /* 0x000000021f1e7825 */ /* 0x001fe200078e021c */
[----:B------:R-:W0:Y:S03]  /*fa10*/  LDS.U16 R53, [R48+0x100] ;  /* 0x0001000030357984 */ /* 0x000e260000000400 */
[C---:B---3--:R-:W-:Y:S01]  /*fa20*/  IMAD R43, R32.reuse, UR10, R43 ;  /* 0x0000000a202b7c24 */ /* 0x048fe2000f8e022b */
[----:B------:R-:W2:Y:S01]  /*fa30*/  LDS.U16 R51, [R48+0x140] ;  /* 0x0001400030337984 */ /* 0x000ea20000000400 */
[C---:B----4-:R-:W-:Y:S02]  /*fa40*/  IMAD R37, R32.reuse, UR10, R37 ;  /* 0x0000000a20257c24 */ /* 0x050fe4000f8e0225 */
[----:B------:R-:W-:Y:S01]  /*fa50*/  IMAD.WIDE R44, R45, 0x2, R28 ;  /* 0x000000022d2c7825 */ /* 0x000fe200078e021c */
[----:B------:R-:W3:Y:S03]  /*fa60*/  LDS.U16 R49, [R48+0x180] ;  /* 0x0001800030317984 */ /* 0x000ee60000000400 */
[----:B-----5:R-:W-:Y:S01]  /*fa70*/  IMAD R39, R32, UR10, R39 ;  /* 0x0000000a20277c24 */ /* 0x020fe2000f8e0227 */
[----:B------:R4:W5:Y:S01]  /*fa80*/  LDS.U16 R47, [R48+0x1c0] ;  /* 0x0001c000302f7984 */ /* 0x0009620000000400 */
[----:B------:R-:W-:-:S04]  /*fa90*/  IMAD.WIDE R42, R43, 0x2, R28 ;  /* 0x000000022b2a7825 */ /* 0x000fc800078e021c */
[C---:B------:R-:W-:Y:S02]  /*faa0*/  IMAD R61, R32.reuse, UR10, R61 ;  /* 0x0000000a203d7c24 */ /* 0x040fe4000f8e023d */
[----:B----4-:R-:W-:Y:S01]  /*fab0*/  IMAD R48, R32, UR10, R41 ;  /* 0x0000000a20307c24 */ /* 0x010fe2000f8e0229 */
[----:B------:R4:W-:Y:S01]  /*fac0*/  STG.E.U16 desc[UR8][R30.64], R38 ;  /* 0x000000261e007986 */ /* 0x0009e2000c101508 */
[----:B------:R-:W-:-:S04]  /*fad0*/  IMAD.WIDE R40, R37, 0x2, R28 ;  /* 0x0000000225287825 */ /* 0x000fc800078e021c */
[----:B------:R-:W-:Y:S02]  /*fae0*/  IMAD R50, R32, UR10, R36 ;  /* 0x0000000a20327c24 */ /* 0x000fe4000f8e0224 */
[--C-:B------:R-:W-:Y:S01]  /*faf0*/  IMAD.WIDE R36, R48, 0x2, R28.reuse ;  /* 0x0000000230247825 */ /* 0x100fe200078e021c */
[----:B------:R0:W-:Y:S03]  /*fb00*/  STG.E.U16 desc[UR8][R44.64], R57 ;  /* 0x000000392c007986 */ /* 0x0001e6000c101508 */
[--C-:B----4-:R-:W-:Y:S01]  /*fb10*/  IMAD.WIDE R38, R39, 0x2, R28.reuse ;  /* 0x0000000227267825 */ /* 0x110fe200078e021c */
[----:B------:R4:W-:Y:S03]  /*fb20*/  STG.E.U16 desc[UR8][R42.64], R59 ;  /* 0x0000003b2a007986 */ /* 0x0009e6000c101508 */
[--C-:B------:R-:W-:Y:S01]  /*fb30*/  IMAD.WIDE R30, R61, 0x2, R28.reuse ;  /* 0x000000023d1e7825 */ /* 0x100fe200078e021c */
[----:B-1----:R4:W-:Y:S03]  /*fb40*/  STG.E.U16 desc[UR8][R40.64], R55 ;  /* 0x0000003728007986 */ /* 0x0029e6000c101508 */
[----:B------:R-:W-:Y:S01]  /*fb50*/  IMAD.WIDE R28, R50, 0x2, R28 ;  /* 0x00000002321c7825 */ /* 0x000fe200078e021c */
[----:B0-----:R4:W-:Y:S04]  /*fb60*/  STG.E.U16 desc[UR8][R38.64], R53 ;  /* 0x0000003526007986 */ /* 0x0019e8000c101508 */
[----:B--2---:R4:W-:Y:S04]  /*fb70*/  STG.E.U16 desc[UR8][R36.64], R51 ;  /* 0x0000003324007986 */ /* 0x0049e8000c101508 */
[----:B---3--:R4:W-:Y:S04]  /*fb80*/  STG.E.U16 desc[UR8][R30.64], R49 ;  /* 0x000000311e007986 */ /* 0x0089e8000c101508 */
[----:B-----5:R4:W-:Y:S02]  /*fb90*/  STG.E.U16 desc[UR8][R28.64], R47 ;  /* 0x0000002f1c007986 */ /* 0x0209e4000c101508 */
.L_x_1409:
[----:B------:R-:W-:Y:S05]  /*fba0*/  BSYNC.RECONVERGENT B1 ;  /* 0x0000000000017941 */ /* 0x000fea0003800200 */
.L_x_1408:
[----:B------:R-:W-:-:S13]  /*fbb0*/  ISETP.LT.OR P0, PT, R35, R46, P0 ;  /* 0x0000002e2300720c */ /* 0x000fda0000701670 */
[----:B------:R-:W-:Y:S05]  /*fbc0*/  @!P0 BRA `(.L_x_1402) ;  /* 0x0000000000608947 */ /* 0x000fea0003800000 */
[C---:B----4-:R-:W-:Y:S01]  /*fbd0*/  LEA R30, R35.reuse, R14, 0x2 ;  /* 0x0000000e231e7211 */ /* 0x050fe200078e10ff */
[----:B------:R-:W-:Y:S01]  /*fbe0*/  IMAD R35, R35, 0x2, R12 ;  /* 0x0000000223237824 */ /* 0x000fe200078e020c */
[----:B------:R-:W0:Y:S01]  /*fbf0*/  LDC.64 R28, c[0x0][0x3c0] ;  /* 0x0000f000ff1c7b82 */ /* 0x000e220000000a00 */
[----:B------:R-:W1:Y:S02]  /*fc00*/  LDCU UR10, c[0x0][0x38c] ;  /* 0x00007180ff0a77ac */ /* 0x000e640008000800 */
[----:B------:R-:W1:Y:S04]  /*fc10*/  LDS R31, [R30] ;  /* 0x000000001e1f7984 */ /* 0x000e680000000800 */
[----:B------:R-:W2:Y:S04]  /*fc20*/  LDS R37, [R30+0x80] ;  /* 0x000080001e257984 */ /* 0x000ea80000000800 */
[----:B------:R-:W3:Y:S04]  /*fc30*/  LDS R39, [R30+0x100] ;  /* 0x000100001e277984 */ /* 0x000ee80000000800 */
[----:B------:R-:W4:Y:S04]  /*fc40*/  LDS R49, [R30+0x180] ;  /* 0x000180001e317984 */ /* 0x000f280000000800 */
[----:B------:R-:W5:Y:S04]  /*fc50*/  LDS.U16 R41, [R35] ;  /* 0x0000000023297984 */ /* 0x000f680000000400 */
[----:B------:R-:W5:Y:S04]  /*fc60*/  LDS.U16 R43, [R35+0x40] ;  /* 0x00004000232b7984 */ /* 0x000f680000000400 */
[----:B------:R-:W5:Y:S04]  /*fc70*/  LDS.U16 R47, [R35+0x80] ;  /* 0x00008000232f7984 */ /* 0x000f680000000400 */
[----:B------:R-:W5:Y:S01]  /*fc80*/  LDS.U16 R51, [R35+0xc0] ;  /* 0x0000c00023337984 */ /* 0x000f620000000400 */
[----:B-1----:R-:W-:-:S02]  /*fc90*/  IMAD R31, R32, UR10, R31 ;  /* 0x0000000a201f7c24 */ /* 0x002fc4000f8e021f */
[C---:B--2---:R-:W-:Y:S02]  /*fca0*/  IMAD R37, R32.reuse, UR10, R37 ;  /* 0x0000000a20257c24 */ /* 0x044fe4000f8e0225 */
        /* <DEDUP_REMOVED lines=10> */
.L_x_1402:
[----:B0-----:R-:W-:Y:S05]  /*fd50*/  BSYNC.RECONVERGENT B0 ;  /* 0x0000000000007941 */ /* 0x001fea0003800200 */
.L_x_1363:
[----:B------:R-:W5:Y:S02]  /*fd60*/  LDCU UR6, c[0x0][0x3a4] ;  /* 0x00007480ff0677ac */ /* 0x000f640008000800 */
[----:B-----5:R-:W-:-:S09]  /*fd70*/  UISETP.NE.AND UP2, UPT, UR6, URZ, UPT ;  /* 0x000000ff0600728c */ /* 0x020fd2000bf45270 */
[----:B------:R-:W-:Y:S05]  /*fd80*/  BRA.U UP2, `(.L_x_1410) ;  /* 0x0000001d02a47547 */ /* 0x000fea000b800000 */
[----:B------:R-:W5:Y:S02]  /*fd90*/  LDC R52, c[0x0][0x390] ;  /* 0x0000e400ff347b82 */ /* 0x000f640000000800 */
[----:B-----5:R-:W-:-:S13]  /*fda0*/  ISETP.GE.AND P0, PT, R52, 0x2, PT ;  /* 0x000000023400780c */ /* 0x020fda0003f06270 */
[----:B------:R-:W-:Y:S05]  /*fdb0*/  @!P0 BRA `(.L_x_1411) ;  /* 0x0000001c00948947 */ /* 0x000fea0003800000 */
[C---:B------:R-:W-:Y:S02]  /*fdc0*/  ISETP.GE.AND P1, PT, R5.reuse, R52, PT ;  /* 0x000000340500720c */ /* 0x040fe40003f26270 */
[----:B01234-:R-:W-:Y:S02]  /*fdd0*/  CS2R R30, SRZ ;  /* 0x00000000001e7805 */ /* 0x01ffe4000001ff00 */
[----:B------:R-:W-:Y:S01]  /*fde0*/  LEA R49, R5, R12, 0x1 ;  /* 0x0000000c05317211 */ /* 0x000fe200078e08ff */
[----:B------:R-:W-:Y:S01]  /*fdf0*/  BSSY.RECONVERGENT B0, `(.L_x_1412) ;  /* 0x00000db000007945 */ /* 0x000fe20003800200 */
[----:B------:R-:W-:-:S07]  /*fe00*/  ISETP.GE.AND P0, PT, R0, R52, PT ;  /* 0x000000340000720c */ /* 0x000fce0003f06270 */
[----:B------:R-:W0:Y:S02]  /*fe10*/  @!P1 LDS.U16 R28, [R49] ;  /* 0x00000000311c9984 */ /* 0x000e240000000400 */
[----:B0-----:R-:W-:-:S04]  /*fe20*/  @!P1 IMAD.U32 R28, R28, 0x10000, RZ ;  /* 0x000100001c1c9824 */ /* 0x001fc800078e00ff */
[----:B------:R-:W0:Y:S02]  /*fe30*/  @!P1 F2F.F64.F32 R30, R28 ;  /* 0x0000001c001e9310 */ /* 0x000e240000201800 */
[----:B0-----:R0:W-:Y:S01]  /*fe40*/  STL.64 [R1], R30 ;  /* 0x0000001e01007387 */ /* 0x0011e20000100a00 */
[----:B------:R-:W-:Y:S05]  /*fe50*/  @P0 BRA `(.L_x_1413) ;  /* 0x0000000c00500947 */ /* 0x000fea0003800000 */
[C---:B------:R-:W-:Y:S01]  /*fe60*/  LEA.HI R28, R15.reuse, 0x1, RZ, 0x1b ;  /* 0x000000010f1c7811 */ /* 0x040fe200078fd8ff */
[----:B------:R-:W-:Y:S01]  /*fe70*/  BSSY.RECONVERGENT B1, `(.L_x_1414) ;  /* 0x000001e000017945 */ /* 0x000fe20003800200 */
[----:B------:R-:W-:Y:S02]  /*fe80*/  ISETP.GE.U32.AND P0, PT, R15, 0x60, PT ;  /* 0x000000600f00780c */ /* 0x000fe40003f06070 */
[----:B------:R-:W-:Y:S02]  /*fe90*/  LOP3.LUT R36, R28, 0x3, RZ, 0xc0, !PT ;  /* 0x000000031c247812 */ /* 0x000fe400078ec0ff */
[----:B------:R-:W-:Y:S02]  /*fea0*/  MOV R35, R0 ;  /* 0x0000000000237202 */ /* 0x000fe40000000f00 */
[----:B------:R-:W-:-:S13]  /*feb0*/  ISETP.NE.AND P2, PT, R36, RZ, PT ;  /* 0x000000ff2400720c */ /* 0x000fda0003f45270 */
[----:B------:R-:W-:Y:S05]  /*fec0*/  @!P2 BRA `(.L_x_1415) ;  /* 0x000000000060a947 */ /* 0x000fea0003800000 */
[----:B------:R-:W1:Y:S01]  /*fed0*/  LDS.U16 R29, [R49+0x40] ;  /* 0x00004000311d7984 */ /* 0x000e620000000400 */
[----:B0-----:R-:W1:Y:S01]  /*fee0*/  F2F.BF16.F64 R30, R30 ;  /* 0x0000001e001e7310 */ /* 0x001e620000302000 */
[----:B------:R-:W-:Y:S02]  /*fef0*/  ISETP.NE.AND P2, PT, R36, 0x1, PT ;  /* 0x000000012400780c */ /* 0x000fe40003f45270 */
[----:B------:R-:W-:Y:S01]  /*ff00*/  MOV R35, R2 ;  /* 0x0000000200237202 */ /* 0x000fe20000000f00 */
[----:B-1----:R-:W-:-:S05]  /*ff10*/  HADD2.BF16_V2 R28, R30.H0_H0, R29.H0_H0 ;  /* 0x2000001d1e1c7230 */ /* 0x002fca0000200800 */
[----:B------:R-:W-:-:S06]  /*ff20*/  IMAD.U32 R28, R28, 0x10000, RZ ;  /* 0x000100001c1c7824 */ /* 0x000fcc00078e00ff */
        /* <DEDUP_REMOVED lines=8> */
[----:B------:R-:W-:-:S06]  /*ffb0*/  IMAD.U32 R30, R30, 0x10000, RZ ;  /* 0x000100001e1e7824 */ /* 0x000fcc00078e00ff */
[----:B------:R-:W0:Y:S08]  /*ffc0*/  F2F.F64.F32 R30, R30 ;  /* 0x0000001e001e7310 */ /* 0x000e300000201800 */
[----:B0-----:R-:W1:Y:S01]  /*ffd0*/  @P2 F2F.BF16.F64 R35, R30 ;  /* 0x0000001e00232310 */ /* 0x001e620000302000 */
[----:B------:R2:W-:Y:S01]  /*ffe0*/  STL.64 [R1], R30 ;  /* 0x0000001e01007387 */ /* 0x0005e20000100a00 */
[----:B-1----:R-:W-:-:S05]  /*fff0*/  @P2 HADD2.BF16_V2 R35, R35.H0_H0, R36.H0_H0 ;  /* 0x2000002423232230 */ /* 0x002fca0000200800 */
[----:B------:R-:W-:Y:S01]  /*10000*/  @P2 SHF.L.U32 R36, R35, 0x10, RZ ;  /* 0x0000001023242819 */ /* 0x000fe200000006ff */
[----:B------:R-:W-:Y:S01]  /*10010*/  IMAD.MOV.U32 R35, RZ, RZ, R4 ;  /* 0x000000ffff237224 */ /* 0x000fe200078e0004 */
[----:B------:R-:W-:Y:S02]  /*10020*/  @P2 MOV R35, R17 ;  /* 0x0000001100232202 */ /* 0x000fe40000000f00 */
[----:B------:R-:W0:Y:S02]  /*10030*/  @P2 F2F.F64.F32 R28, R36 ;  /* 0x00000024001c2310 */ /* 0x000e240000201800 */
[----:B0-----:R2:W-:Y:S03]  /*10040*/  @P2 STL.64 [R1], R28 ;  /* 0x0000001c01002387 */ /* 0x0015e60000100a00 */
.L_x_1415:
[----:B------:R-:W-:Y:S05]  /*10050*/  BSYNC.RECONVERGENT B1 ;  /* 0x0000000000017941 */ /* 0x000fea0003800200 */
.L_x_1414:
[----:B------:R-:W-:Y:S05]  /*10060*/  @!P0 BRA `(.L_x_1413) ;  /* 0x0000000800cc8947 */ /* 0x000fea0003800000 */
[----:B-12---:R-:W-:Y:S01]  /*10070*/  IMAD.IADD R28, R52, 0x1, -R35 ;  /* 0x00000001341c7824 */ /* 0x006fe200078e0a23 */
[----:B------:R-:W-:Y:S01]  /*10080*/  BSSY.RECONVERGENT B1, `(.L_x_1416) ;  /* 0x0000063000017945 */ /* 0x000fe20003800200 */
[----:B------:R-:W-:-:S03]  /*10090*/  PLOP3.LUT P0, PT, PT, PT, PT, 0x80, 0x8 ;  /* 0x000000000008781c */ /* 0x000fc60003f0f070 */
[----:B------:R-:W-:-:S13]  /*100a0*/  ISETP.GT.AND P2, PT, R28, 0x180, PT ;  /* 0x000001801c00780c */ /* 0x000fda0003f44270 */
[----:B------:R-:W-:Y:S05]  /*100b0*/  @!P2 BRA `(.L_x_1417) ;  /* 0x00000004007ca947 */ /* 0x000fea0003800000 */
[----:B------:R-:W-:Y:S02]  /*100c0*/  PLOP3.LUT P0, PT, PT, PT, PT, 0x8, 0x80 ;  /* 0x000000000080781c */ /* 0x000fe40003f0e170 */
[----:B------:R-:W-:-:S11]  /*100d0*/  IADD3 R54, PT, PT, R52, -0x180, RZ ;  /* 0xfffffe8034367810 */ /* 0x000fd60007ffe0ff */
.L_x_1418:
[----:B------:R-:W2:Y:S01]  /*100e0*/  LDL.64 R28, [R1] ;  /* 0x00000000011c7983 */ /* 0x000ea20000100a00 */
[C---:B------:R-:W-:Y:S01]  /*100f0*/  IMAD R48, R35.reuse, 0x2, R12 ;  /* 0x0000000223307824 */ /* 0x040fe200078e020c */
[----:B------:R-:W-:-:S04]  /*10100*/  IADD3 R35, PT, PT, R35, 0x200, RZ ;  /* 0x0000020023237810 */ /* 0x000fc80007ffe0ff */
[----:B0-----:R-:W0:Y:S01]  /*10110*/  LDS.U16 R31, [R48] ;  /* 0x00000000301f7984 */ /* 0x001e220000000400 */
[----:B------:R-:W-:-:S03]  /*10120*/  ISETP.GE.AND P2, PT, R35, R54, PT ;  /* 0x000000362300720c */ /* 0x000fc60003f46270 */
[----:B-1----:R-:W1:Y:S04]  /*10130*/  LDS.U16 R36, [R48+0x40] ;  /* 0x0000400030247984 */ /* 0x002e680000000400 */
[----:B------:R-:W3:Y:S04]  /*10140*/  LDS.U16 R37, [R48+0x80] ;  /* 0x0000800030257984 */ /* 0x000ee80000000400 */
[----:B------:R-:W-:Y:S04]  /*10150*/  LDS.U16 R50, [R48+0x200] ;  /* 0x0002000030327984 */ /* 0x000fe80000000400 */
[----:B------:R-:W-:Y:S01]  /*10160*/  LDS.U16 R53, [R48+0x240] ;  /* 0x0002400030357984 */ /* 0x000fe20000000400 */
[----:B--2---:R-:W0:Y:S02]  /*10170*/  F2F.BF16.F64 R28, R28 ;  /* 0x0000001c001c7310 */ /* 0x004e240000302000 */
[----:B0-----:R-:W-:-:S05]  /*10180*/  HADD2.BF16_V2 R30, R28.H0_H0, R31.H0_H0 ;  /* 0x2000001f1c1e7230 */ /* 0x001fca0000200800 */
[----:B------:R-:W-:-:S04]  /*10190*/  SHF.L.U32 R30, R30, 0x10, RZ ;  /* 0x000000101e1e7819 */ /* 0x000fc800000006ff */
        /* <DEDUP_REMOVED lines=41> */
[----:B0-----:R-:W0:Y:S02]  /*10430*/  F2F.BF16.F64 R29, R28 ;  /* 0x0000001c001d7310 */ /* 0x001e240000302000 */
[----:B0-----:R-:W-:-:S05]  /*10440*/  HADD2.BF16_V2 R50, R29.H0_H0, R50.H0_H0 ;  /* 0x200000321d327230 */ /* 0x001fca0000200800 */
[----:B------:R-:W-:-:S06]  /*10450*/  SHF.L.U32 R50, R50, 0x10, RZ ;  /* 0x0000001032327819 */ /* 0x000fcc00000006ff */
[----:B------:R-:W0:Y:S08]  /*10460*/  F2F.F64.F32 R50, R50 ;  /* 0x0000003200327310 */ /* 0x000e300000201800 */
[----:B0-----:R-:W0:Y:S02]  /*10470*/  F2F.BF16.F64 R56, R50 ;  /* 0x0000003200387310 */ /* 0x001e240000302000 */
        /* <DEDUP_REMOVED lines=31> */
[----:B------:R-:W-:-:S06]  /*10670*/  IMAD.U32 R50, R50, 0x10000, RZ ;  /* 0x0001000032327824 */ /* 0x000fcc00078e00ff */
[----:B------:R-:W0:Y:S02]  /*10680*/  F2F.F64.F32 R50, R50 ;  /* 0x0000003200327310 */ /* 0x000e240000201800 */
[----:B0-----:R1:W-:Y:S01]  /*10690*/  STL.64 [R1], R50 ;  /* 0x0000003201007387 */ /* 0x0013e20000100a00 */
[----:B------:R-:W-:Y:S05]  /*106a0*/  @!P2 BRA `(.L_x_1418) ;  /* 0xfffffff8008ca947 */ /* 0x000fea000383ffff */
.L_x_1417:
[----:B------:R-:W-:Y:S05]  /*106b0*/  BSYNC.RECONVERGENT B1 ;  /* 0x0000000000017941 */ /* 0x000fea0003800200 */
.L_x_1416:
[----:B------:R-:W-:Y:S01]  /*106c0*/  IMAD.IADD R28, R52, 0x1, -R35 ;  /* 0x00000001341c7824 */ /* 0x000fe200078e0a23 */
[----:B------:R-:W-:Y:S04]  /*106d0*/  BSSY.RECONVERGENT B1, `(.L_x_1419) ;  /* 0x0000032000017945 */ /* 0x000fe80003800200 */
[----:B------:R-:W-:-:S13]  /*106e0*/  ISETP.GT.AND P2, PT, R28, 0x80, PT ;  /* 0x000000801c00780c */ /* 0x000fda0003f44270 */
[----:B------:R-:W-:Y:S05]  /*106f0*/  @!P2 BRA `(.L_x_1420) ;  /* 0x0000000000bca947 */ /* 0x000fea0003800000 */
[----:B------:R-:W2:Y:S01]  /*10700*/  LDL.64 R28, [R1] ;  /* 0x00000000011c7983 */ /* 0x000ea20000100a00 */
[C---:B------:R-:W-:Y:S01]  /*10710*/  LEA R38, R35.reuse, R12, 0x1 ;  /* 0x0000000c23267211 */ /* 0x040fe200078e08ff */
[----:B------:R-:W-:Y:S01]  /*10720*/  VIADD R35, R35, 0x100 ;  /* 0x0000010023237836 */ /* 0x000fe20000000000 */
[----:B------:R-:W-:-:S03]  /*10730*/  PLOP3.LUT P0, PT, PT, PT, PT, 0x8, 0x80 ;  /* 0x000000000080781c */ /* 0x000fc60003f0e170 */
[----:B0-----:R-:W0:Y:S04]  /*10740*/  LDS.U16 R31, [R38] ;  /* 0x00000000261f7984 */ /* 0x001e280000000400 */
[----:B------:R-:W3:Y:S04]  /*10750*/  LDS.U16 R40, [R38+0x40] ;  /* 0x0000400026287984 */ /* 0x000ee80000000400 */
[----:B------:R-:W-:Y:S01]  /*10760*/  LDS.U16 R41, [R38+0x140] ;  /* 0x0001400026297984 */ /* 0x000fe20000000400 */
[----:B--2---:R-:W0:Y:S02]  /*10770*/  F2F.BF16.F64 R28, R28 ;  /* 0x0000001c001c7310 */ /* 0x004e240000302000 */
[----:B0-----:R-:W-:-:S05]  /*10780*/  HADD2.BF16_V2 R30, R28.H0_H0, R31.H0_H0 ;  /* 0x2000001f1c1e7230 */ /* 0x001fca0000200800 */
[----:B------:R-:W-:-:S06]  /*10790*/  IMAD.U32 R36, R30, 0x10000, RZ ;  /* 0x000100001e247824 */ /* 0x000fcc00078e00ff */
[----:B------:R-:W0:Y:S08]  /*107a0*/  F2F.F64.F32 R36, R36 ;  /* 0x0000002400247310 */ /* 0x000e300000201800 */
[----:B0-----:R-:W3:Y:S02]  /*107b0*/  F2F.BF16.F64 R37, R36 ;  /* 0x0000002400257310 */ /* 0x001ee40000302000 */
[----:B---3--:R-:W-:-:S02]  /*107c0*/  HADD2.BF16_V2 R37, R37.H0_H0, R40.H0_H0 ;  /* 0x2000002825257230 */ /* 0x008fc40000200800 */
[----:B------:R-:W0:Y:S03]  /*107d0*/  LDS.U16 R40, [R38+0x80] ;  /* 0x0000800026287984 */ /* 0x000e260000000400 */
[----:B------:R-:W-:Y:S02]  /*107e0*/  PRMT R30, R37, 0x7610, R30 ;  /* 0x00007610251e7816 */ /* 0x000fe4000000001e */
[----:B------:R-:W-:Y:S02]  /*107f0*/  LDS.U16 R37, [R38+0x100] ;  /* 0x0001000026257984 */ /* 0x000fe40000000400 */
[----:B------:R-:W-:-:S06]  /*10800*/  SHF.L.U32 R30, R30, 0x10, RZ ;  /* 0x000000101e1e7819 */ /* 0x000fcc00000006ff */
[----:B------:R-:W2:Y:S08]  /*10810*/  F2F.F64.F32 R30, R30 ;  /* 0x0000001e001e7310 */ /* 0x000eb00000201800 */
[----:B--2---:R-:W0:Y:S02]  /*10820*/  F2F.BF16.F64 R31, R30 ;  /* 0x0000001e001f7310 */ /* 0x004e240000302000 */
[----:B0-----:R-:W-:-:S02]  /*10830*/  HADD2.BF16_V2 R28, R31.H0_H0, R40.H0_H0 ;  /* 0x200000281f1c7230 */ /* 0x001fc40000200800 */
[----:B------:R-:W0:Y:S03]  /*10840*/  LDS.U16 R40, [R38+0xc0] ;  /* 0x0000c00026287984 */ /* 0x000e260000000400 */
[----:B------:R-:W-:-:S06]  /*10850*/  IMAD.U32 R28, R28, 0x10000, RZ ;  /* 0x000100001c1c7824 */ /* 0x000fcc00078e00ff */
[----:B------:R-:W2:Y:S08]  /*10860*/  F2F.F64.F32 R28, R28 ;  /* 0x0000001c001c7310 */ /* 0x000eb00000201800 */
[----:B--2---:R-:W0:Y:S02]  /*10870*/  F2F.BF16.F64 R29, R28 ;  /* 0x0000001c001d7310 */ /* 0x004e240000302000 */
[----:B0-----:R-:W-:-:S02]  /*10880*/  HADD2.BF16_V2 R29, R29.H0_H0, R40.H0_H0 ;  /* 0x200000281d1d7230 */ /* 0x001fc40000200800 */
[----:B------:R-:W-:Y:S03]  /*10890*/  LDS.U16 R40, [R38+0x1c0] ;  /* 0x0001c00026287984 */ /* 0x000fe60000000400 */
        /* <DEDUP_REMOVED lines=11> */
[----:B------:R-:W2:Y:S08]  /*10950*/  F2F.F64.F32 R36, R37 ;  /* 0x0000002500247310 */ /* 0x000eb00000201800 */
[----:B--2---:R-:W0:Y:S02]  /*10960*/  F2F.BF16.F64 R36, R36 ;  /* 0x0000002400247310 */ /* 0x004e240000302000 */
        /* <DEDUP_REMOVED lines=8> */
.L_x_1420:
[----:B------:R-:W-:Y:S05]  /*109f0*/  BSYNC.RECONVERGENT B1 ;  /* 0x0000000000017941 */ /* 0x000fea0003800200 */
.L_x_1419:
[----:B------:R-:W-:-:S13]  /*10a00*/  ISETP.LT.OR P0, PT, R35, R52, P0 ;  /* 0x000000342300720c */ /* 0x000fda0000701670 */
[----:B------:R-:W-:Y:S05]  /*10a10*/  @!P0 BRA `(.L_x_1413) ;  /* 0x0000000000608947 */ /* 0x000fea0003800000 */
[----:B--2---:R-:W2:Y:S01]  /*10a20*/  LDL.64 R28, [R1] ;  /* 0x00000000011c7983 */ /* 0x004ea20000100a00 */
[----:B------:R-:W-:-:S05]  /*10a30*/  LEA R35, R35, R12, 0x1 ;  /* 0x0000000c23237211 */ /* 0x000fca00078e08ff */
[----:B0-----:R-:W0:Y:S04]  /*10a40*/  LDS.U16 R31, [R35] ;  /* 0x00000000231f7984 */ /* 0x001e280000000400 */
[----:B------:R-:W3:Y:S04]  /*10a50*/  LDS.U16 R36, [R35+0x40] ;  /* 0x0000400023247984 */ /* 0x000ee80000000400 */
[----:B------:R-:W4:Y:S01]  /*10a60*/  LDS.U16 R38, [R35+0x80] ;  /* 0x0000800023267984 */ /* 0x000f220000000400 */
[----:B--2---:R2:W0:Y:S03]  /*10a70*/  F2F.BF16.F64 R28, R28 ;  /* 0x0000001c001c7310 */ /* 0x0044260000302000 */
[----:B--2---:R-:W2:Y:S01]  /*10a80*/  LDS.U16 R29, [R35+0xc0] ;  /* 0x0000c000231d7984 */ /* 0x004ea20000000400 */
[----:B0-----:R-:W-:-:S05]  /*10a90*/  HADD2.BF16_V2 R30, R28.H0_H0, R31.H0_H0 ;  /* 0x2000001f1c1e7230 */ /* 0x001fca0000200800 */
[----:B------:R-:W-:-:S06]  /*10aa0*/  IMAD.U32 R30, R30, 0x10000, RZ ;  /* 0x000100001e1e7824 */ /* 0x000fcc00078e00ff */
[----:B------:R-:W0:Y:S08]  /*10ab0*/  F2F.F64.F32 R30, R30 ;  /* 0x0000001e001e7310 */ /* 0x000e300000201800 */
[----:B0-----:R-:W3:Y:S02]  /*10ac0*/  F2F.BF16.F64 R31, R30 ;  /* 0x0000001e001f7310 */ /* 0x001ee40000302000 */
[----:B---3--:R-:W-:-:S05]  /*10ad0*/  HADD2.BF16_V2 R31, R31.H0_H0, R36.H0_H0 ;  /* 0x200000241f1f7230 */ /* 0x008fca0000200800 */
[----:B------:R-:W-:-:S04]  /*10ae0*/  PRMT R36, R31, 0x7610, R36 ;  /* 0x000076101f247816 */ /* 0x000fc80000000024 */
[----:B------:R-:W-:-:S06]  /*10af0*/  SHF.L.U32 R36, R36, 0x10, RZ ;  /* 0x0000001024247819 */ /* 0x000fcc00000006ff */
[----:B------:R-:W0:Y:S08]  /*10b00*/  F2F.F64.F32 R36, R36 ;  /* 0x0000002400247310 */ /* 0x000e300000201800 */
[----:B0-----:R-:W4:Y:S02]  /*10b10*/  F2F.BF16.F64 R37, R36 ;  /* 0x0000002400257310 */ /* 0x001f240000302000 */
[----:B----4-:R-:W-:-:S05]  /*10b20*/  HADD2.BF16_V2 R28, R37.H0_H0, R38.H0_H0 ;  /* 0x20000026251c7230 */ /* 0x010fca0000200800 */
[----:B------:R-:W-:-:S04]  /*10b30*/  IMAD.U32 R38, R28, 0x10000, RZ ;  /* 0x000100001c267824 */ /* 0x000fc800078e00ff */
[----:B------:R-:W0:Y:S08]  /*10b40*/  F2F.F64.F32 R30, R38 ;  /* 0x00000026001e7310 */ /* 0x000e300000201800 */
[----:B0-----:R-:W2:Y:S02]  /*10b50*/  F2F.BF16.F64 R30, R30 ;  /* 0x0000001e001e7310 */ /* 0x001ea40000302000 */
[----:B--2---:R-:W-:-:S05]  /*10b60*/  HADD2.BF16_V2 R28, R30.H0_H0, R29.H0_H0 ;  /* 0x2000001d1e1c7230 */ /* 0x004fca0000200800 */
[----:B------:R-:W-:-:S06]  /*10b70*/  SHF.L.U32 R28, R28, 0x10, RZ ;  /* 0x000000101c1c7819 */ /* 0x000fcc00000006ff */
[----:B------:R-:W0:Y:S02]  /*10b80*/  F2F.F64.F32 R28, R28 ;  /* 0x0000001c001c7310 */ /* 0x000e240000201800 */
[----:B0-----:R3:W-:Y:S02]  /*10b90*/  STL.64 [R1], R28 ;  /* 0x0000001c01007387 */ /* 0x0017e40000100a00 */
.L_x_1413:
[----:B------:R-:W-:Y:S05]  /*10ba0*/  BSYNC.RECONVERGENT B0 ;  /* 0x0000000000007941 */ /* 0x000fea0003800200 */
.L_x_1412:
        /* <DEDUP_REMOVED lines=48> */
[----:B-1----:R-:W-:-:S06]  /*10eb0*/  SHF.L.U32 R30, R28, 0x10, RZ ;  /* 0x000000101c1e7819 */ /* 0x002fcc00000006ff */
[----:B------:R-:W1:Y:S02]  /*10ec0*/  F2F.F64.F32 R46, R30 ;  /* 0x0000001e002e7310 */ /* 0x000e640000201800 */
[----:B-1----:R-:W-:Y:S01]  /*10ed0*/  DADD R46, R46, 9.999999682655225389e-21 ;  /* 0x3bc79ca12e2e7429 */ /* 0x002fe20000000000 */
[----:B------:R-:W-:Y:S10]  /*10ee0*/  @!P0 BRA `(.L_x_1423) ;  /* 0x0000000400688947 */ /* 0x000ff40003800000 */
[----:B------:R-:W1:Y:S01]  /*10ef0*/  LDS.U16 R35, [R49] ;  /* 0x0000000031237984 */ /* 0x000e620000000400 */
[----:B------:R-:W2:Y:S01]  /*10f00*/  MUFU.RCP64H R31, R47 ;  /* 0x0000002f001f7308 */ /* 0x000ea20000001800 */
[----:B------:R-:W-:Y:S01]  /*10f10*/  MOV R30, 0x1 ;  /* 0x00000001001e7802 */ /* 0x000fe20000000f00 */
        /* <DEDUP_REMOVED lines=19> */
[----:B------:R-:W-:Y:S05]  /*11050*/  CALL.REL.NOINC `($__internal_9_$__cuda_sm20_div_rn_f64_full) ;  /* 0x0000001000e87944 */ /* 0x000fea0003c00000 */
[----:B------:R-:W-:Y:S01]  /*11060*/  MOV R28, R38 ;  /* 0x00000026001c7202 */ /* 0x000fe20000000f00 */
[----:B------:R-:W-:-:S07]  /*11070*/  IMAD.MOV.U32 R29, RZ, RZ, R39 ;  /* 0x000000ffff1d7224 */ /* 0x000fce00078e0027 */
.L_x_1425:
[----:B------:R-:W-:Y:S05]  /*11080*/  BSYNC.RECONVERGENT B2 ;  /* 0x0000000000027941 */ /* 0x000fea0003800200 */
.L_x_1424:
[----:B------:R-:W0:Y:S01]  /*11090*/  F2F.BF16.F64 R28, R28 ;  /* 0x0000001c001c7310 */ /* 0x000e220000302000 */
[----:B------:R-:W-:Y:S01]  /*110a0*/  MOV R35, R0 ;  /* 0x0000000000237202 */ /* 0x000fe20000000f00 */
[----:B0-----:R1:W-:Y:S01]  /*110b0*/  STS.U16 [R49], R28 ;  /* 0x0000001c31007388 */ /* 0x0013e20000000400 */
[----:B------:R-:W-:Y:S05]  /*110c0*/  @!P3 BRA `(.L_x_1423) ;  /* 0x0000000000f0b947 */ /* 0x000fea0003800000 */
[----:B------:R-:W0:Y:S01]  /*110d0*/  LDS.U16 R30, [R49+0x40] ;  /* 0x00004000311e7984 */ /* 0x000e220000000400 */
[----:B------:R-:W2:Y:S01]  /*110e0*/  MUFU.RCP64H R29, R47 ;  /* 0x0000002f001d7308 */ /* 0x000ea20000001800 */
[----:B-1----:R-:W-:Y:S01]  /*110f0*/  IMAD.MOV.U32 R28, RZ, RZ, 0x1 ;  /* 0x00000001ff1c7424 */ /* 0x002fe200078e00ff */
[----:B------:R-:W-:Y:S01]  /*11100*/  BSSY.RECONVERGENT B2, `(.L_x_1426) ;  /* 0x0000016000027945 */ /* 0x000fe20003800200 */
[----:B------:R-:W-:-:S04]  /*11110*/  ISETP.NE.AND P3, PT, R22, 0x2, PT ;  /* 0x000000021600780c */ /* 0x000fc80003f65270 */
        /* <DEDUP_REMOVED lines=17> */
[----:B------:R-:W-:Y:S05]  /*11230*/  CALL.REL.NOINC `($__internal_9_$__cuda_sm20_div_rn_f64_full) ;  /* 0x0000001000707944 */ /* 0x000fea0003c00000 */
[----:B------:R-:W-:Y:S01]  /*11240*/  IMAD.MOV.U32 R28, RZ, RZ, R38 ;  /* 0x000000ffff1c7224 */ /* 0x000fe200078e0026 */
[----:B------:R-:W-:-:S07]  /*11250*/  MOV R29, R39 ;  /* 0x00000027001d7202 */ /* 0x000fce0000000f00 */
.L_x_1427:
[----:B------:R-:W-:Y:S05]  /*11260*/  BSYNC.RECONVERGENT B2 ;  /* 0x0000000000027941 */ /* 0x000fea0003800200 */
.L_x_1426:
[----:B------:R-:W0:Y:S01]  /*11270*/  F2F.BF16.F64 R28, R28 ;  /* 0x0000001c001c7310 */ /* 0x000e220000302000 */
[----:B------:R-:W-:Y:S01]  /*11280*/  IMAD.MOV.U32 R35, RZ, RZ, R2 ;  /* 0x000000ffff237224 */ /* 0x000fe200078e0002 */
[----:B0-----:R2:W-:Y:S01]  /*11290*/  STS.U16 [R49+0x40], R28 ;  /* 0x0000401c31007388 */ /* 0x0015e20000000400 */
[----:B------:R-:W-:Y:S05]  /*112a0*/  @!P3 BRA `(.L_x_1423) ;  /* 0x000000000078b947 */ /* 0x000fea0003800000 */
[----:B------:R-:W0:Y:S01]  /*112b0*/  LDS.U16 R35, [R49+0x80] ;  /* 0x0000800031237984 */ /* 0x000e220000000400 */
[----:B------:R-:W1:Y:S01]  /*112c0*/  MUFU.RCP64H R29, R47 ;  /* 0x0000002f001d7308 */ /* 0x000e620000001800 */
[----:B--2---:R-:W-:Y:S01]  /*112d0*/  HFMA2 R28, -RZ, RZ, 0, 5.9604644775390625e-08 ;  /* 0x00000001ff1c7431 */ /* 0x004fe200000001ff */
        /* <DEDUP_REMOVED lines=20> */
[----:B------:R-:W-:Y:S05]  /*11420*/  CALL.REL.NOINC `($__internal_9_$__cuda_sm20_div_rn_f64_full) ;  /* 0x0000000c00f47944 */ /* 0x000fea0003c00000 */
[----:B------:R-:W-:Y:S01]  /*11430*/  MOV R28, R38 ;  /* 0x00000026001c7202 */ /* 0x000fe20000000f00 */
[----:B------:R-:W-:-:S07]  /*11440*/  IMAD.MOV.U32 R29, RZ, RZ, R39 ;  /* 0x000000ffff1d7224 */ /* 0x000fce00078e0027 */
.L_x_1429:
[----:B------:R-:W-:Y:S05]  /*11450*/  BSYNC.RECONVERGENT B2 ;  /* 0x0000000000027941 */ /* 0x000fea0003800200 */
.L_x_1428:
[----:B------:R-:W0:Y:S01]  /*11460*/  F2F.BF16.F64 R28, R28 ;  /* 0x0000001c001c7310 */ /* 0x000e220000302000 */
[----:B------:R-:W-:Y:S01]  /*11470*/  MOV R35, R4 ;  /* 0x0000000400237202 */ /* 0x000fe20000000f00 */
[----:B0-----:R3:W-:Y:S06]  /*11480*/  STS.U16 [R49+0x80], R28 ;  /* 0x0000801c31007388 */ /* 0x0017ec0000000400 */
.L_x_1423:
[----:B------:R-:W-:Y:S05]  /*11490*/  BSYNC.RECONVERGENT B1 ;  /* 0x0000000000017941 */ /* 0x000fea0003800200 */
.L_x_1422:
[----:B------:R-:W-:-:S13]  /*114a0*/  ISETP.GE.U32.AND P0, PT, R13, 0x60, PT ;  /* 0x000000600d00780c */ /* 0x000fda0003f06070 */
[----:B------:R-:W-:Y:S05]  /*114b0*/  @!P0 BRA `(.L_x_1421) ;  /* 0x0000000400d08947 */ /* 0x000fea0003800000 */
.L_x_1438:
[C---:B-1234-:R-:W-:Y:S01]  /*114c0*/  IMAD R49, R35.reuse, 0x2, R12 ;  /* 0x0000000223317824 */ /* 0x05efe200078e020c */
[----:B------:R-:W1:Y:S01]  /*114d0*/  MUFU.RCP64H R29, R47 ;  /* 0x0000002f001d7308 */ /* 0x000e620000001800 */
[----:B------:R-:W-:Y:S01]  /*114e0*/  HFMA2 R28, -RZ, RZ, 0, 5.9604644775390625e-08 ;  /* 0x00000001ff1c7431 */ /* 0x000fe200000001ff */
[----:B------:R-:W-:Y:S01]  /*114f0*/  IADD3 R35, PT, PT, R35, 0x80, RZ ;  /* 0x0000008023237810 */ /* 0x000fe20007ffe0ff */
[----:B------:R-:W-:Y:S01]  /*11500*/  BSSY.RECONVERGENT B1, `(.L_x_1430) ;  /* 0x0000017000017945 */ /* 0x000fe20003800200 */
[----:B0-----:R-:W0:Y:S02]  /*11510*/  LDS.U16 R36, [R49] ;  /* 0x0000000031247984 */ /* 0x001e240000000400 */
[----:B------:R-:W-:Y:S01]  /*11520*/  ISETP.GE.AND P3, PT, R35, UR6, PT ;  /* 0x0000000623007c0c */ /* 0x000fe2000bf66270 */
[----:B-1----:R-:W-:-:S08]  /*11530*/  DFMA R30, -R46, R28, 1 ;  /* 0x3ff000002e1e742b */ /* 0x002fd0000000011c */
[----:B------:R-:W-:-:S08]  /*11540*/  DFMA R30, R30, R30, R30 ;  /* 0x0000001e1e1e722b */ /* 0x000fd0000000001e */
[----:B------:R-:W-:-:S08]  /*11550*/  DFMA R30, R28, R30, R28 ;  /* 0x0000001e1c1e722b */ /* 0x000fd0000000001c */
[----:B------:R-:W-:Y:S01]  /*11560*/  DFMA R38, -R46, R30, 1 ;  /* 0x3ff000002e26742b */ /* 0x000fe2000000011e */
[----:B0-----:R-:W-:-:S07]  /*11570*/  IMAD.U32 R28, R36, 0x10000, RZ ;  /* 0x00010000241c7824 */ /* 0x001fce00078e00ff */
        /* <DEDUP_REMOVED lines=14> */
[----:B------:R-:W-:Y:S05]  /*11660*/  CALL.REL.NOINC `($__internal_9_$__cuda_sm20_div_rn_f64_full) ;  /* 0x0000000c00647944 */ /* 0x000fea0003c00000 */
.L_x_1431:
[----:B------:R-:W-:Y:S05]  /*11670*/  BSYNC.RECONVERGENT B1 ;  /* 0x0000000000017941 */ /* 0x000fea0003800200 */
.L_x_1430:
[----:B------:R-:W0:Y:S01]  /*11680*/  LDS.U16 R30, [R49+0x40] ;  /* 0x00004000311e7984 */ /* 0x000e220000000400 */
[----:B------:R-:W1:Y:S01]  /*11690*/  MUFU.RCP64H R29, R47 ;  /* 0x0000002f001d7308 */ /* 0x000e620000001800 */
[----:B------:R-:W-:Y:S01]  /*116a0*/  IMAD.MOV.U32 R28, RZ, RZ, 0x1 ;  /* 0x00000001ff1c7424 */ /* 0x000fe200078e00ff */
[----:B------:R-:W-:Y:S06]  /*116b0*/  BSSY.RECONVERGENT B1, `(.L_x_1432) ;  /* 0x0000019000017945 */ /* 0x000fec0003800200 */
[----:B------:R-:W2:Y:S01]  /*116c0*/  F2F.BF16.F64 R38, R38 ;  /* 0x0000002600267310 */ /* 0x000ea20000302000 */
[----:B-1----:R-:W-:Y:S01]  /*116d0*/  DFMA R36, -R46, R28, 1 ;  /* 0x3ff000002e24742b */ /* 0x002fe2000000011c */
[----:B--2---:R1:W-:Y:S07]  /*116e0*/  STS.U16 [R49], R38 ;  /* 0x0000002631007388 */ /* 0x0043ee0000000400 */
        /* <DEDUP_REMOVED lines=13> */
[----:B------:R-:W-:Y:S01]  /*117c0*/  IMAD.MOV.U32 R30, RZ, RZ, R28 ;  /* 0x000000ffff1e7224 */ /* 0x000fe200078e001c */
[----:B------:R-:W-:Y:S01]  /*117d0*/  MOV R31, R29 ;  /* 0x0000001d001f7202 */ /* 0x000fe20000000f00 */
[----:B------:R-:W-:Y:S01]  /*117e0*/  IMAD.MOV.U32 R28, RZ, RZ, R46 ;  /* 0x000000ffff1c7224 */ /* 0x000fe200078e002e */
[----:B------:R-:W-:Y:S02]  /*117f0*/  MOV R29, R47 ;  /* 0x0000002f001d7202 */ /* 0x000fe40000000f00 */
[----:B------:R-:W-:-:S07]  /*11800*/  MOV R48, 0x11820 ;  /* 0x0001182000307802 */ /* 0x000fce0000000f00 */
[----:B------:R-:W-:Y:S05]  /*11810*/  CALL.REL.NOINC `($__internal_9_$__cuda_sm20_div_rn_f64_full) ;  /* 0x0000000800f87944 */ /* 0x000fea0003c00000 */
[----:B------:R-:W-:Y:S01]  /*11820*/  IMAD.MOV.U32 R40, RZ, RZ, R38 ;  /* 0x000000ffff287224 */ /* 0x000fe200078e0026 */
[----:B------:R-:W-:-:S07]  /*11830*/  MOV R41, R39 ;  /* 0x0000002700297202 */ /* 0x000fce0000000f00 */
.L_x_1433:
[----:B------:R-:W-:Y:S05]  /*11840*/  BSYNC.RECONVERGENT B1 ;  /* 0x0000000000017941 */ /* 0x000fea0003800200 */
.L_x_1432:
[----:B------:R-:W0:Y:S01]  /*11850*/  LDS.U16 R30, [R49+0x80] ;  /* 0x00008000311e7984 */ /* 0x000e220000000400 */
[----:B------:R-:W1:Y:S01]  /*11860*/  MUFU.RCP64H R29, R47 ;  /* 0x0000002f001d7308 */ /* 0x000e620000001800 */
[----:B------:R-:W-:Y:S01]  /*11870*/  IMAD.MOV.U32 R28, RZ, RZ, 0x1 ;  /* 0x00000001ff1c7424 */ /* 0x000fe200078e00ff */
[----:B------:R-:W-:Y:S06]  /*11880*/  BSSY.RECONVERGENT B1, `(.L_x_1434) ;  /* 0x0000017000017945 */ /* 0x000fec0003800200 */
[----:B------:R-:W2:Y:S01]  /*11890*/  F2F.BF16.F64 R40, R40 ;  /* 0x0000002800287310 */ /* 0x000ea20000302000 */
[----:B-1----:R-:W-:Y:S01]  /*118a0*/  DFMA R36, -R46, R28, 1 ;  /* 0x3ff000002e24742b */ /* 0x002fe2000000011c */
[----:B--2---:R1:W-:Y:S07]  /*118b0*/  STS.U16 [R49+0x40], R40 ;  /* 0x0000402831007388 */ /* 0x0043ee0000000400 */
        /* <DEDUP_REMOVED lines=19> */
.L_x_1435:
[----:B------:R-:W-:Y:S05]  /*119f0*/  BSYNC.RECONVERGENT B1 ;  /* 0x0000000000017941 */ /* 0x000fea0003800200 */
.L_x_1434:
        /* <DEDUP_REMOVED lines=28> */
.L_x_1437:
[----:B------:R-:W-:Y:S05]  /*11bc0*/  BSYNC.RECONVERGENT B1 ;  /* 0x0000000000017941 */ /* 0x000fea0003800200 */
.L_x_1436:
[----:B------:R-:W0:Y:S02]  /*11bd0*/  F2F.BF16.F64 R28, R28 ;  /* 0x0000001c001c7310 */ /* 0x000e240000302000 */
[----:B0-----:R4:W-:Y:S01]  /*11be0*/  STS.U16 [R49+0xc0], R28 ;  /* 0x0000c01c31007388 */ /* 0x0019e20000000400 */
[----:B------:R-:W-:Y:S05]  /*11bf0*/  @!P3 BRA `(.L_x_1438) ;  /* 0xfffffff80030b947 */ /* 0x000fea000383ffff */
.L_x_1421:
[----:B------:R-:W-:Y:S05]  /*11c00*/  BSYNC.RECONVERGENT B0 ;  /* 0x0000000000007941 */ /* 0x000fea0003800200 */
.L_x_1411:
[----:B------:R-:W-:Y:S01]  /*11c10*/  NOP ;  /* 0x0000000000007918 */ /* 0x000fe20000000000 */
.L_x_1410:
        /* <DEDUP_REMOVED lines=8> */
[----:B-1-34-:R-:W-:-:S11]  /*11ca0*/  IMAD.MOV.U32 R35, RZ, RZ, R5 ;  /* 0x000000ffff237224 */ /* 0x01afd600078e0005 */
[----:B------:R-:W-:Y:S05]  /*11cb0*/  @!P0 BRA `(.L_x_1442) ;  /* 0x0000000000cc8947 */ /* 0x000fea0003800000 */
[C---:B------:R-:W-:Y:S01]  /*11cc0*/  LEA R42, R5.reuse, R12, 0x1 ;  /* 0x0000000c052a7211 */ /* 0x040fe200078e08ff */
[----:B------:R-:W-:Y:S01]  /*11cd0*/  IMAD R43, R5, 0x4, R14 ;  /* 0x00000004052b7824 */ /* 0x000fe200078e020e */
[----:B------:R-:W0:Y:S01]  /*11ce0*/  LDC R45, c[0x0][0x38c] ;  /* 0x0000e300ff2d7b82 */ /* 0x000e220000000800 */
[----:B------:R-:W-:Y:S02]  /*11cf0*/  IMAD.MOV.U32 R46, RZ, RZ, 0x1 ;  /* 0x00000001ff2e7424 */ /* 0x000fe400078e00ff */
[----:B--2---:R-:W1:Y:S04]  /*11d00*/  LDS.U16 R28, [R42] ;  /* 0x000000002a1c7984 */ /* 0x004e680000000400 */
[----:B------:R-:W0:Y:S01]  /*11d10*/  LDS R35, [R43] ;  /* 0x000000002b237984 */ /* 0x000e220000000800 */
[----:B------:R-:W2:Y:S01]  /*11d20*/  LDC.64 R30, c[0x0][0x3b0] ;  /* 0x0000ec00ff1e7b82 */ /* 0x000ea20000000a00 */
[----:B-1----:R-:W-:-:S07]  /*11d30*/  SHF.L.U32 R44, R28, 0x10, RZ ;  /* 0x000000101c2c7819 */ /* 0x002fce00000006ff */
[----:B------:R-:W1:Y:S01]  /*11d40*/  LDC.64 R28, c[0x0][0x3b8] ;  /* 0x0000ee00ff1c7b82 */ /* 0x000e620000000a00 */
[----:B------:R-:W3:Y:S01]  /*11d50*/  F2F.F64.F32 R40, R44 ;  /* 0x0000002c00287310 */ /* 0x000ee20000201800 */
[----:B0-----:R-:W-:-:S04]  /*11d60*/  IMAD R35, R32, R45, R35 ;  /* 0x0000002d20237224 */ /* 0x001fc800078e0223 */
[C---:B--2---:R-:W-:Y:S01]  /*11d70*/  IMAD.WIDE R38, R35.reuse, 0x2, R30 ;  /* 0x0000000223267825 */ /* 0x044fe200078e021e */
[----:B---3--:R-:W-:Y:S01]  /*11d80*/  DMUL R40, R26, R40 ;  /* 0x000000281a287228 */ /* 0x008fe20000000000 */
[----:B-1----:R-:W-:-:S09]  /*11d90*/  IADD3 R36, P0, PT, R35, R28, RZ ;  /* 0x0000001c23247210 */ /* 0x002fd20007f1e0ff */
[----:B------:R-:W0:Y:S01]  /*11da0*/  F2F.BF16.F64 R41, R40 ;  /* 0x0000002800297310 */ /* 0x000e220000302000 */
[----:B------:R-:W-:Y:S02]  /*11db0*/  LEA.HI.X.SX32 R37, R35, R29, 0x1, P0 ;  /* 0x0000001d23257211 */ /* 0x000fe400000f0eff */
[----:B------:R-:W-:Y:S02]  /*11dc0*/  ISETP.NE.AND P0, PT, R22, 0x1, PT ;  /* 0x000000011600780c */ /* 0x000fe40003f05270 */
[----:B------:R-:W-:Y:S01]  /*11dd0*/  MOV R35, R0 ;  /* 0x0000000000237202 */ /* 0x000fe20000000f00 */
[----:B------:R1:W-:Y:S04]  /*11de0*/  STG.E.U8 desc[UR8][R36.64], R46 ;  /* 0x0000002e24007986 */ /* 0x0003e8000c101108 */
[----:B0-----:R1:W-:Y:S06]  /*11df0*/  STG.E.U16 desc[UR8][R38.64], R41 ;  /* 0x0000002926007986 */ /* 0x0013ec000c101508 */
[----:B------:R-:W-:Y:S05]  /*11e00*/  @!P0 BRA `(.L_x_1442) ;  /* 0x0000000000788947 */ /* 0x000fea0003800000 */
[----:B-1----:R-:W0:Y:S01]  /*11e10*/  LDS.U16 R36, [R42+0x40] ;  /* 0x000040002a247984 */ /* 0x002e220000000400 */
        /* <DEDUP_REMOVED lines=27> */
[----:B------:R-:W0:Y:S02]  /*11fd0*/  F2F.BF16.F64 R37, R36 ;  /* 0x0000002400257310 */ /* 0x000e240000302000 */
[----:B0-----:R3:W-:Y:S02]  /*11fe0*/  STG.E.U16 desc[UR8][R30.64], R37 ;  /* 0x000000251e007986 */ /* 0x0017e4000c101508 */
.L_x_1442:
[----:B------:R-:W-:Y:S05]  /*11ff0*/  BSYNC.RECONVERGENT B1 ;  /* 0x0000000000017941 */ /* 0x000fea0003800200 */
.L_x_1441:
[----:B------:R-:W-:-:S13]  /*12000*/  ISETP.GE.U32.AND P0, PT, R13, 0x60, PT ;  /* 0x000000600d00780c */ /* 0x000fda0003f06070 */
[----:B------:R-:W-:Y:S05]  /*12010*/  @!P0 BRA `(.L_x_1440) ;  /* 0x0000000000dc8947 */ /* 0x000fea0003800000 */
.L_x_1443:
[C---:B--23--:R-:W-:Y:S02]  /*12020*/  LEA R28, R35.reuse, R12, 0x1 ;  /* 0x0000000c231c7211 */ /* 0x04cfe400078e08ff */
[C---:B------:R-:W-:Y:S01]  /*12030*/  LEA R40, R35.reuse, R14, 0x2 ;  /* 0x0000000e23287211 */ /* 0x040fe200078e10ff */
[----:B------:R-:W-:Y:S01]  /*12040*/  VIADD R35, R35, 0x80 ;  /* 0x0000008023237836 */ /* 0x000fe20000000000 */
[----:B------:R-:W-:Y:S01]  /*12050*/  MOV R50, 0x1 ;  /* 0x0000000100327802 */ /* 0x000fe20000000f00 */
[----:B------:R-:W2:Y:S04]  /*12060*/  LDS.U16 R31, [R28+0x40] ;  /* 0x000040001c1f7984 */ /* 0x000ea80000000400 */
[----:B------:R-:W3:Y:S04]  /*12070*/  LDS.U16 R29, [R28] ;  /* 0x000000001c1d7984 */ /* 0x000ee80000000400 */
[----:B------:R-:W4:Y:S04]  /*12080*/  LDS.U16 R30, [R28+0xc0] ;  /* 0x0000c0001c1e7984 */ /* 0x000f280000000400 */
[----:B01----:R-:W0:Y:S04]  /*12090*/  LDS.U16 R38, [R28+0x80] ;  /* 0x000080001c267984 */ /* 0x003e280000000400 */
[----:B------:R-:W1:Y:S04]  /*120a0*/  LDS R53, [R40] ;  /* 0x0000000028357984 */ /* 0x000e680000000800 */
[----:B------:R-:W5:Y:S04]  /*120b0*/  LDS R41, [R40+0x80] ;  /* 0x0000800028297984 */ /* 0x000f680000000800 */
[----:B------:R-:W5:Y:S01]  /*120c0*/  LDS R45, [R40+0x180] ;  /* 0x00018000282d7984 */ /* 0x000f620000000800 */
[----:B--2---:R-:W-:-:S03]  /*120d0*/  IMAD.U32 R44, R31, 0x10000, RZ ;  /* 0x000100001f2c7824 */ /* 0x004fc600078e00ff */
[----:B------:R2:W2:Y:S01]  /*120e0*/  LDS R31, [R40+0x100] ;  /* 0x00010000281f7984 */ /* 0x0004a20000000800 */
[----:B---3--:R-:W-:Y:S01]  /*120f0*/  IMAD.U32 R29, R29, 0x10000, RZ ;  /* 0x000100001d1d7824 */ /* 0x008fe200078e00ff */
[----:B------:R-:W3:Y:S01]  /*12100*/  F2F.F64.F32 R46, R44 ;  /* 0x0000002c002e7310 */ /* 0x000ee20000201800 */
[----:B----4-:R-:W-:Y:S01]  /*12110*/  IMAD.U32 R30, R30, 0x10000, RZ ;  /* 0x000100001e1e7824 */ /* 0x010fe200078e00ff */
[----:B0-----:R-:W-:-:S06]  /*12120*/  SHF.L.U32 R48, R38, 0x10, RZ ;  /* 0x0000001026307819 */ /* 0x001fcc00000006ff */
[----:B------:R0:W4:Y:S01]  /*12130*/  F2F.F64.F32 R36, R29 ;  /* 0x0000001d00247310 */ /* 0x0001220000201800 */
[C---:B-1----:R-:W-:Y:S01]  /*12140*/  IMAD R55, R32.reuse, UR10, R53 ;  /* 0x0000000a20377c24 */ /* 0x042fe2000f8e0235 */
[C---:B---3--:R-:W-:Y:S01]  /*12150*/  DMUL R46, R26.reuse, R46 ;  /* 0x0000002e1a2e7228 */ /* 0x048fe20000000000 */
[----:B0-----:R-:W2:Y:S05]  /*12160*/  LDC.64 R28, c[0x0][0x3b0] ;  /* 0x0000ec00ff1c7b82 */ /* 0x001eaa0000000a00 */
[----:B------:R-:W0:Y:S01]  /*12170*/  F2F.F64.F32 R38, R30 ;  /* 0x0000001e00267310 */ /* 0x000e220000201800 */
[----:B-----5:R-:W-:Y:S01]  /*12180*/  IMAD R53, R32, UR10, R41 ;  /* 0x0000000a20357c24 */ /* 0x020fe2000f8e0229 */
[----:B----4-:R-:W-:-:S06]  /*12190*/  DMUL R36, R26, R36 ;  /* 0x000000241a247228 */ /* 0x010fcc0000000000 */
[----:B------:R-:W1:Y:S01]  /*121a0*/  F2F.F64.F32 R42, R48 ;  /* 0x00000030002a7310 */ /* 0x000e620000201800 */
[----:B0-----:R-:W-:-:S07]  /*121b0*/  DMUL R38, R26, R38 ;  /* 0x000000261a267228 */ /* 0x001fce0000000000 */
[----:B------:R0:W3:Y:S01]  /*121c0*/  F2F.BF16.F64 R51, R36 ;  /* 0x0000002400337310 */ /* 0x0000e20000302000 */
[----:B-1----:R-:W-:-:S07]  /*121d0*/  DMUL R42, R26, R42 ;  /* 0x0000002a1a2a7228 */ /* 0x002fce0000000000 */
[----:B------:R1:W4:Y:S01]  /*121e0*/  F2F.BF16.F64 R49, R46 ;  /* 0x0000002e00317310 */ /* 0x0003220000302000 */
[C---:B--2---:R-:W-:Y:S01]  /*121f0*/  IMAD.WIDE R40, R55.reuse, 0x2, R28 ;  /* 0x0000000237287825 */ /* 0x044fe200078e021c */
[----:B0-----:R-:W-:-:S04]  /*12200*/  IADD3 R36, P0, PT, R55, UR12, RZ ;  /* 0x0000000c37247c10 */ /* 0x001fc8000ff1e0ff */
[----:B------:R-:W-:Y:S01]  /*12210*/  LEA.HI.X.SX32 R37, R55, UR13, 0x1, P0 ;  /* 0x0000000d37257c11 */ /* 0x000fe200080f0eff */
[C---:B------:R-:W-:Y:S01]  /*12220*/  IMAD R55, R32.reuse, UR10, R45 ;  /* 0x0000000a20377c24 */ /* 0x040fe2000f8e022d */
[----:B------:R0:W2:Y:S01]  /*12230*/  F2F.BF16.F64 R48, R42 ;  /* 0x0000002a00307310 */ /* 0x0000a20000302000 */
[----:B------:R-:W-:Y:S01]  /*12240*/  IADD3 R30, P0, PT, R53, UR12, RZ ;  /* 0x0000000c351e7c10 */ /* 0x000fe2000ff1e0ff */
[----:B-1----:R-:W-:Y:S01]  /*12250*/  IMAD R47, R32, UR10, R31 ;  /* 0x0000000a202f7c24 */ /* 0x002fe2000f8e021f */
[----:B------:R1:W-:Y:S01]  /*12260*/  STG.E.U8 desc[UR8][R36.64], R50 ;  /* 0x0000003224007986 */ /* 0x0003e2000c101108 */
[----:B------:R-:W-:Y:S01]  /*12270*/  IADD3 R46, P1, PT, R55, UR12, RZ ;  /* 0x0000000c372e7c10 */ /* 0x000fe2000ff3e0ff */
[C---:B------:R-:W-:Y:S01]  /*12280*/  IMAD.WIDE R44, R53.reuse, 0x2, R28 ;  /* 0x00000002352c7825 */ /* 0x040fe200078e021c */
[----:B------:R-:W-:Y:S01]  /*12290*/  LEA.HI.X.SX32 R31, R53, UR13, 0x1, P0 ;  /* 0x0000000d351f7c11 */ /* 0x000fe200080f0eff */
[----:B---3--:R3:W-:Y:S01]  /*122a0*/  STG.E.U16 desc[UR8][R40.64], R51 ;  /* 0x0000003328007986 */ /* 0x0087e2000c101508 */
[----:B------:R-:W5:Y:S01]  /*122b0*/  F2F.BF16.F64 R39, R38 ;  /* 0x0000002600277310 */ /* 0x000f620000302000 */
[----:B0-----:R-:W-:-:S02]  /*122c0*/  IADD3 R42, P0, PT, R47, UR12, RZ ;  /* 0x0000000c2f2a7c10 */ /* 0x001fc4000ff1e0ff */
[----:B------:R3:W-:Y:S02]  /*122d0*/  STG.E.U8 desc[UR8][R30.64], R50 ;  /* 0x000000321e007986 */ /* 0x0007e4000c101108 */
[C---:B------:R-:W-:Y:S01]  /*122e0*/  LEA.HI.X.SX32 R43, R47.reuse, UR13, 0x1, P0 ;  /* 0x0000000d2f2b7c11 */ /* 0x040fe200080f0eff */
[--C-:B-1----:R-:W-:Y:S01]  /*122f0*/  IMAD.WIDE R36, R47, 0x2, R28.reuse ;  /* 0x000000022f247825 */ /* 0x102fe200078e021c */
[----:B------:R-:W-:Y:S01]  /*12300*/  LEA.HI.X.SX32 R47, R55, UR13, 0x1, P1 ;  /* 0x0000000d372f7c11 */ /* 0x000fe200088f0eff */
[----:B----4-:R3:W-:Y:S01]  /*12310*/  STG.E.U16 desc[UR8][R44.64], R49 ;  /* 0x000000312c007986 */ /* 0x0107e2000c101508 */
[----:B------:R-:W-:Y:S01]  /*12320*/  ISETP.GE.AND P0, PT, R35, UR6, PT ;  /* 0x0000000623007c0c */ /* 0x000fe2000bf06270 */
[----:B------:R-:W-:Y:S02]  /*12330*/  IMAD.WIDE R28, R55, 0x2, R28 ;  /* 0x00000002371c7825 */ /* 0x000fe400078e021c */
[----:B------:R3:W-:Y:S04]  /*12340*/  STG.E.U8 desc[UR8][R42.64], R50 ;  /* 0x000000322a007986 */ /* 0x0007e8000c101108 */
[----:B--2---:R3:W-:Y:S04]  /*12350*/  STG.E.U16 desc[UR8][R36.64], R48 ;  /* 0x0000003024007986 */ /* 0x0047e8000c101508 */
[----:B------:R3:W-:Y:S04]  /*12360*/  STG.E.U8 desc[UR8][R46.64], R50 ;  /* 0x000000322e007986 */ /* 0x0007e8000c101108 */
[----:B-----5:R3:W-:Y:S01]  /*12370*/  STG.E.U16 desc[UR8][R28.64], R39 ;  /* 0x000000271c007986 */ /* 0x0207e2000c101508 */
[----:B------:R-:W-:Y:S05]  /*12380*/  @!P0 BRA `(.L_x_1443) ;  /* 0xfffffffc00248947 */ /* 0x000fea000383ffff */
.L_x_1440:
[----:B------:R-:W-:Y:S05]  /*12390*/  BSYNC.RECONVERGENT B0 ;  /* 0x0000000000007941 */ /* 0x000fea0003800200 */
.L_x_1439:
[----:B------:R5:W-:Y:S06]  /*123a0*/  MEMBAR.SC.CTA ;  /* 0x0000000000007992 */ /* 0x000bec0000000000 */
[----:B-----5:R-:W-:Y:S01]  /*123b0*/  UIADD3 UR4, UPT, UPT, UR7, UR4, URZ ;  /* 0x0000000407047290 */ /* 0x020fe2000fffe0ff */
[----:B------:R-:W-:-:S05]  /*123c0*/  NOP ;  /* 0x0000000000007918 */ /* 0x000fca0000000000 */
[----:B------:R-:W-:-:S13]  /*123d0*/  ISETP.LE.AND P0, PT, R7, UR4, PT ;  /* 0x0000000407007c0c */ /* 0x000fda000bf03270 */
[----:B------:R-:W-:Y:S05]  /*123e0*/  @!P0 BRA `(.L_x_1444) ;  /* 0xfffffee000b88947 */ /* 0x000fea000383ffff */
[----:B------:R-:W-:Y:S05]  /*123f0*/  EXIT ;  /* 0x000000000000794d */ /* 0x000fea0003800000 */
        .weak           $__internal_9_$__cuda_sm20_div_rn_f64_full
        .type           $__internal_9_$__cuda_sm20_div_rn_f64_full,@function
        .size           $__internal_9_$__cuda_sm20_div_rn_f64_full,($__internal_10_$__cuda_sm20_rcp_rn_f32_slowpath - $__internal_9_$__cuda_sm20_div_rn_f64_full)
$__internal_9_$__cuda_sm20_div_rn_f64_full:
[C---:B------:R-:W-:Y:S01]  /*12400*/  FSETP.GEU.AND P0, PT, |R29|.reuse, 1.469367938527859385e-39, PT ;  /* 0x001000001d00780b */ /* 0x040fe20003f0e200 */
[----:B------:R-:W-:Y:S01]  /*12410*/  IMAD.MOV.U32 R38, RZ, RZ, 0x1 ;  /* 0x00000001ff267424 */ /* 0x000fe200078e00ff */
[----:B------:R-:W-:Y:S01]  /*12420*/  LOP3.LUT R44, R29, 0x800fffff, RZ, 0xc0, !PT ;  /* 0x800fffff1d2c7812 */ /* 0x000fe200078ec0ff */
[----:B------:R-:W-:Y:S01]  /*12430*/  IMAD.MOV.U32 R42, RZ, RZ, R30 ;  /* 0x000000ffff2a7224 */ /* 0x000fe200078e001e */
[C---:B------:R-:W-:Y:S01]  /*12440*/  FSETP.GEU.AND P1, PT, |R31|.reuse, 1.469367938527859385e-39, PT ;  /* 0x001000001f00780b */ /* 0x040fe20003f2e200 */
[----:B------:R-:W-:Y:S01]  /*12450*/  BSSY.RECONVERGENT B3, `(.L_x_1445) ;  /* 0x0000052000037945 */ /* 0x000fe20003800200 */
        /* <DEDUP_REMOVED lines=8> */
[----:B------:R-:W-:-:S04]  /*124e0*/  @!P1 ISETP.GE.U32.AND P2, PT, R50, R41, PT ;  /* 0x000000293200920c */ /* 0x000fc80003f46070 */
[----:B------:R-:W-:Y:S02]  /*124f0*/  @!P1 SEL R41, R51, 0x63400000, !P2 ;  /* 0x6340000033299807 */ /* 0x000fe40005000000 */
[----:B------:R-:W-:Y:S02]  /*12500*/  ISETP.GE.U32.AND P2, PT, R50, R53, PT ;  /* 0x000000353200720c */ /* 0x000fe40003f46070 */
[----:B------:R-:W-:Y:S02]  /*12510*/  @!P0 LOP3.LUT R53, R45, 0x7ff00000, RZ, 0xc0, !PT ;  /* 0x7ff000002d358812 */ /* 0x000fe400078ec0ff */
[----:B------:R-:W-:-:S04]  /*12520*/  SEL R43, R51, 0x63400000, !P2 ;  /* 0x63400000332b7807 */ /* 0x000fc80005000000 */
[----:B------:R-:W-:Y:S01]  /*12530*/  LOP3.LUT R43, R43, 0x800fffff, R31, 0xf8, !PT ;  /* 0x800fffff2b2b7812 */ /* 0x000fe200078ef81f */
[----:B0-----:R-:W-:-:S08]  /*12540*/  DFMA R36, R38, -R44, 1 ;  /* 0x3ff000002624742b */ /* 0x001fd0000000082c */
[----:B------:R-:W-:-:S08]  /*12550*/  DFMA R36, R36, R36, R36 ;  /* 0x000000242424722b */ /* 0x000fd00000000024 */
[----:B------:R-:W-:Y:S01]  /*12560*/  DFMA R36, R38, R36, R38 ;  /* 0x000000242624722b */ /* 0x000fe20000000026 */
[----:B------:R-:W-:-:S04]  /*12570*/  @!P1 LOP3.LUT R38, R41, 0x80000000, R31, 0xf8, !PT ;  /* 0x8000000029269812 */ /* 0x000fc800078ef81f */
[----:B------:R-:W-:-:S03]  /*12580*/  @!P1 LOP3.LUT R39, R38, 0x100000, RZ, 0xfc, !PT ;  /* 0x0010000026279812 */ /* 0x000fc600078efcff */
[----:B------:R-:W-:Y:S01]  /*12590*/  DFMA R40, R36, -R44, 1 ;  /* 0x3ff000002428742b */ /* 0x000fe2000000082c */
[----:B------:R-:W-:-:S06]  /*125a0*/  @!P1 MOV R38, RZ ;  /* 0x000000ff00269202 */ /* 0x000fcc0000000f00 */
[----:B------:R-:W-:Y:S02]  /*125b0*/  @!P1 DFMA R42, R42, 2, -R38 ;  /* 0x400000002a2a982b */ /* 0x000fe40000000826 */
        /* <DEDUP_REMOVED lines=38> */
.L_x_1446:
        /* <DEDUP_REMOVED lines=16> */
.L_x_1449:
[----:B------:R-:W-:Y:S01]  /*12920*/  LOP3.LUT R39, R29, 0x80000, RZ, 0xfc, !PT ;  /* 0x000800001d277812 */ /* 0x000fe200078efcff */
[----:B------:R-:W-:Y:S01]  /*12930*/  IMAD.MOV.U32 R38, RZ, RZ, R28 ;  /* 0x000000ffff267224 */ /* 0x000fe200078e001c */
[----:B------:R-:W-:Y:S06]  /*12940*/  BRA `(.L_x_1447) ;  /* 0x0000000000087947 */ /* 0x000fec0003800000 */
.L_x_1448:
[----:B------:R-:W-:Y:S02]  /*12950*/  LOP3.LUT R39, R31, 0x80000, RZ, 0xfc, !PT ;  /* 0x000800001f277812 */ /* 0x000fe400078efcff */
[----:B------:R-:W-:-:S07]  /*12960*/  MOV R38, R30 ;  /* 0x0000001e00267202 */ /* 0x000fce0000000f00 */
.L_x_1447:
[----:B------:R-:W-:Y:S05]  /*12970*/  BSYNC.RECONVERGENT B3 ;  /* 0x0000000000037941 */ /* 0x000fea0003800200 */
.L_x_1445:
[----:B------:R-:W-:Y:S02]  /*12980*/  HFMA2 R29, -RZ, RZ, 0, 0 ;  /* 0x00000000ff1d7431 */ /* 0x000fe400000001ff */
[----:B------:R-:W-:-:S04]  /*12990*/  IMAD.MOV.U32 R28, RZ, RZ, R48 ;  /* 0x000000ffff1c7224 */ /* 0x000fc800078e0030 */
[----:B------:R-:W-:Y:S05]  /*129a0*/  RET.REL.NODEC R28 `(_ZN18transformer_engine45fused_topk_with_score_function_forward_kernelI13__nv_bfloat16fEEvPKT_iiibiifiPKT0_PS2_PbS8_) ;  /* 0xfffffed41c947950 */ /* 0x000fea0003c3ffff */
        .weak           $__internal_10_$__cuda_sm20_rcp_rn_f32_slowpath
        .type           $__internal_10_$__cuda_sm20_rcp_rn_f32_slowpath,@function
        .size           $__internal_10_$__cuda_sm20_rcp_rn_f32_slowpath,($__internal_11_$__cuda_sm3x_div_rn_noftz_f32_slowpath - $__internal_10_$__cuda_sm20_rcp_rn_f32_slowpath)
$__internal_10_$__cuda_sm20_rcp_rn_f32_slowpath:
        /* <DEDUP_REMOVED lines=15> */
.L_x_1451:
[----:B------:R-:W-:-:S05]  /*12aa0*/  VIADD R41, R29, 0xffffff03 ;  /* 0xffffff031d297836 */ /* 0x000fca0000000000 */
[----:B------:R-:W-:-:S13]  /*12ab0*/  ISETP.GT.U32.AND P1, PT, R41, 0x1, PT ;  /* 0x000000012900780c */ /* 0x000fda0003f24070 */
[----:B------:R-:W-:Y:S05]  /*12ac0*/  @P1 BRA `(.L_x_1453) ;  /* 0x0000000000781947 */ /* 0x000fea0003800000 */
[----:B------:R-:W-:Y:S02]  /*12ad0*/  LOP3.LUT R36, R28, 0x7fffff, RZ, 0xc0, !PT ;  /* 0x007fffff1c247812 */ /* 0x000fe400078ec0ff */
        /* <DEDUP_REMOVED lines=12> */
[----:B------:R-:W-:-:S03]  /*12ba0*/  LOP3.LUT R40, R40, R37, RZ, 0xc0, !PT ;  /* 0x0000002528287212 */ /* 0x000fc600078ec0ff */
        /* <DEDUP_REMOVED lines=9> */
[----:B------:R-:W-:Y:S01]  /*12c40*/  ISETP.GE.AND P1, PT, R36, RZ, PT ;  /* 0x000000ff2400720c */ /* 0x000fe20003f26270 */
[----:B------:R-:W-:-:S05]  /*12c50*/  VIADD R36, R29, 0xffffff04 ;  /* 0xffffff041d247836 */ /* 0x000fca0000000000 */
[----:B------:R-:W-:-:S07]  /*12c60*/  SHF.R.U32.HI R37, RZ, R36, R37 ;  /* 0x00000024ff257219 */ /* 0x000fce0000011625 */
[----:B------:R-:W-:-:S05]  /*12c70*/  @!P1 IADD3 R37, PT, PT, R37, 0x1, RZ ;  /* 0x0000000125259810 */ /* 0x000fca0007ffe0ff */
[----:B------:R-:W-:-:S05]  /*12c80*/  @!P2 IMAD.SHL.U32 R37, R37, 0x2, RZ ;  /* 0x000000022525a824 */ /* 0x000fca00078e00ff */
[----:B------:R-:W-:Y:S01]  /*12c90*/  LOP3.LUT R36, R37, 0x80000000, R28, 0xf8, !PT ;  /* 0x8000000025247812 */ /* 0x000fe200078ef81c */
[----:B------:R-:W-:Y:S06]  /*12ca0*/  BRA `(.L_x_1452) ;  /* 0x0000000000047947 */ /* 0x000fec0003800000 */
.L_x_1453:
[----:B------:R0:W1:Y:S02]  /*12cb0*/  MUFU.RCP R36, R28 ;  /* 0x0000001c00247308 */ /* 0x0000640000001000 */
.L_x_1452:
[----:B------:R-:W-:Y:S05]  /*12cc0*/  BSYNC.RECONVERGENT B3 ;  /* 0x0000000000037941 */ /* 0x000fea0003800200 */
.L_x_1450:
[----:B0-----:R-:W-:Y:S01]  /*12cd0*/  MOV R28, R35 ;  /* 0x00000023001c7202 */ /* 0x001fe20000000f00 */
[----:B------:R-:W-:-:S04]  /*12ce0*/  IMAD.MOV.U32 R29, RZ, RZ, 0x0 ;  /* 0x00000000ff1d7424 */ /* 0x000fc800078e00ff */
[----:B-1----:R-:W-:Y:S05]  /*12cf0*/  RET.REL.NODEC R28 `(_ZN18transformer_engine45fused_topk_with_score_function_forward_kernelI13__nv_bfloat16fEEvPKT_iiibiifiPKT0_PS2_PbS8_) ;  /* 0xfffffed01cc07950 */ /* 0x002fea0003c3ffff */
        .weak           $__internal_11_$__cuda_sm3x_div_rn_noftz_f32_slowpath
        .type           $__internal_11_$__cuda_sm3x_div_rn_noftz_f32_slowpath,@function
        .size           $__internal_11_$__cuda_sm3x_div_rn_noftz_f32_slowpath,(.L_x_3435 - $__internal_11_$__cuda_sm3x_div_rn_noftz_f32_slowpath)
$__internal_11_$__cuda_sm3x_div_rn_noftz_f32_slowpath:
        /* <DEDUP_REMOVED lines=35> */
.L_x_1455:
[----:B------:R-:W-:Y:S01]  /*12f30*/  LEA R39, R37, 0xc0800000, 0x17 ;  /* 0xc080000025277811 */ /* 0x000fe200078eb8ff */
[----:B------:R-:W-:Y:S01]  /*12f40*/  BSSY.RECONVERGENT B1, `(.L_x_1460) ;  /* 0x0000036000017945 */ /* 0x000fe20003800200 */
[----:B------:R-:W-:-:S03]  /*12f50*/  IADD3 R42, PT, PT, R42, -0x7f, RZ ;  /* 0xffffff812a2a7810 */ /* 0x000fc60007ffe0ff */
[----:B------:R-:W-:Y:S02]  /*12f60*/  IMAD.IADD R41, R28, 0x1, -R39 ;  /* 0x000000011c297824 */ /* 0x000fe400078e0a27 */
[C---:B------:R-:W-:Y:S02]  /*12f70*/  IMAD R28, R42.reuse, -0x800000, R29 ;  /* 0xff8000002a1c7824 */ /* 0x040fe400078e021d */
[----:B------:R0:W1:Y:S01]  /*12f80*/  MUFU.RCP R39, R41 ;  /* 0x0000002900277308 */ /* 0x0000620000001000 */
[----:B------:R-:W-:Y:S01]  /*12f90*/  FADD.FTZ R43, -R41, -RZ ;  /* 0x800000ff292b7221 */ /* 0x000fe20000010100 */
[----:B0-----:R-:W-:-:S05]  /*12fa0*/  IADD3 R41, PT, PT, R42, 0x7f, -R37 ;  /* 0x0000007f2a297810 */ /* 0x001fca0007ffe825 */
[----:B------:R-:W-:Y:S02]  /*12fb0*/  IMAD.IADD R41, R41, 0x1, R38 ;  /* 0x0000000129297824 */ /* 0x000fe400078e0226 */
[----:B-1----:R-:W-:-:S04]  /*12fc0*/  FFMA R40, R39, R43, 1 ;  /* 0x3f80000027287423 */ /* 0x002fc8000000002b */
        /* <DEDUP_REMOVED lines=20> */
[C---:B------:R-:W-:Y:S02]  /*13110*/  ISETP.NE.AND P1, PT, R42.reuse, RZ, PT ;  /* 0x000000ff2a00720c */ /* 0x040fe40003f25270 */
[C---:B------:R-:W-:Y:S02]  /*13120*/  ISETP.NE.AND P0, PT, R42.reuse, RZ, PT ;  /* 0x000000ff2a00720c */ /* 0x040fe40003f05270 */
[----:B------:R-:W-:Y:S01]  /*13130*/  LOP3.LUT R38, R37, 0x7fffff, RZ, 0xc0, !PT ;  /* 0x007fffff25267812 */ /* 0x000fe200078ec0ff */
[CCC-:B------:R-:W-:Y:S01]  /*13140*/  FFMA.RP R37, R29.reuse, R39.reuse, R40.reuse ;  /* 0x000000271d257223 */ /* 0x1c0fe20000008028 */
[----:B------:R-:W-:Y:S01]  /*13150*/  FFMA.RM R40, R29, R39, R40 ;  /* 0x000000271d287223 */ /* 0x000fe20000004028 */
[----:B------:R-:W-:Y:S01]  /*13160*/  IADD3 R29, PT, PT, R42, 0x20, RZ ;  /* 0x000000202a1d7810 */ /* 0x000fe20007ffe0ff */
[----:B------:R-:W-:Y:S01]  /*13170*/  IMAD.MOV R39, RZ, RZ, -R42 ;  /* 0x000000ffff277224 */ /* 0x000fe200078e0a2a */
[----:B------:R-:W-:-:S04]  /*13180*/  LOP3.LUT R38, R38, 0x800000, RZ, 0xfc, !PT ;  /* 0x0080000026267812 */ /* 0x000fc800078efcff */
[----:B------:R-:W-:Y:S02]  /*13190*/  SHF.L.U32 R29, R38, R29, RZ ;  /* 0x0000001d261d7219 */ /* 0x000fe400000006ff */
[----:B------:R-:W-:Y:S02]  /*131a0*/  SEL R39, R39, RZ, P1 ;  /* 0x000000ff27277207 */ /* 0x000fe40000800000 */
        /* <DEDUP_REMOVED lines=11> */
.L_x_1462:
[----:B------:R-:W-:-:S04]  /*13260*/  LOP3.LUT R28, R28, 0x80000000, RZ, 0xc0, !PT ;  /* 0x800000001c1c7812 */ /* 0x000fc800078ec0ff */
[----:B------:R-:W-:Y:S01]  /*13270*/  LOP3.LUT R28, R28, 0x7f800000, RZ, 0xfc, !PT ;  /* 0x7f8000001c1c7812 */ /* 0x000fe200078efcff */
[----:B------:R-:W-:Y:S06]  /*13280*/  BRA `(.L_x_1463) ;  /* 0x0000000000047947 */ /* 0x000fec0003800000 */
.L_x_1461:
[----:B------:R-:W-:-:S07]  /*13290*/  IMAD R28, R41, 0x800000, R28 ;  /* 0x00800000291c7824 */ /* 0x000fce00078e021c */
.L_x_1463:
[----:B------:R-:W-:Y:S05]  /*132a0*/  BSYNC.RECONVERGENT B1 ;  /* 0x0000000000017941 */ /* 0x000fea0003800200 */
.L_x_1460:
[----:B------:R-:W-:Y:S05]  /*132b0*/  BRA `(.L_x_1464) ;  /* 0x0000000000207947 */ /* 0x000fea0003800000 */
.L_x_1459:
[----:B------:R-:W-:-:S04]  /*132c0*/  LOP3.LUT R28, R28, 0x80000000, R29, 0x48, !PT ;  /* 0x800000001c1c7812 */ /* 0x000fc800078e481d */
[----:B------:R-:W-:Y:S01]  /*132d0*/  LOP3.LUT R28, R28, 0x7f800000, RZ, 0xfc, !PT ;  /* 0x7f8000001c1c7812 */ /* 0x000fe200078efcff */
[----:B------:R-:W-:Y:S06]  /*132e0*/  BRA `(.L_x_1464) ;  /* 0x0000000000147947 */ /* 0x000fec0003800000 */
.L_x_1458:
[----:B------:R-:W-:Y:S01]  /*132f0*/  LOP3.LUT R28, R28, 0x80000000, R29, 0x48, !PT ;  /* 0x800000001c1c7812 */ /* 0x000fe200078e481d */
[----:B------:R-:W-:Y:S06]  /*13300*/  BRA `(.L_x_1464) ;  /* 0x00000000000c7947 */ /* 0x000fec0003800000 */
.L_x_1457:
[----:B------:R-:W0:Y:S01]  /*13310*/  MUFU.RSQ R28, -QNAN ;  /* 0xffc00000001c7908 */ /* 0x000e220000001400 */
[----:B------:R-:W-:Y:S05]  /*13320*/  BRA `(.L_x_1464) ;  /* 0x0000000000047947 */ /* 0x000fea0003800000 */
.L_x_1456:
[----:B------:R-:W-:-:S07]  /*13330*/  FADD.FTZ R28, R29, R30 ;  /* 0x0000001e1d1c7221 */ /* 0x000fce0000010000 */
.L_x_1464:
[----:B------:R-:W-:Y:S05]  /*13340*/  BSYNC.RECONVERGENT B0 ;  /* 0x0000000000007941 */ /* 0x000fea0003800200 */
.L_x_1454:
[----:B------:R-:W-:Y:S01]  /*13350*/  HFMA2 R29, -RZ, RZ, 0, 0 ;  /* 0x00000000ff1d7431 */ /* 0x000fe200000001ff */
[----:B0-----:R-:W-:Y:S01]  /*13360*/  MOV R37, R28 ;  /* 0x0000001c00257202 */ /* 0x001fe20000000f00 */
[----:B------:R-:W-:-:S04]  /*13370*/  IMAD.MOV.U32 R28, RZ, RZ, R36 ;  /* 0x000000ffff1c7224 */ /* 0x000fc800078e0024 */
[----:B------:R-:W-:Y:S05]  /*13380*/  RET.REL.NODEC R28 `(_ZN18transformer_engine45fused_topk_with_score_function_forward_kernelI13__nv_bfloat16fEEvPKT_iiibiifiPKT0_PS2_PbS8_) ;  /* 0xfffffecc1c1c7950 */ /* 0x000fea0003c3ffff */
.L_x_1465:
        /* <DEDUP_REMOVED lines=15> */
.L_x_3435:


//--------------------- .text._ZN18transformer_engine45fused_topk_with_score_function_forward_kernelI6__half13__nv_bfloat16EEvPKT_iiibiifiPKT0_PS3_PbS9_ --------------------------
	.section	.text._ZN18transformer_engine45fused_topk_with_score_function_forward_kernelI6__half13__nv_bfloat16EEvPKT_iiibiifiPKT0_PS3_PbS9_,"ax",@progbits
	.align	128
        .global         _ZN18transformer_engine45fused_topk_with_score_function_forward_kernelI6__half13__nv_bfloat16EEvPKT_iiibiifiPKT0_PS3_PbS9_
        .type           _ZN18transformer_engine45fused_topk_with_score_function_forward_kernelI6__half13__nv_bfloat16EEvPKT_iiibiifiPKT0_PS3_PbS9_,@function
        .size           _ZN18transformer_engine45fused_topk_with_score_function_forward_kernelI6__half13__nv_bfloat16EEvPKT_iiibiifiPKT0_PS3_PbS9_,(.L_x_3438 - _ZN18transformer_engine45fused_topk_with_score_function_forward_kernelI6__half13__nv_bfloat16EEvPKT_iiibiifiPKT0_PS3_PbS9_)
        .other          _ZN18transformer_engine45fused_topk_with_score_function_forward_kernelI6__half13__nv_bfloat16EEvPKT_iiibiifiPKT0_PS3_PbS9_,@"STO_CUDA_ENTRY STV_DEFAULT"
_ZN18transformer_engine45fused_topk_with_score_function_forward_kernelI6__half13__nv_bfloat16EEvPKT_iiibiifiPKT0_PS3_PbS9_:
.text._ZN18transformer_engine45fused_topk_with_score_function_forward_kernelI6__half13__nv_bfloat16EEvPKT_iiibiifiPKT0_PS3_PbS9_:
[----:B------:R-:W0:Y:S01]  /*0000*/  LDC R1, c[0x0][0x37c] ;  /* 0x0000df00ff017b82 */ /* 0x000e220000000800 */
[----:B------:R-:W1:Y:S07]  /*0010*/  S2R R5, SR_CgaCtaId ;  /* 0x0000000000057919 */ /* 0x000e6e0000008800 */
[----:B------:R-:W2:Y:S01]  /*0020*/  LDC R49, c[0x0][0x360] ;  /* 0x0000d800ff317b82 */ /* 0x000ea20000000800 */
[----:B------:R-:W3:Y:S01]  /*0030*/  LDCU UR5, c[0x0][0x39c] ;  /* 0x00007380ff0577ac */ /* 0x000ee20008000800 */
[----:B------:R-:W-:Y:S01]  /*0040*/  MOV R0, 0x400 ;  /* 0x0000040000007802 */ /* 0x000fe20000000f00 */
[----:B------:R-:W4:Y:S01]  /*0050*/  S2R R47, SR_TID.X ;  /* 0x00000000002f7919 */ /* 0x000f220000002100 */
[----:B0-----:R-:W-:Y:S01]  /*0060*/  IADD3 R1, PT, PT, R1, -0x28, RZ ;  /* 0xffffffd801017810 */ /* 0x001fe20007ffe0ff */
[----:B------:R-:W0:Y:S03]  /*0070*/  LDCU.64 UR8, c[0x0][0x358] ;  /* 0x00006b00ff0877ac */ /* 0x000e260008000a00 */
[----:B------:R-:W5:Y:S01]  /*0080*/  LDC R38, c[0x0][0x38c] ;  /* 0x0000e300ff267b82 */ /* 0x000f620000000800 */
[----:B---3--:R-:W-:Y:S01]  /*0090*/  UISETP.GE.AND UP0, UPT, UR5, 0x1, UPT ;  /* 0x000000010500788c */ /* 0x008fe2000bf06270 */
[----:B--2---:R-:W-:-:S02]  /*00a0*/  SHF.R.U32.HI R49, RZ, 0x5, R49 ;  /* 0x00000005ff317819 */ /* 0x004fc40000011631 */
[----:B-1----:R-:W-:-:S03]  /*00b0*/  LEA R5, R5, R0, 0x18 ;  /* 0x0000000005057211 */ /* 0x002fc600078ec0ff */
[----:B-----5:R-:W-:Y:S01]  /*00c0*/  IMAD R0, R49, R38, RZ ;  /* 0x0000002631007224 */ /* 0x020fe200078e02ff */
[----:B----4-:R-:W-:Y:S02]  /*00d0*/  SHF.R.U32.HI R46, RZ, 0x5, R47 ;  /* 0x00000005ff2e7819 */ /* 0x010fe4000001162f */
[----:B------:R-:W-:Y:S02]  /*00e0*/  LOP3.LUT R47, R47, 0x1f, RZ, 0xc0, !PT ;  /* 0x0000001f2f2f7812 */ /* 0x000fe400078ec0ff */
[----:B------:R-:W-:Y:S01]  /*00f0*/  LEA R42, R0, R5, 0x1 ;  /* 0x00000005002a7211 */ /* 0x000fe200078e08ff */
[----:B0-----:R-:W-:Y:S06]  /*0100*/  BRA.U !UP0, `(.L_x_1466) ;  /* 0x0000000108207547 */ /* 0x001fec000b800000 */
[----:B------:R-:W0:Y:S01]  /*0110*/  LDC R18, c[0x0][0x390] ;  /* 0x0000e400ff127b82 */ /* 0x000e220000000800 */
[----:B------:R-:W1:Y:S02]  /*0120*/  LDCU UR4, c[0x0][0x398] ;  /* 0x00007300ff0477ac */ /* 0x000e640008000800 */
[C---:B-1----:R-:W-:Y:S02]  /*0130*/  IMAD R2, R49.reuse, UR4, RZ ;  /* 0x0000000431027c24 */ /* 0x042fe4000f8e02ff */
[----:B0-----:R-:W-:-:S04]  /*0140*/  IMAD R3, R49, R18, RZ ;  /* 0x0000001231037224 */ /* 0x001fc800078e02ff */
[----:B------:R-:W-:-:S05]  /*0150*/  IMAD R43, R3, 0x2, R42 ;  /* 0x00000002032b7824 */ /* 0x000fca00078e022a */
[----:B------:R-:W-:-:S04]  /*0160*/  LEA R7, R0, R43, 0x1 ;  /* 0x0000002b00077211 */ /* 0x000fc800078e08ff */
[----:B------:R-:W-:Y:S01]  /*0170*/  LEA R41, R2, R7, 0x1 ;  /* 0x0000000702297211 */ /* 0x000fe200078e08ff */
[----:B------:R-:W-:Y:S06]  /*0180*/  BRA `(.L_x_1467) ;  /* 0x0000000000147947 */ /* 0x000fec0003800000 */
.L_x_1466:
[----:B------:R-:W0:Y:S01]  /*0190*/  LDC R18, c[0x0][0x390] ;  /* 0x0000e400ff127b82 */ /* 0x000e220000000800 */
[----:B------:R-:W-:Y:S02]  /*01a0*/  HFMA2 R43, -RZ, RZ, 0, 0 ;  /* 0x00000000ff2b7431 */ /* 0x000fe400000001ff */
[----:B------:R-:W-:Y:S02]  /*01b0*/  IMAD.MOV.U32 R7, RZ, RZ, RZ ;  /* 0x000000ffff077224 */ /* 0x000fe400078e00ff */
[----:B0-----:R-:W-:-:S05]  /*01c0*/  IMAD R41, R49, R18, RZ ;  /* 0x0000001231297224 */ /* 0x001fca00078e02ff */
[----:B------:R-:W-:-:S07]  /*01d0*/  LEA R41, R41, R42, 0x1 ;  /* 0x0000002a29297211 */ /* 0x000fce00078e08ff */
.L_x_1467:
[-C--:B------:R-:W-:Y:S01]  /*01e0*/  IABS R9, R49.reuse ;  /* 0x0000003100097213 */ /* 0x080fe20000000000 */
[----:B------:R-:W0:Y:S01]  /*01f0*/  LDC R0, c[0x0][0x388] ;  /* 0x0000e200ff007b82 */ /* 0x000e220000000800 */
[----:B------:R-:W-:Y:S02]  /*0200*/  IABS R8, R49 ;  /* 0x0000003100087213 */ /* 0x000fe40000000000 */
[----:B------:R-:W1:Y:S02]  /*0210*/  I2F.RP R4, R9 ;  /* 0x0000000900047306 */ /* 0x000e640000209400 */
[----:B------:R-:W-:-:S03]  /*0220*/  IADD3 R8, PT, PT, RZ, -R8, RZ ;  /* 0x80000008ff087210 */ /* 0x000fc60007ffe0ff */
[----:B------:R-:W2:Y:S03]  /*0230*/  S2UR UR6, SR_CTAID.X ;  /* 0x00000000000679c3 */ /* 0x000ea60000002500 */
[----:B-1----:R-:W1:Y:S01]  /*0240*/  MUFU.RCP R4, R4 ;  /* 0x0000000400047308 */ /* 0x002e620000001000 */
[----:B0-----:R-:W-:Y:S01]  /*0250*/  IADD3 R0, PT, PT, R49, -0x1, R0 ;  /* 0xffffffff31007810 */ /* 0x001fe20007ffe000 */
[----:B-1----:R-:W-:-:S03]  /*0260*/  VIADD R2, R4, 0xffffffe ;  /* 0x0ffffffe04027836 */ /* 0x002fc60000000000 */
[----:B------:R-:W-:Y:S02]  /*0270*/  IABS R4, R0 ;  /* 0x0000000000047213 */ /* 0x000fe40000000000 */
[----:B------:R-:W-:Y:S01]  /*0280*/  LOP3.LUT R0, R0, R49, RZ, 0x3c, !PT ;  /* 0x0000003100007212 */ /* 0x000fe200078e3cff */
[----:B------:R0:W1:Y:S03]  /*0290*/  F2I.FTZ.U32.TRUNC.NTZ R3, R2 ;  /* 0x0000000200037305 */ /* 0x000066000021f000 */
        /* <DEDUP_REMOVED lines=9> */
[-C--:B------:R-:W-:Y:S01]  /*0330*/  @!P1 IADD3 R2, PT, PT, R2, -R9.reuse, RZ ;  /* 0x8000000902029210 */ /* 0x080fe20007ffe0ff */
[----:B------:R-:W-:Y:S01]  /*0340*/  @!P1 VIADD R45, R45, 0x1 ;  /* 0x000000012d2d9836 */ /* 0x000fe20000000000 */
[----:B------:R-:W-:Y:S02]  /*0350*/  ISETP.NE.AND P1, PT, R49, RZ, PT ;  /* 0x000000ff3100720c */ /* 0x000fe40003f25270 */
[----:B------:R-:W-:-:S13]  /*0360*/  ISETP.GE.U32.AND P0, PT, R2, R9, PT ;  /* 0x000000090200720c */ /* 0x000fda0003f06070 */
[----:B------:R-:W-:-:S04]  /*0370*/  @P0 IADD3 R45, PT, PT, R45, 0x1, RZ ;  /* 0x000000012d2d0810 */ /* 0x000fc80007ffe0ff */
[----:B------:R-:W-:Y:S02]  /*0380*/  @!P2 IADD3 R45, PT, PT, -R45, RZ, RZ ;  /* 0x000000ff2d2da210 */ /* 0x000fe40007ffe1ff */
[----:B------:R-:W-:-:S04]  /*0390*/  @!P1 LOP3.LUT R45, RZ, R49, RZ, 0x33, !PT ;  /* 0x00000031ff2d9212 */ /* 0x000fc800078e33ff */
[----:B--2---:R-:W-:-:S13]  /*03a0*/  ISETP.LE.AND P0, PT, R45, UR6, PT ;  /* 0x000000062d007c0c */ /* 0x004fda000bf03270 */
[----:B------:R-:W-:Y:S05]  /*03b0*/  @P0 EXIT ;  /* 0x000000000000094d */ /* 0x000fea0003800000 */
[----:B------:R-:W0:Y:S01]  /*03c0*/  LDCU.128 UR12, c[0x0][0x3a0] ;  /* 0x00007400ff0c77ac */ /* 0x000e220008000c00 */
[----:B------:R-:W1:Y:S01]  /*03d0*/  LDC.64 R22, c[0x0][0x3a8] ;  /* 0x0000ea00ff167b82 */ /* 0x000e620000000a00 */
[----:B------:R-:W-:Y:S01]  /*03e0*/  LOP3.LUT R19, RZ, R47, RZ, 0x33, !PT ;  /* 0x0000002fff137212 */ /* 0x000fe200078e33ff */
[CC--:B------:R-:W-:Y:S01]  /*03f0*/  IMAD R0, R46.reuse, R38.reuse, RZ ;  /* 0x000000262e007224 */ /* 0x0c0fe200078e02ff */
[----:B------:R-:W2:Y:S01]  /*0400*/  LDCU UR4, c[0x0][0x398] ;  /* 0x00007300ff0477ac */ /* 0x000ea20008000800 */
        /* <DEDUP_REMOVED lines=9> */
[----:B------:R-:W3:Y:S01]  /*04a0*/  LDCU UR7, c[0x0][0x370] ;  /* 0x00006e00ff0777ac */ /* 0x000ee20008000800 */
[----:B------:R-:W-:-:S02]  /*04b0*/  LOP3.LUT R6, R47, 0x20, RZ, 0xfc, !PT ;  /* 0x000000202f067812 */ /* 0x000fc400078efcff */
[C---:B------:R-:W-:Y:S01]  /*04c0*/  LOP3.LUT R4, R47.reuse, 0x40, RZ, 0xfc, !PT ;  /* 0x000000402f047812 */ /* 0x040fe200078efcff */
[----:B0-----:R-:W0:Y:S01]  /*04d0*/  F2F.F64.F32 R20, UR12 ;  /* 0x0000000c00147d10 */ /* 0x001e220008201800 */
[----:B------:R-:W-:Y:S01]  /*04e0*/  ISETP.NE.U32.AND P0, PT, RZ, UR14, PT ;  /* 0x0000000eff007c0c */ /* 0x000fe2000bf05070 */
[----:B------:R-:W-:Y:S01]  /*04f0*/  UISETP.NE.AND UP0, UPT, UR13, 0x1, UPT ;  /* 0x000000010d00788c */ /* 0x000fe2000bf05270 */
[C---:B------:R-:W-:Y:S01]  /*0500*/  LOP3.LUT R0, R47.reuse, 0x60, RZ, 0xfc, !PT ;  /* 0x000000602f007812 */ /* 0x040fe200078efcff */
[----:B--2---:R-:W-:Y:S01]  /*0510*/  IMAD R40, R46, UR4, RZ ;  /* 0x000000042e287c24 */ /* 0x004fe2000f8e02ff */
[----:B------:R-:W2:Y:S01]  /*0520*/  LDCU.U8 UR4, c[0x0][0x394] ;  /* 0x00007280ff0477ac */ /* 0x000ea20008000000 */
[----:B------:R-:W-:Y:S01]  /*0530*/  ISETP.NE.AND.EX P0, PT, RZ, UR15, PT, P0 ;  /* 0x0000000fff007c0c */ /* 0x000fe2000bf05300 */
[C---:B-1----:R-:W-:Y:S01]  /*0540*/  IMAD.WIDE.U32 R22, R47.reuse, 0x2, R22 ;  /* 0x000000022f167825 */ /* 0x042fe200078e0016 */
[----:B------:R-:W-:Y:S02]  /*0550*/  LOP3.LUT R17, R47, 0x80, RZ, 0xfc, !PT ;  /* 0x000000802f117812 */ /* 0x000fe400078efcff */
[----:B------:R-:W-:-:S02]  /*0560*/  ISETP.EQ.AND P0, PT, RZ, UR13, P0 ;  /* 0x0000000dff007c0c */ /* 0x000fc40008702270 */
[----:B------:R-:W-:Y:S02]  /*0570*/  LEA R40, R40, R7, 0x1 ;  /* 0x0000000728287211 */ /* 0x000fe400078e08ff */
[-C--:B------:R-:W-:Y:S02]  /*0580*/  ISETP.LT.AND P2, PT, R47, R38.reuse, P0 ;  /* 0x000000262f00720c */ /* 0x080fe40000741270 */
[C---:B------:R-:W-:Y:S01]  /*0590*/  IADD3 R38, PT, PT, R19.reuse, R38, RZ ;  /* 0x0000002613267210 */ /* 0x040fe20007ffe0ff */
[----:B------:R-:W-:Y:S01]  /*05a0*/  IMAD.IADD R19, R19, 0x1, R18 ;  /* 0x0000000113137824 */ /* 0x000fe200078e0212 */
[C---:B------:R-:W-:Y:S01]  /*05b0*/  ISETP.LT.AND P6, PT, R47.reuse, R18, P0 ;  /* 0x000000122f00720c */ /* 0x040fe200007c1270 */
[----:B------:R-:W-:Y:S01]  /*05c0*/  IMAD R11, R47, 0x2, R40 ;  /* 0x000000022f0b7824 */ /* 0x000fe200078e0228 */
[----:B------:R-:W-:Y:S01]  /*05d0*/  ISETP.LT.AND P0, PT, RZ, UR5, !P1 ;  /* 0x00000005ff007c0c */ /* 0x000fe2000cf01270 */
[----:B------:R-:W-:Y:S01]  /*05e0*/  USEL UR5, UR5, 0x1, !UP1 ;  /* 0x0000000105057887 */ /* 0x000fe2000c800000 */
[----:B------:R-:W-:Y:S01]  /*05f0*/  LEA.HI R13, R38, 0x1, RZ, 0x1b ;  /* 0x00000001260d7811 */ /* 0x000fe200078fd8ff */
[----:B--2---:R-:W-:Y:S01]  /*0600*/  UPRMT UR4, UR4, 0x8880, URZ ;  /* 0x0000888004047896 */ /* 0x004fe200080000ff */
[----:B------:R-:W-:-:S02]  /*0610*/  LEA.HI R12, R19, 0x1, RZ, 0x1b ;  /* 0x00000001130c7811 */ /* 0x000fc400078fd8ff */
[----:B------:R-:W-:Y:S01]  /*0620*/  P2R R8, PR, RZ, 0x4 ;  /* 0x00000004ff087803 */ /* 0x000fe20000000000 */
[----:B------:R-:W-:Y:S01]  /*0630*/  UISETP.NE.AND UP1, UPT, UR4, URZ, !UP0 ;  /* 0x000000ff0400728c */ /* 0x000fe2000c725270 */
[C---:B------:R-:W-:Y:S01]  /*0640*/  IADD3 R18, PT, PT, -R47.reuse, -0x21, R18 ;  /* 0xffffffdf2f127810 */ /* 0x040fe20007ffe112 */
[----:B------:R-:W-:Y:S01]  /*0650*/  UISETP.EQ.AND UP0, UPT, UR4, URZ, !UP0 ;  /* 0x000000ff0400728c */ /* 0x000fe2000c702270 */
[----:B------:R-:W-:Y:S02]  /*0660*/  P2R R9, PR, RZ, 0x1 ;  /* 0x00000001ff097803 */ /* 0x000fe40000000000 */
[----:B------:R-:W-:Y:S01]  /*0670*/  LOP3.LUT R16, R16, 0x3, RZ, 0xc0, !PT ;  /* 0x0000000310107812 */ /* 0x000fe200078ec0ff */
[----:B------:R-:W-:Y:S01]  /*0680*/  UMOV UR4, UR6 ;  /* 0x0000000600047c82 */ /* 0x000fe20008000000 */
[C---:B------:R-:W-:Y:S02]  /*0690*/  LEA R15, R47.reuse, R44, 0x1 ;  /* 0x0000002c2f0f7211 */ /* 0x040fe400078e08ff */
[----:B------:R-:W-:-:S02]  /*06a0*/  LEA R14, R47, R43, 0x1 ;  /* 0x0000002b2f0e7211 */ /* 0x000fc400078e08ff */
[----:B------:R-:W-:Y:S02]  /*06b0*/  LOP3.LUT R13, R13, 0xffffff0, RZ, 0xc0, !PT ;  /* 0x0ffffff00d0d7812 */ /* 0x000fe400078ec0ff */
[----:B0--3--:R-:W-:-:S07]  /*06c0*/  LOP3.LUT R12, R12, 0x3, RZ, 0xc0, !PT ;  /* 0x000000030c0c7812 */ /* 0x009fce00078ec0ff */
.L_x_1759:
        /* <DEDUP_REMOVED lines=14> */
[----:B------:R-:W-:-:S11]  /*07b0*/  MOV R7, R47 ;  /* 0x0000002f00077202 */ /* 0x000fd60000000f00 */
[----:B------:R-:W-:Y:S05]  /*07c0*/  @!P0 BRA `(.L_x_1471) ;  /* 0x0000000000908947 */ /* 0x000fea0003800000 */
[----:B------:R-:W0:Y:S01]  /*07d0*/  LDCU UR12, c[0x0][0x3a4] ;  /* 0x00007480ff0c77ac */ /* 0x000e220008000800 */
[----:B------:R-:W-:Y:S01]  /*07e0*/  LOP3.LUT R28, R5, 0xffffffc, RZ, 0xc0, !PT ;  /* 0x0ffffffc051c7812 */ /* 0x000fe200078ec0ff */
[----:B------:R-:W-:Y:S01]  /*07f0*/  IMAD R29, R10, UR6, R47 ;  /* 0x000000060a1d7c24 */ /* 0x000fe2000f8e022f */
[----:B------:R-:W-:-:S03]  /*0800*/  MOV R7, R47 ;  /* 0x0000002f00077202 */ /* 0x000fc60000000f00 */
[----:B------:R-:W-:Y:S01]  /*0810*/  IMAD.MOV R28, RZ, RZ, -R28 ;  /* 0x000000ffff1c7224 */ /* 0x000fe200078e0a1c */
[----:B0-----:R-:W-:-:S06]  /*0820*/  UISETP.NE.AND UP2, UPT, UR12, 0x1, UPT ;  /* 0x000000010c00788c */ /* 0x001fcc000bf45270 */
[----:B------:R-:W-:-:S13]  /*0830*/  PLOP3.LUT P0, PT, PT, PT, UP2, 0x80, 0x8 ;  /* 0x000000000008781c */ /* 0x000fda0003f0f028 */
.L_x_1472:
[----:B0-----:R-:W0:Y:S01]  /*0840*/  LDC.64 R26, c[0x0][0x3b0] ;  /* 0x0000ec00ff1a7b82 */ /* 0x001e220000000a00 */
[C---:B------:R-:W-:Y:S01]  /*0850*/  IADD3 R24, P2, PT, R29.reuse, UR10, RZ ;  /* 0x0000000a1d187c10 */ /* 0x040fe2000ff5e0ff */
[----:B------:R-:W-:Y:S01]  /*0860*/  HFMA2 R30, -RZ, RZ, 0, -0.0 ;  /* 0x00008000ff1e7431 */ /* 0x000fe200000001ff */
[----:B------:R-:W-:Y:S01]  /*0870*/  UISETP.NE.AND UP2, UPT, UR13, 0x1, UPT ;  /* 0x000000010d00788c */ /* 0x000fe2000bf45270 */
[----:B------:R-:W-:Y:S01]  /*0880*/  MOV R31, 0x8000 ;  /* 0x00008000001f7802 */ /* 0x000fe20000000f00 */
[----:B------:R-:W-:Y:S01]  /*0890*/  IMAD.MOV.U32 R32, RZ, RZ, 0x8000 ;  /* 0x00008000ff207424 */ /* 0x000fe200078e00ff */
[----:B------:R-:W-:Y:S01]  /*08a0*/  LEA.HI.X.SX32 R25, R29, UR11, 0x1, P2 ;  /* 0x0000000b1d197c11 */ /* 0x000fe200090f0eff */
[----:B------:R-:W-:Y:S01]  /*08b0*/  HFMA2 R33, -RZ, RZ, 0, -0.0 ;  /* 0x00008000ff217431 */ /* 0x000fe200000001ff */
[----:B------:R-:W1:Y:S01]  /*08c0*/  LDC.64 R2, c[0x0][0x3c0] ;  /* 0x0000f000ff027b82 */ /* 0x000e620000000a00 */
[----:B------:R-:W-:Y:S01]  /*08d0*/  IADD3 R28, PT, PT, R28, 0x4, RZ ;  /* 0x000000041c1c7810 */ /* 0x000fe20007ffe0ff */
[----:B------:R-:W-:-:S03]  /*08e0*/  VIADD R7, R7, 0x80 ;  /* 0x0000008007077836 */ /* 0x000fc60000000000 */
[----:B------:R-:W-:Y:S01]  /*08f0*/  ISETP.NE.AND P2, PT, R28, RZ, PT ;  /* 0x000000ff1c00720c */ /* 0x000fe20003f45270 */
[----:B0-----:R-:W-:-:S05]  /*0900*/  IMAD.WIDE R26, R29, 0x2, R26 ;  /* 0x000000021d1a7825 */ /* 0x001fca00078e021a */
[----:B------:R0:W-:Y:S01]  /*0910*/  STG.E.U16 desc[UR8][R26.64], RZ ;  /* 0x000000ff1a007986 */ /* 0x0001e2000c101508 */
[----:B-1----:R-:W-:-:S03]  /*0920*/  IMAD.WIDE R2, R29, 0x2, R2 ;  /* 0x000000021d027825 */ /* 0x002fc600078e0202 */
[----:B------:R0:W-:Y:S01]  /*0930*/  STG.E.U8 desc[UR8][R24.64], RZ ;  /* 0x000000ff18007986 */ /* 0x0001e2000c101108 */
[----:B------:R-:W-:-:S03]  /*0940*/  IADD3 R29, PT, PT, R29, 0x80, RZ ;  /* 0x000000801d1d7810 */ /* 0x000fc60007ffe0ff */
        /* <DEDUP_REMOVED lines=12> */
.L_x_1471:
[----:B------:R-:W-:Y:S05]  /*0a10*/  BSYNC.RECONVERGENT B1 ;  /* 0x0000000000017941 */ /* 0x000fea0003800200 */
.L_x_1470:
        /* <DEDUP_REMOVED lines=13> */
[----:B-1----:R-:W-:Y:S01]  /*0af0*/  IMAD R29, R10, UR12, R7 ;  /* 0x0000000c0a1d7c24 */ /* 0x002fe2000f8e0207 */
[----:B------:R-:W-:-:S02]  /*0b00*/  IADD3 R7, PT, PT, R7, 0x40, RZ ;  /* 0x0000004007077810 */ /* 0x000fc40007ffe0ff */
        /* <DEDUP_REMOVED lines=12> */
.L_x_1476:
[----:B------:R-:W-:Y:S05]  /*0bd0*/  BSYNC.RECONVERGENT B2 ;  /* 0x0000000000027941 */ /* 0x000fea0003800200 */
.L_x_1475:
[----:B------:R-:W-:-:S13]  /*0be0*/  LOP3.LUT P2, RZ, R38, 0x20, RZ, 0xc0, !PT ;  /* 0x0000002026ff7812 */ /* 0x000fda000784c0ff */
[----:B------:R-:W-:Y:S05]  /*0bf0*/  @P2 BRA `(.L_x_1474) ;  /* 0x0000000000402947 */ /* 0x000fea0003800000 */
[----:B01----:R-:W0:Y:S01]  /*0c00*/  LDC R2, c[0x0][0x3a4] ;  /* 0x0000e900ff027b82 */ /* 0x003e220000000800 */
[----:B------:R-:W1:Y:S01]  /*0c10*/  LDCU UR12, c[0x0][0x38c] ;  /* 0x00007180ff0c77ac */ /* 0x000e620008000800 */
[----:B------:R-:W-:Y:S01]  /*0c20*/  HFMA2 R28, -RZ, RZ, 0, -0.0 ;  /* 0x00008000ff1c7431 */ /* 0x000fe200000001ff */
        /* <DEDUP_REMOVED lines=13> */
.L_x_1474:
[----:B------:R-:W-:Y:S05]  /*0d00*/  BSYNC.RECONVERGENT B1 ;  /* 0x0000000000017941 */ /* 0x000fea0003800200 */
.L_x_1473:
[----:B------:R-:W-:Y:S01]  /*0d10*/  BSSY.RECONVERGENT B1, `(.L_x_1477) ;  /* 0x0000014000017945 */ /* 0x000fe20003800200 */
[----:B------:R-:W-:Y:S01]  /*0d20*/  ISETP.GE.U32.AND P2, PT, R38, 0x60, PT ;  /* 0x000000602600780c */ /* 0x000fe20003f46070 */
[----:B--2---:R-:W-:Y:S02]  /*0d30*/  IMAD.MOV.U32 R7, RZ, RZ, R47 ;  /* 0x000000ffff077224 */ /* 0x004fe400078e002f */
[----:B------:R-:W-:Y:S10]  /*0d40*/  @!P0 BRA `(.L_x_1478) ;  /* 0x0000000000408947 */ /* 0x000ff40003800000 */
[----:B01----:R-:W0:Y:S01]  /*0d50*/  LDC.64 R2, c[0x0][0x380] ;  /* 0x0000e000ff027b82 */ /* 0x003e220000000a00 */
[----:B------:R-:W1:Y:S02]  /*0d60*/  LDCU UR12, c[0x0][0x38c] ;  /* 0x00007180ff0c77ac */ /* 0x000e640008000800 */
[----:B-1----:R-:W-:-:S04]  /*0d70*/  IMAD R7, R10, UR12, R47 ;  /* 0x0000000c0a077c24 */ /* 0x002fc8000f8e022f */
[----:B0-----:R-:W-:-:S05]  /*0d80*/  IMAD.WIDE R2, R7, 0x2, R2 ;  /* 0x0000000207027825 */ /* 0x001fca00078e0202 */
[----:B------:R-:W2:Y:S01]  /*0d90*/  LDG.E.U16 R24, desc[UR8][R2.64] ;  /* 0x0000000802187981 */ /* 0x000ea2000c1e1500 */
[----:B------:R-:W-:Y:S02]  /*0da0*/  ISETP.NE.AND P0, PT, R48, 0x1, PT ;  /* 0x000000013000780c */ /* 0x000fe40003f05270 */
[----:B------:R-:W-:Y:S01]  /*0db0*/  MOV R7, R6 ;  /* 0x0000000600077202 */ /* 0x000fe20000000f00 */
[----:B--2---:R2:W-:Y:S10]  /*0dc0*/  STS.U16 [R15], R24 ;  /* 0x000000180f007388 */ /* 0x0045f40000000400 */
[----:B------:R-:W-:Y:S05]  /*0dd0*/  @!P0 BRA `(.L_x_1478) ;  /* 0x00000000001c8947 */ /* 0x000fea0003800000 */
[----:B------:R-:W-:Y:S01]  /*0de0*/  ISETP.NE.AND P0, PT, R48, 0x2, PT ;  /* 0x000000023000780c */ /* 0x000fe20003f05270 */
[----:B--2---:R-:W2:-:S12]  /*0df0*/  LDG.E.U16 R24, desc[UR8][R2.64+0x40] ;  /* 0x0000400802187981 */ /* 0x004e98000c1e1500 */
[----:B------:R-:W3:Y:S01]  /*0e00*/  @P0 LDG.E.U16 R26, desc[UR8][R2.64+0x80] ;  /* 0x00008008021a0981 */ /* 0x000ee2000c1e1500 */
[----:B------:R-:W-:Y:S01]  /*0e10*/  MOV R7, R4 ;  /* 0x0000000400077202 */ /* 0x000fe20000000f00 */
[----:B------:R-:W-:Y:S02]  /*0e20*/  @P0 IMAD.MOV.U32 R7, RZ, RZ, R0 ;  /* 0x000000ffff070224 */ /* 0x000fe400078e0000 */
[----:B--2---:R4:W-:Y:S04]  /*0e30*/  STS.U16 [R15+0x40], R24 ;  /* 0x000040180f007388 */ /* 0x0049e80000000400 */
[----:B---3--:R4:W-:Y:S02]  /*0e40*/  @P0 STS.U16 [R15+0x80], R26 ;  /* 0x0000801a0f000388 */ /* 0x0089e40000000400 */
.L_x_1478:
[----:B------:R-:W-:Y:S05]  /*0e50*/  BSYNC.RECONVERGENT B1 ;  /* 0x0000000000017941 */ /* 0x000fea0003800200 */
.L_x_1477:
[----:B------:R-:W-:Y:S05]  /*0e60*/  @!P2 BRA `(.L_x_1469) ;  /* 0x000000040094a947 */ /* 0x000fea0003800000 */
[----:B0-----:R-:W1:Y:S01]  /*0e70*/  LDC R31, c[0x0][0x38c] ;  /* 0x0000e300ff1f7b82 */ /* 0x001e620000000800 */
[----:B------:R-:W-:Y:S01]  /*0e80*/  BSSY.RECONVERGENT B1, `(.L_x_1479) ;  /* 0x0000037000017945 */ /* 0x000fe20003800200 */
[----:B------:R-:W-:Y:S02]  /*0e90*/  PLOP3.LUT P0, PT, PT, PT, PT, 0x80, 0x8 ;  /* 0x000000000008781c */ /* 0x000fe40003f0f070 */
[----:B-1----:R-:W-:-:S04]  /*0ea0*/  IADD3 R2, PT, PT, -R7, R31, RZ ;  /* 0x0000001f07027210 */ /* 0x002fc80007ffe1ff */
[----:B------:R-:W-:-:S13]  /*0eb0*/  ISETP.GT.AND P2, PT, R2, 0x180, PT ;  /* 0x000001800200780c */ /* 0x000fda0003f44270 */
[----:B------:R-:W-:Y:S05]  /*0ec0*/  @!P2 BRA `(.L_x_1480) ;  /* 0x0000000000c8a947 */ /* 0x000fea0003800000 */
[----:B------:R-:W-:Y:S02]  /*0ed0*/  PLOP3.LUT P0, PT, PT, PT, PT, 0x8, 0x80 ;  /* 0x000000000080781c */ /* 0x000fe40003f0e170 */
[----:B------:R-:W-:-:S11]  /*0ee0*/  IADD3 R30, PT, PT, R31, -0x180, RZ ;  /* 0xfffffe801f1e7810 */ /* 0x000fd60007ffe0ff */
.L_x_1481:
[----:B0-----:R-:W0:Y:S01]  /*0ef0*/  LDC.64 R2, c[0x0][0x380] ;  /* 0x0000e000ff027b82 */ /* 0x001e220000000a00 */
[----:B------:R-:W-:-:S04]  /*0f00*/  IMAD R29, R10, R31, R7 ;  /* 0x0000001f0a1d7224 */ /* 0x000fc800078e0207 */
[----:B0-----:R-:W-:-:S05]  /*0f10*/  IMAD.WIDE R28, R29, 0x2, R2 ;  /* 0x000000021d1c7825 */ /* 0x001fca00078e0202 */
[----:B------:R-:W3:Y:S01]  /*0f20*/  LDG.E.U16 R33, desc[UR8][R28.64] ;  /* 0x000000081c217981 */ /* 0x000ee2000c1e1500 */
[C---:B--2-4-:R-:W-:Y:S01]  /*0f30*/  VIADD R24, R7.reuse, 0x80 ;  /* 0x0000008007187836 */ /* 0x054fe20000000000 */
[C---:B------:R-:W-:Y:S02]  /*0f40*/  IADD3 R25, PT, PT, R7.reuse, 0x100, RZ ;  /* 0x0000010007197810 */ /* 0x040fe40007ffe0ff */
[----:B------:R-:W-:Y:S01]  /*0f50*/  IADD3 R26, PT, PT, R7, 0x180, RZ ;  /* 0x00000180071a7810 */ /* 0x000fe20007ffe0ff */
[CC--:B------:R-:W-:Y:S01]  /*0f60*/  IMAD R27, R10.reuse, R31.reuse, R24 ;  /* 0x0000001f0a1b7224 */ /* 0x0c0fe200078e0218 */
[----:B------:R-:W2:Y:S01]  /*0f70*/  LDG.E.U16 R32, desc[UR8][R28.64+0x40] ;  /* 0x000040081c207981 */ /* 0x000ea2000c1e1500 */
[CC--:B------:R-:W-:Y:S02]  /*0f80*/  IMAD R25, R10.reuse, R31.reuse, R25 ;  /* 0x0000001f0a197224 */ /* 0x0c0fe400078e0219 */
[----:B------:R-:W-:Y:S01]  /*0f90*/  IMAD R37, R10, R31, R26 ;  /* 0x0000001f0a257224 */ /* 0x000fe200078e021a */
[----:B------:R-:W4:Y:S01]  /*0fa0*/  LDG.E.U16 R34, desc[UR8][R28.64+0x80] ;  /* 0x000080081c227981 */ /* 0x000f22000c1e1500 */
[----:B------:R-:W-:-:S03]  /*0fb0*/  IMAD.WIDE R26, R27, 0x2, R2 ;  /* 0x000000021b1a7825 */ /* 0x000fc600078e0202 */
[----:B------:R0:W5:Y:S01]  /*0fc0*/  LDG.E.U16 R35, desc[UR8][R28.64+0xc0] ;  /* 0x0000c0081c237981 */ /* 0x000162000c1e1500 */
[----:B------:R-:W-:-:S03]  /*0fd0*/  IMAD.WIDE R24, R25, 0x2, R2 ;  /* 0x0000000219187825 */ /* 0x000fc600078e0202 */
[----:B------:R-:W5:Y:S01]  /*0fe0*/  LDG.E.U16 R50, desc[UR8][R26.64] ;  /* 0x000000081a327981 */ /* 0x000f62000c1e1500 */
[----:B------:R-:W-:-:S03]  /*0ff0*/  IMAD.WIDE R2, R37, 0x2, R2 ;  /* 0x0000000225027825 */ /* 0x000fc600078e0202 */
[----:B------:R-:W5:Y:S01]  /*1000*/  LDG.E.U16 R37, desc[UR8][R26.64+0x40] ;  /* 0x000040081a257981 */ /* 0x000f62000c1e1500 */
[----:B0-----:R-:W-:-:S03]  /*1010*/  IMAD R29, R7, 0x2, R44 ;  /* 0x00000002071d7824 */ /* 0x001fc600078e022c */
        /* <DEDUP_REMOVED lines=11> */
[----:B------:R-:W-:-:S03]  /*10d0*/  IADD3 R7, PT, PT, R7, 0x200, RZ ;  /* 0x0000020007077810 */ /* 0x000fc60007ffe0ff */
        /* <DEDUP_REMOVED lines=17> */
.L_x_1480:
[----:B------:R-:W-:Y:S05]  /*11f0*/  BSYNC.RECONVERGENT B1 ;  /* 0x0000000000017941 */ /* 0x000fea0003800200 */
.L_x_1479:
[----:B0-----:R-:W-:Y:S01]  /*1200*/  IADD3 R2, PT, PT, -R7, R31, RZ ;  /* 0x0000001f07027210 */ /* 0x001fe20007ffe1ff */
[----:B------:R-:W-:Y:S03]  /*1210*/  BSSY.RECONVERGENT B1, `(.L_x_1482) ;  /* 0x000001c000017945 */ /* 0x000fe60003800200 */
[----:B------:R-:W-:-:S13]  /*1220*/  ISETP.GT.AND P2, PT, R2, 0x80, PT ;  /* 0x000000800200780c */ /* 0x000fda0003f44270 */
[----:B------:R-:W-:Y:S05]  /*1230*/  @!P2 BRA `(.L_x_1483) ;  /* 0x000000000064a947 */ /* 0x000fea0003800000 */
[----:B------:R-:W0:Y:S01]  /*1240*/  LDC.64 R2, c[0x0][0x380] ;  /* 0x0000e000ff027b82 */ /* 0x000e220000000a00 */
[----:B--2-4-:R-:W-:Y:S02]  /*1250*/  VIADD R24, R7, 0x80 ;  /* 0x0000008007187836 */ /* 0x014fe40000000000 */
[CC--:B------:R-:W-:Y:S02]  /*1260*/  IMAD R25, R10.reuse, R31.reuse, R7 ;  /* 0x0000001f0a197224 */ /* 0x0c0fe400078e0207 */
        /* <DEDUP_REMOVED lines=11> */
[----:B------:R-:W-:-:S02]  /*1320*/  LEA R26, R7, R44, 0x1 ;  /* 0x0000002c071a7211 */ /* 0x000fc400078e08ff */
[----:B------:R-:W-:Y:S02]  /*1330*/  PLOP3.LUT P0, PT, PT, PT, PT, 0x8, 0x80 ;  /* 0x000000000080781c */ /* 0x000fe40003f0e170 */
[----:B------:R-:W-:Y:S01]  /*1340*/  IADD3 R7, PT, PT, R7, 0x100, RZ ;  /* 0x0000010007077810 */ /* 0x000fe20007ffe0ff */
        /* <DEDUP_REMOVED lines=8> */
.L_x_1483:
[----:B------:R-:W-:Y:S05]  /*13d0*/  BSYNC.RECONVERGENT B1 ;  /* 0x0000000000017941 */ /* 0x000fea0003800200 */
.L_x_1482:
        /* <DEDUP_REMOVED lines=9> */
[----:B------:R-:W-:-:S05]  /*1470*/  IMAD R7, R7, 0x2, R44 ;  /* 0x0000000207077824 */ /* 0x000fca00078e022c */
[----:B--2---:R0:W-:Y:S04]  /*1480*/  STS.U16 [R7], R24 ;  /* 0x0000001807007388 */ /* 0x0041e80000000400 */
[----:B---3--:R0:W-:Y:S04]  /*1490*/  STS.U16 [R7+0x40], R26 ;  /* 0x0000401a07007388 */ /* 0x0081e80000000400 */
[----:B----4-:R0:W-:Y:S04]  /*14a0*/  STS.U16 [R7+0x80], R28 ;  /* 0x0000801c07007388 */ /* 0x0101e80000000400 */
[----:B-----5:R0:W-:Y:S02]  /*14b0*/  STS.U16 [R7+0xc0], R30 ;  /* 0x0000c01e07007388 */ /* 0x0201e40000000400 */
.L_x_1469:
[----:B------:R-:W-:Y:S05]  /*14c0*/  BSYNC.RECONVERGENT B0 ;  /* 0x0000000000007941 */ /* 0x000fea0003800200 */
.L_x_1468:
[----:B------:R-:W-:Y:S01]  /*14d0*/  ISETP.NE.AND P0, PT, R9, RZ, PT ;  /* 0x000000ff0900720c */ /* 0x000fe20003f05270 */
[----:B------:R-:W-:-:S12]  /*14e0*/  BSSY.RECONVERGENT B0, `(.L_x_1484) ;  /* 0x0000048000007945 */ /* 0x000fd80003800200 */
[----:B------:R-:W-:Y:S05]  /*14f0*/  @!P0 BRA `(.L_x_1485) ;  /* 0x0000000400188947 */ /* 0x000fea0003800000 */
[----:B------:R-:W-:Y:S01]  /*1500*/  ISETP.GE.U32.AND P0, PT, R38, 0x1e0, PT ;  /* 0x000001e02600780c */ /* 0x000fe20003f06070 */
[----:B------:R-:W-:Y:S01]  /*1510*/  BSSY.RECONVERGENT B1, `(.L_x_1486) ;  /* 0x000001d000017945 */ /* 0x000fe20003800200 */
[----:B01----:R-:W-:Y:S02]  /*1520*/  LOP3.LUT R25, R5, 0xf, RZ, 0xc0, !PT ;  /* 0x0000000f05197812 */ /* 0x003fe400078ec0ff */
[----:B------:R-:W-:Y:S02]  /*1530*/  MOV R2, R47 ;  /* 0x0000002f00027202 */ /* 0x000fe40000000f00 */
[----:B------:R-:W-:-:S07]  /*1540*/  ISETP.NE.AND P2, PT, R25, RZ, PT ;  /* 0x000000ff1900720c */ /* 0x000fce0003f45270 */
[----:B------:R-:W-:Y:S06]  /*1550*/  @!P0 BRA `(.L_x_1487) ;  /* 0x0000000000608947 */ /* 0x000fec0003800000 */
[----:B------:R-:W-:Y:S02]  /*1560*/  HFMA2 R7, -RZ, RZ, 0, -0.0 ;  /* 0x00008000ff077431 */ /* 0x000fe400000001ff */
[----:B--2-4-:R-:W-:Y:S01]  /*1570*/  IMAD.MOV.U32 R24, RZ, RZ, RZ ;  /* 0x000000ffff187224 */ /* 0x014fe200078e00ff */
[----:B------:R-:W-:-:S07]  /*1580*/  MOV R2, R47 ;  /* 0x0000002f00027202 */ /* 0x000fce0000000f00 */
.L_x_1488:
[----:B0-----:R-:W-:Y:S01]  /*1590*/  LEA R3, R2, R43, 0x1 ;  /* 0x0000002b02037211 */ /* 0x001fe200078e08ff */
[----:B------:R-:W-:Y:S01]  /*15a0*/  VIADD R24, R24, 0x10 ;  /* 0x0000001018187836 */ /* 0x000fe20000000000 */
[----:B------:R-:W-:-:S03]  /*15b0*/  IADD3 R2, PT, PT, R2, 0x200, RZ ;  /* 0x0000020002027810 */ /* 0x000fc60007ffe0ff */
        /* <DEDUP_REMOVED lines=18> */
.L_x_1487:
[----:B------:R-:W-:Y:S05]  /*16e0*/  BSYNC.RECONVERGENT B1 ;  /* 0x0000000000017941 */ /* 0x000fea0003800200 */
.L_x_1486:
[----:B------:R-:W-:Y:S05]  /*16f0*/  @!P2 BRA `(.L_x_1485) ;  /* 0x000000000098a947 */ /* 0x000fea0003800000 */
[----:B0-----:R-:W-:Y:S01]  /*1700*/  IADD3 R3, PT, PT, R25, -0x1, RZ ;  /* 0xffffffff19037810 */ /* 0x001fe20007ffe0ff */
[----:B------:R-:W-:Y:S01]  /*1710*/  BSSY.RECONVERGENT B1, `(.L_x_1489) ;  /* 0x0000010000017945 */ /* 0x000fe20003800200 */
[----:B------:R-:W-:Y:S02]  /*1720*/  LOP3.LUT R7, R5, 0x7, RZ, 0xc0, !PT ;  /* 0x0000000705077812 */ /* 0x000fe400078ec0ff */
[----:B------:R-:W-:Y:S02]  /*1730*/  ISETP.GE.U32.AND P0, PT, R3, 0x7, PT ;  /* 0x000000070300780c */ /* 0x000fe40003f06070 */
[----:B------:R-:W-:-:S11]  /*1740*/  ISETP.NE.AND P2, PT, R7, RZ, PT ;  /* 0x000000ff0700720c */ /* 0x000fd60003f45270 */
[----:B------:R-:W-:Y:S05]  /*1750*/  @!P0 BRA `(.L_x_1490) ;  /* 0x00000000002c8947 */ /* 0x000fea0003800000 */
[----:B------:R-:W-:Y:S01]  /*1760*/  IMAD.MOV.U32 R5, RZ, RZ, 0x8000 ;  /* 0x00008000ff057424 */ /* 0x000fe200078e00ff */
[C---:B------:R-:W-:Y:S02]  /*1770*/  LEA R3, R2.reuse, R43, 0x1 ;  /* 0x0000002b02037211 */ /* 0x040fe400078e08ff */
[----:B------:R-:W-:-:S03]  /*1780*/  IADD3 R2, PT, PT, R2, 0x100, RZ ;  /* 0x0000010002027810 */ /* 0x000fc60007ffe0ff */
        /* <DEDUP_REMOVED lines=8> */
.L_x_1490:
[----:B------:R-:W-:Y:S05]  /*1810*/  BSYNC.RECONVERGENT B1 ;  /* 0x0000000000017941 */ /* 0x000fea0003800200 */
.L_x_1489:
[----:B------:R-:W-:Y:S05]  /*1820*/  @!P2 BRA `(.L_x_1485) ;  /* 0x00000000004ca947 */ /* 0x000fea0003800000 */
[----:B0-----:R-:W-:Y:S02]  /*1830*/  VIADD R3, R7, 0xffffffff ;  /* 0xffffffff07037836 */ /* 0x001fe40000000000 */
[----:B------:R-:W-:Y:S01]  /*1840*/  HFMA2 R5, -RZ, RZ, 0, -0.0 ;  /* 0x00008000ff057431 */ /* 0x000fe200000001ff */
        /* <DEDUP_REMOVED lines=9> */
[----:B---3--:R-:W-:Y:S02]  /*18e0*/  MOV R3, 0x8000 ;  /* 0x0000800000037802 */ /* 0x008fe40000000f00 */
[----:B------:R-:W-:Y:S02]  /*18f0*/  LEA R2, R2, R43, 0x1 ;  /* 0x0000002b02027211 */ /* 0x000fe400078e08ff */
[----:B------:R-:W-:-:S03]  /*1900*/  ISETP.NE.AND P0, PT, R48, 0x1, PT ;  /* 0x000000013000780c */ /* 0x000fc60003f05270 */
[----:B------:R0:W-:Y:S10]  /*1910*/  STS.U16 [R2], R3 ;  /* 0x0000000302007388 */ /* 0x0001f40000000400 */
[----:B0-----:R-:W-:Y:S05]  /*1920*/  @!P0 BRA `(.L_x_1485) ;  /* 0x00000000000c8947 */ /* 0x001fea0003800000 */
[----:B------:R-:W-:Y:S01]  /*1930*/  ISETP.NE.AND P0, PT, R48, 0x2, PT ;  /* 0x000000023000780c */ /* 0x000fe20003f05270 */
[----:B------:R0:W-:-:S12]  /*1940*/  STS.U16 [R2+0x40], R3 ;  /* 0x0000400302007388 */ /* 0x0001d80000000400 */
[----:B------:R0:W-:Y:S02]  /*1950*/  @P0 STS.U16 [R2+0x80], R3 ;  /* 0x0000800302000388 */ /* 0x0001e40000000400 */
.L_x_1485:
[----:B------:R-:W-:Y:S05]  /*1960*/  BSYNC.RECONVERGENT B0 ;  /* 0x0000000000007941 */ /* 0x000fea0003800200 */
.L_x_1484:
        /* <DEDUP_REMOVED lines=9> */
[----:B0-----:R-:W-:-:S04]  /*1a00*/  @!P1 HADD2.F32 R2, -RZ, R2.H0_H0 ;  /* 0x20000002ff029230 */ /* 0x001fc80000004100 */
        /* <DEDUP_REMOVED lines=9> */
[----:B0-----:R-:W1:Y:S01]  /*1aa0*/  F2F.F16.F64 R24, R24 ;  /* 0x0000001800187310 */ /* 0x001e620000300800 */
[----:B------:R-:W-:Y:S01]  /*1ab0*/  IMAD.MOV.U32 R5, RZ, RZ, R4 ;  /* 0x000000ffff057224 */ /* 0x000fe200078e0004 */
[----:B-1----:R-:W-:-:S05]  /*1ac0*/  HSETP2.GT.AND P2, PT, R24.H0_H0, R3.H0_H0, PT ;  /* 0x2000000318007234 */ /* 0x002fca0003f44800 */
[----:B------:R-:W-:Y:S02]  /*1ad0*/  SEL R3, R3, R24, !P2 ;  /* 0x0000001803037207 */ /* 0x000fe40005000000 */
[----:B------:R-:W-:-:S03]  /*1ae0*/  ISETP.NE.AND P2, PT, R16, 0x1, PT ;  /* 0x000000011000780c */ /* 0x000fc60003f45270 */
[----:B------:R-:W-:-:S06]  /*1af0*/  HADD2.F32 R3, -RZ, R3.H0_H0 ;  /* 0x20000003ff037230 */ /* 0x000fcc0000004100 */
[----:B------:R-:W0:Y:S02]  /*1b00*/  F2F.F64.F32 R2, R3 ;  /* 0x0000000300027310 */ /* 0x000e240000201800 */
[----:B0-----:R1:W-:Y:S02]  /*1b10*/  STL.64 [R1], R2 ;  /* 0x0000000201007387 */ /* 0x0013e40000100a00 */
[----:B------:R-:W-:Y:S05]  /*1b20*/  @!P2 BRA `(.L_x_1495) ;  /* 0x000000000044a947 */ /* 0x000fea0003800000 */
[----:B------:R-:W0:Y:S01]  /*1b30*/  LDS.U16 R5, [R15+0x80] ;  /* 0x000080000f057984 */ /* 0x000e220000000400 */
[----:B-1----:R-:W0:Y:S01]  /*1b40*/  F2F.F16.F64 R2, R2 ;  /* 0x0000000200027310 */ /* 0x002e220000300800 */
[----:B------:R-:W-:-:S13]  /*1b50*/  ISETP.NE.AND P2, PT, R16, 0x2, PT ;  /* 0x000000021000780c */ /* 0x000fda0003f45270 */
[----:B------:R-:W1:Y:S01]  /*1b60*/  @P2 LDS.U16 R26, [R15+0xc0] ;  /* 0x0000c0000f1a2984 */ /* 0x000e620000000400 */
[----:B0-----:R-:W-:-:S05]  /*1b70*/  HSETP2.GT.AND P3, PT, R2.H0_H0, R5.H0_H0, PT ;  /* 0x2000000502007234 */ /* 0x001fca0003f64800 */
[----:B------:R-:W-:-:S05]  /*1b80*/  SEL R5, R5, R2, !P3 ;  /* 0x0000000205057207 */ /* 0x000fca0005800000 */
[----:B------:R-:W-:-:S06]  /*1b90*/  HADD2.F32 R24, -RZ, R5.H0_H0 ;  /* 0x20000005ff187230 */ /* 0x000fcc0000004100 */
[----:B------:R-:W0:Y:S08]  /*1ba0*/  F2F.F64.F32 R24, R24 ;  /* 0x0000001800187310 */ /* 0x000e300000201800 */
[----:B0-----:R-:W1:Y:S01]  /*1bb0*/  @P2 F2F.F16.F64 R5, R24 ;  /* 0x0000001800052310 */ /* 0x001e620000300800 */
[----:B------:R2:W-:Y:S01]  /*1bc0*/  STL.64 [R1], R24 ;  /* 0x0000001801007387 */ /* 0x0005e20000100a00 */
[----:B-1----:R-:W-:-:S05]  /*1bd0*/  @P2 HSETP2.GT.AND P3, PT, R5.H0_H0, R26.H0_H0, PT ;  /* 0x2000001a05002234 */ /* 0x002fca0003f64800 */
[----:B------:R-:W-:-:S05]  /*1be0*/  @P2 SEL R5, R26, R5, !P3 ;  /* 0x000000051a052207 */ /* 0x000fca0005800000 */
[----:B------:R-:W-:Y:S01]  /*1bf0*/  @P2 HADD2.F32 R7, -RZ, R5.H0_H0 ;  /* 0x20000005ff072230 */ /* 0x000fe20000004100 */
[----:B------:R-:W-:Y:S02]  /*1c00*/  MOV R5, R0 ;  /* 0x0000000000057202 */ /* 0x000fe40000000f00 */
[----:B------:R-:W-:Y:S01]  /*1c10*/  @P2 MOV R5, R17 ;  /* 0x0000001100052202 */ /* 0x000fe20000000f00 */
[----:B------:R-:W0:Y:S02]  /*1c20*/  @P2 F2F.F64.F32 R2, R7 ;  /* 0x0000000700022310 */ /* 0x000e240000201800 */
[----:B0-----:R2:W-:Y:S04]  /*1c30*/  @P2 STL.64 [R1], R2 ;  /* 0x0000000201002387 */ /* 0x0015e80000100a00 */
.L_x_1495:
[----:B------:R-:W-:Y:S05]  /*1c40*/  BSYNC.RECONVERGENT B1 ;  /* 0x0000000000017941 */ /* 0x000fea0003800200 */
.L_x_1494:
[----:B------:R-:W-:Y:S05]  /*1c50*/  @!P1 BRA `(.L_x_1493) ;  /* 0x0000000000789947 */ /* 0x000fea0003800000 */
.L_x_1496:
[----:B0-2---:R-:W2:Y:S01]  /*1c60*/  LDL.64 R24, [R1] ;  /* 0x0000000001187983 */ /* 0x005ea20000100a00 */
[C---:B------:R-:W-:Y:S01]  /*1c70*/  IMAD R7, R5.reuse, 0x2, R44 ;  /* 0x0000000205077824 */ /* 0x040fe200078e022c */
[----:B------:R-:W-:-:S04]  /*1c80*/  IADD3 R5, PT, PT, R5, 0x80, RZ ;  /* 0x0000008005057810 */ /* 0x000fc80007ffe0ff */
[----:B-1--4-:R-:W0:Y:S04]  /*1c90*/  LDS.U16 R3, [R7] ;  /* 0x0000000007037984 */ /* 0x012e280000000400 */
[----:B------:R-:W1:Y:S04]  /*1ca0*/  LDS.U16 R27, [R7+0x40] ;  /* 0x00004000071b7984 */ /* 0x000e680000000400 */
[----:B------:R-:W3:Y:S04]  /*1cb0*/  LDS.U16 R29, [R7+0x80] ;  /* 0x00008000071d7984 */ /* 0x000ee80000000400 */
[----:B------:R-:W4:Y:S01]  /*1cc0*/  LDS.U16 R28, [R7+0xc0] ;  /* 0x0000c000071c7984 */ /* 0x000f220000000400 */
[----:B--2---:R-:W0:Y:S02]  /*1cd0*/  F2F.F16.F64 R24, R24 ;  /* 0x0000001800187310 */ /* 0x004e240000300800 */
[----:B0-----:R-:W-:-:S05]  /*1ce0*/  HSETP2.GT.AND P1, PT, R24.H0_H0, R3.H0_H0, PT ;  /* 0x2000000318007234 */ /* 0x001fca0003f24800 */
[----:B------:R-:W-:-:S05]  /*1cf0*/  SEL R3, R3, R24, !P1 ;  /* 0x0000001803037207 */ /* 0x000fca0004800000 */
[----:B------:R-:W-:-:S06]  /*1d00*/  HADD2.F32 R3, -RZ, R3.H0_H0 ;  /* 0x20000003ff037230 */ /* 0x000fcc0000004100 */
[----:B------:R-:W0:Y:S08]  /*1d10*/  F2F.F64.F32 R2, R3 ;  /* 0x0000000300027310 */ /* 0x000e300000201800 */
[----:B0-----:R-:W1:Y:S02]  /*1d20*/  F2F.F16.F64 R2, R2 ;  /* 0x0000000200027310 */ /* 0x001e640000300800 */
[----:B-1----:R-:W-:-:S05]  /*1d30*/  HSETP2.GT.AND P1, PT, R2.H0_H0, R27.H0_H0, PT ;  /* 0x2000001b02007234 */ /* 0x002fca0003f24800 */
[----:B------:R-:W-:-:S05]  /*1d40*/  SEL R27, R27, R2, !P1 ;  /* 0x000000021b1b7207 */ /* 0x000fca0004800000 */
[----:B------:R-:W-:-:S06]  /*1d50*/  HADD2.F32 R27, -RZ, R27.H0_H0 ;  /* 0x2000001bff1b7230 */ /* 0x000fcc0000004100 */
[----:B------:R-:W0:Y:S08]  /*1d60*/  F2F.F64.F32 R26, R27 ;  /* 0x0000001b001a7310 */ /* 0x000e300000201800 */
[----:B0-----:R-:W3:Y:S02]  /*1d70*/  F2F.F16.F64 R26, R26 ;  /* 0x0000001a001a7310 */ /* 0x001ee40000300800 */
[----:B---3--:R-:W-:-:S05]  /*1d80*/  HSETP2.GT.AND P1, PT, R26.H0_H0, R29.H0_H0, PT ;  /* 0x2000001d1a007234 */ /* 0x008fca0003f24800 */
[----:B------:R-:W-:-:S05]  /*1d90*/  SEL R29, R29, R26, !P1 ;  /* 0x0000001a1d1d7207 */ /* 0x000fca0004800000 */
[----:B------:R-:W-:-:S06]  /*1da0*/  HADD2.F32 R24, -RZ, R29.H0_H0 ;  /* 0x2000001dff187230 */ /* 0x000fcc0000004100 */
[----:B------:R-:W0:Y:S08]  /*1db0*/  F2F.F64.F32 R24, R24 ;  /* 0x0000001800187310 */ /* 0x000e300000201800 */
[----:B0-----:R-:W4:Y:S02]  /*1dc0*/  F2F.F16.F64 R25, R24 ;  /* 0x0000001800197310 */ /* 0x001f240000300800 */
[----:B----4-:R-:W-:-:S05]  /*1dd0*/  HSETP2.GT.AND P1, PT, R25.H0_H0, R28.H0_H0, PT ;  /* 0x2000001c19007234 */ /* 0x010fca0003f24800 */
[----:B------:R-:W-:Y:S02]  /*1de0*/  SEL R28, R28, R25, !P1 ;  /* 0x000000191c1c7207 */ /* 0x000fe40004800000 */
[----:B------:R-:W-:-:S03]  /*1df0*/  ISETP.GE.AND P1, PT, R5, R52, PT ;  /* 0x000000340500720c */ /* 0x000fc60003f26270 */
[----:B------:R-:W-:-:S06]  /*1e00*/  HADD2.F32 R2, -RZ, R28.H0_H0 ;  /* 0x2000001cff027230 */ /* 0x000fcc0000004100 */
[----:B------:R-:W0:Y:S02]  /*1e10*/  F2F.F64.F32 R2, R2 ;  /* 0x0000000200027310 */ /* 0x000e240000201800 */
[----:B0-----:R4:W-:Y:S02]  /*1e20*/  STL.64 [R1], R2 ;  /* 0x0000000201007387 */ /* 0x0019e40000100a00 */
[----:B------:R-:W-:Y:S05]  /*1e30*/  @!P1 BRA `(.L_x_1496) ;  /* 0xfffffffc00889947 */ /* 0x000fea000383ffff */
.L_x_1493:
[----:B------:R-:W-:Y:S05]  /*1e40*/  BSYNC.RECONVERGENT B0 ;  /* 0x0000000000007941 */ /* 0x000fea0003800200 */
.L_x_1492:
[----:B-1234-:R-:W0:Y:S01]  /*1e50*/  LDL.64 R2, [R1] ;  /* 0x0000000001027983 */ /* 0x01ee220000100a00 */
[----:B------:R-:W-:Y:S01]  /*1e60*/  ISETP.GE.AND P4, PT, R47, R52, PT ;  /* 0x000000342f00720c */ /* 0x000fe20003f86270 */
[----:B------:R-:W-:Y:S02]  /*1e70*/  BSSY.RECONVERGENT B0, `(.L_x_1497) ;  /* 0x00000a2000007945 */ /* 0x000fe40003800200 */
[----:B0-----:R-:W-:Y:S01]  /*1e80*/  SHFL.BFLY PT, R25, R3, 0x10, 0x1f ;  /* 0x0e001f0003197f89 */ /* 0x001fe200000e0000 */
[----:B------:R-:W-:Y:S03]  /*1e90*/  F2F.F16.F64 R5, R2 ;  /* 0x0000000200057310 */ /* 0x000fe60000300800 */
[----:B------:R-:W0:Y:S05]  /*1ea0*/  SHFL.BFLY PT, R24, R2, 0x10, 0x1f ;  /* 0x0e001f0002187f89 */ /* 0x000e2a00000e0000 */
[----:B0-----:R-:W0:Y:S02]  /*1eb0*/  F2F.F16.F64 R24, R24 ;  /* 0x0000001800187310 */ /* 0x001e240000300800 */
[----:B0-----:R-:W-:-:S05]  /*1ec0*/  HSETP2.GT.AND P1, PT, R5.H0_H0, R24.H0_H0, PT ;  /* 0x2000001805007234 */ /* 0x001fca0003f24800 */
[----:B------:R-:W-:-:S05]  /*1ed0*/  SEL R5, R24, R5, !P1 ;  /* 0x0000000518057207 */ /* 0x000fca0004800000 */
[----:B------:R-:W-:-:S04]  /*1ee0*/  HADD2.F32 R5, -RZ, R5.H0_H0 ;  /* 0x20000005ff057230 */ /* 0x000fc80000004100 */
[----:B------:R-:W0:Y:S02]  /*1ef0*/  F2F.F64.F32 R28, R5 ;  /* 0x00000005001c7310 */ /* 0x000e240000201800 */
[----:B0-----:R-:W-:Y:S06]  /*1f00*/  SHFL.BFLY PT, R27, R29, 0x8, 0x1f ;  /* 0x0d001f001d1b7f89 */ /* 0x001fec00000e0000 */
[----:B------:R-:W-:Y:S01]  /*1f10*/  F2F.F16.F64 R7, R28 ;  /* 0x0000001c00077310 */ /* 0x000fe20000300800 */
[----:B------:R-:W0:Y:S07]  /*1f20*/  SHFL.BFLY PT, R26, R28, 0x8, 0x1f ;  /* 0x0d001f001c1a7f89 */ /* 0x000e2e00000e0000 */
        /* <DEDUP_REMOVED lines=36> */
[----:B--2---:R-:W1:Y:S02]  /*2170*/  F2F.F16.F64 R2, R2 ;  /* 0x0000000200027310 */ /* 0x004e640000300800 */
[----:B-1----:R-:W-:-:S08]  /*2180*/  HADD2.F32 R5, -RZ, R2.H0_H0 ;  /* 0x20000002ff057230 */ /* 0x002fd00000004100 */
[----:B------:R-:W-:Y:S05]  /*2190*/  @!P1 BRA `(.L_x_1500) ;  /* 0x0000000000c89947 */ /* 0x000fea0003800000 */
[----:B------:R-:W1:Y:S01]  /*21a0*/  LDS.U16 R2, [R15] ;  /* 0x000000000f027984 */ /* 0x000e620000000400 */
[----:B------:R-:W-:Y:S01]  /*21b0*/  HFMA2 R3, -RZ, RZ, 3.7421875, 0 ;  /* 0x437c0000ff037431 */ /* 0x000fe200000001ff */
[----:B------:R-:W-:Y:S01]  /*21c0*/  ISETP.NE.AND P1, PT, R48, 0x1, PT ;  /* 0x000000013000780c */ /* 0x000fe20003f25270 */
[----:B-1----:R-:W-:Y:S02]  /*21d0*/  HADD2.F32 R24, -RZ, R2.H0_H0 ;  /* 0x20000002ff187230 */ /* 0x002fe40000004100 */
[----:B------:R-:W-:-:S03]  /*21e0*/  IMAD.MOV.U32 R2, RZ, RZ, 0x3bbb989d ;  /* 0x3bbb989dff027424 */ /* 0x000fc600078e00ff */
        /* <DEDUP_REMOVED lines=8> */
[----:B0-----:R-:W-:-:S05]  /*2270*/  FMUL R7, R24, R7 ;  /* 0x0000000718077220 */ /* 0x001fca0000400000 */
[----:B------:R-:W-:-:S04]  /*2280*/  F2FP.F16.F32.PACK_AB R7, RZ, R7 ;  /* 0x00000007ff07723e */ /* 0x000fc800000000ff */
[----:B------:R-:W-:Y:S01]  /*2290*/  PRMT R24, R7, 0x7610, R24 ;  /* 0x0000761007187816 */ /* 0x000fe20000000018 */
[----:B------:R-:W-:-:S04]  /*22a0*/  IMAD.MOV.U32 R7, RZ, RZ, R6 ;  /* 0x000000ffff077224 */ /* 0x000fc800078e0006 */
[----:B------:R1:W-:Y:S01]  /*22b0*/  STS.U16 [R15], R24 ;  /* 0x000000180f007388 */ /* 0x0003e20000000400 */
[----:B------:R-:W-:Y:S05]  /*22c0*/  @!P1 BRA `(.L_x_1500) ;  /* 0x00000000007c9947 */ /* 0x000fea0003800000 */
[----:B------:R-:W1:Y:S01]  /*22d0*/  LDS.U16 R7, [R15+0x40] ;  /* 0x000040000f077984 */ /* 0x000e620000000400 */
[----:B------:R-:W-:Y:S01]  /*22e0*/  ISETP.NE.AND P1, PT, R48, 0x2, PT ;  /* 0x000000023000780c */ /* 0x000fe20003f25270 */
[----:B-1----:R-:W-:-:S05]  /*22f0*/  HADD2.F32 R24, -RZ, R7.H0_H0 ;  /* 0x20000007ff187230 */ /* 0x002fca0000004100 */
        /* <DEDUP_REMOVED lines=9> */
[----:B------:R-:W-:-:S04]  /*2390*/  F2FP.F16.F32.PACK_AB R7, RZ, R7 ;  /* 0x00000007ff07723e */ /* 0x000fc800000000ff */
[----:B------:R-:W-:Y:S02]  /*23a0*/  PRMT R24, R7, 0x7610, R24 ;  /* 0x0000761007187816 */ /* 0x000fe40000000018 */
[----:B------:R-:W-:-:S03]  /*23b0*/  MOV R7, R4 ;  /* 0x0000000400077202 */ /* 0x000fc60000000f00 */
[----:B------:R2:W-:Y:S01]  /*23c0*/  STS.U16 [R15+0x40], R24 ;  /* 0x000040180f007388 */ /* 0x0005e20000000400 */
[----:B------:R-:W-:Y:S05]  /*23d0*/  @!P1 BRA `(.L_x_1500) ;  /* 0x0000000000389947 */ /* 0x000fea0003800000 */
[----:B------:R-:W2:Y:S02]  /*23e0*/  LDS.U16 R7, [R15+0x80] ;  /* 0x000080000f077984 */ /* 0x000ea40000000400 */
[----:B--2---:R-:W-:-:S05]  /*23f0*/  HADD2.F32 R24, -RZ, R7.H0_H0 ;  /* 0x20000007ff187230 */ /* 0x004fca0000004100 */
        /* <DEDUP_REMOVED lines=10> */
[----:B------:R-:W-:-:S05]  /*24a0*/  F2FP.F16.F32.PACK_AB R2, RZ, R2 ;  /* 0x00000002ff02723e */ /* 0x000fca00000000ff */
[----:B------:R3:W-:Y:S02]  /*24b0*/  STS.U16 [R15+0x80], R2 ;  /* 0x000080020f007388 */ /* 0x0007e40000000400 */
.L_x_1500:
[----:B------:R-:W-:Y:S05]  /*24c0*/  BSYNC.RECONVERGENT B1 ;  /* 0x0000000000017941 */ /* 0x000fea0003800200 */
.L_x_1499:
[----:B------:R-:W-:-:S13]  /*24d0*/  ISETP.GE.U32.AND P1, PT, R38, 0x60, PT ;  /* 0x000000602600780c */ /* 0x000fda0003f26070 */
[----:B------:R-:W-:Y:S05]  /*24e0*/  @!P1 BRA `(.L_x_1498) ;  /* 0x0000000000e89947 */ /* 0x000fea0003800000 */
.L_x_1501:
[C---:B---34-:R-:W-:Y:S01]  /*24f0*/  LEA R2, R7.reuse, R44, 0x1 ;  /* 0x0000002c07027211 */ /* 0x058fe200078e08ff */
[----:B0-----:R-:W-:Y:S02]  /*2500*/  HFMA2 R27, -RZ, RZ, 3.7421875, 0 ;  /* 0x437c0000ff1b7431 */ /* 0x001fe400000001ff */
[----:B------:R-:W-:Y:S02]  /*2510*/  VIADD R7, R7, 0x80 ;  /* 0x0000008007077836 */ /* 0x000fe40000000000 */
[----:B------:R-:W0:Y:S03]  /*2520*/  LDS.U16 R3, [R2] ;  /* 0x0000000002037984 */ /* 0x000e260000000400 */
[----:B------:R-:W-:Y:S01]  /*2530*/  ISETP.GE.AND P1, PT, R7, R52, PT ;  /* 0x000000340700720c */ /* 0x000fe20003f26270 */
[----:B-12---:R-:W1:Y:S04]  /*2540*/  LDS.U16 R24, [R2+0x40] ;  /* 0x0000400002187984 */ /* 0x006e680000000400 */
[----:B------:R-:W2:Y:S04]  /*2550*/  LDS.U16 R25, [R2+0x80] ;  /* 0x0000800002197984 */ /* 0x000ea80000000400 */
[----:B------:R-:W3:Y:S01]  /*2560*/  LDS.U16 R31, [R2+0xc0] ;  /* 0x0000c000021f7984 */ /* 0x000ee20000000400 */
[----:B0-----:R-:W-:-:S02]  /*2570*/  HADD2.F32 R30, -RZ, R3.H0_H0 ;  /* 0x20000003ff1e7230 */ /* 0x001fc40000004100 */
[----:B------:R-:W-:Y:S02]  /*2580*/  IMAD.MOV.U32 R3, RZ, RZ, 0x3bbb989d ;  /* 0x3bbb989dff037424 */ /* 0x000fe400078e00ff */
[----:B-1----:R-:W-:Y:S02]  /*2590*/  HADD2.F32 R28, -RZ, R24.H0_H0 ;  /* 0x20000018ff1c7230 */ /* 0x002fe40000004100 */
[----:B------:R-:W-:Y:S01]  /*25a0*/  FADD R30, -R5, R30 ;  /* 0x0000001e051e7221 */ /* 0x000fe20000000100 */
[----:B--2---:R-:W-:-:S03]  /*25b0*/  HADD2.F32 R26, -RZ, R25.H0_H0 ;  /* 0x20000019ff1a7230 */ /* 0x004fc60000004100 */
[----:B------:R-:W-:Y:S01]  /*25c0*/  FFMA.SAT R24, R30, R3, 0.5 ;  /* 0x3f0000001e187423 */ /* 0x000fe20000002003 */
[C---:B------:R-:W-:Y:S01]  /*25d0*/  FADD R28, -R5.reuse, R28 ;  /* 0x0000001c051c7221 */ /* 0x040fe20000000100 */
[----:B---3--:R-:W-:Y:S02]  /*25e0*/  HADD2.F32 R34, -RZ, R31.H0_H0 ;  /* 0x2000001fff227230 */ /* 0x008fe40000004100 */
        /* <DEDUP_REMOVED lines=20> */
[C---:B------:R-:W-:Y:S01]  /*2730*/  FADD R33, R27.reuse, -12583039 ;  /* 0xcb40007f1b217421 */ /* 0x040fe20000000000 */
        /* <DEDUP_REMOVED lines=8> */
[----:B------:R-:W-:Y:S02]  /*27c0*/  F2FP.F16.F32.PACK_AB R24, RZ, R24 ;  /* 0x00000018ff18723e */ /* 0x000fe400000000ff */
[----:B------:R-:W0:Y:S01]  /*27d0*/  MUFU.EX2 R30, R33 ;  /* 0x00000021001e7308 */ /* 0x000e220000000800 */
[----:B-1----:R-:W-:Y:S02]  /*27e0*/  FMUL R3, R26, R3 ;  /* 0x000000031a037220 */ /* 0x002fe40000400000 */
[----:B------:R4:W-:Y:S03]  /*27f0*/  STS.U16 [R2], R24 ;  /* 0x0000001802007388 */ /* 0x0009e60000000400 */
[----:B------:R-:W-:Y:S01]  /*2800*/  F2FP.F16.F32.PACK_AB R3, RZ, R3 ;  /* 0x00000003ff03723e */ /* 0x000fe200000000ff */
[----:B--2---:R-:W-:-:S04]  /*2810*/  FMUL R28, R29, R28 ;  /* 0x0000001c1d1c7220 */ /* 0x004fc80000400000 */
[----:B------:R4:W-:Y:S01]  /*2820*/  STS.U16 [R2+0x40], R3 ;  /* 0x0000400302007388 */ /* 0x0009e20000000400 */
[----:B------:R-:W-:Y:S01]  /*2830*/  F2FP.F16.F32.PACK_AB R28, RZ, R28 ;  /* 0x0000001cff1c723e */ /* 0x000fe200000000ff */
[----:B0-----:R-:W-:-:S04]  /*2840*/  FMUL R27, R27, R30 ;  /* 0x0000001e1b1b7220 */ /* 0x001fc80000400000 */
[----:B------:R4:W-:Y:S01]  /*2850*/  STS.U16 [R2+0x80], R28 ;  /* 0x0000801c02007388 */ /* 0x0009e20000000400 */
[----:B------:R-:W-:-:S05]  /*2860*/  F2FP.F16.F32.PACK_AB R27, RZ, R27 ;  /* 0x0000001bff1b723e */ /* 0x000fca00000000ff */
[----:B------:R4:W-:Y:S01]  /*2870*/  STS.U16 [R2+0xc0], R27 ;  /* 0x0000c01b02007388 */ /* 0x0009e20000000400 */
[----:B------:R-:W-:Y:S05]  /*2880*/  @!P1 BRA `(.L_x_1501) ;  /* 0xfffffffc00189947 */ /* 0x000fea000383ffff */
.L_x_1498:
[----:B------:R-:W-:Y:S05]  /*2890*/  BSYNC.RECONVERGENT B0 ;  /* 0x0000000000007941 */ /* 0x000fea0003800200 */
.L_x_1497:
[----:B------:R-:W-:Y:S01]  /*28a0*/  NOP ;  /* 0x0000000000007918 */ /* 0x000fe20000000000 */
[----:B------:R-:W5:Y:S01]  /*28b0*/  @!P4 LDS.U16 R5, [R15] ;  /* 0x000000000f05c984 */ /* 0x000f620000000400 */
[----:B---34-:R-:W-:Y:S01]  /*28c0*/  CS2R R2, SRZ ;  /* 0x0000000000027805 */ /* 0x018fe2000001ff00 */
[----:B------:R-:W-:Y:S01]  /*28d0*/  BSSY.RECONVERGENT B0, `(.L_x_1502) ;  /* 0x00000d4000007945 */ /* 0x000fe20003800200 */
[----:B-----5:R-:W-:-:S04]  /*28e0*/  @!P4 HADD2.F32 R5, -RZ, R5.H0_H0 ;  /* 0x20000005ff05c230 */ /* 0x020fc80000004100 */
[----:B------:R-:W3:Y:S02]  /*28f0*/  @!P4 F2F.F64.F32 R2, R5 ;  /* 0x000000050002c310 */ /* 0x000ee40000201800 */
[----:B---3--:R3:W-:Y:S01]  /*2900*/  STL.64 [R1], R2 ;  /* 0x0000000201007387 */ /* 0x0087e20000100a00 */
[----:B------:R-:W-:Y:S05]  /*2910*/  @P0 BRA `(.L_x_1503) ;  /* 0x0000000c003c0947 */ /* 0x000fea0003800000 */
[----:B------:R-:W-:Y:S01]  /*2920*/  ISETP.NE.AND P1, PT, R16, RZ, PT ;  /* 0x000000ff1000720c */ /* 0x000fe20003f25270 */
[----:B------:R-:W-:Y:S01]  /*2930*/  BSSY.RECONVERGENT B1, `(.L_x_1504) ;  /* 0x000001c000017945 */ /* 0x000fe20003800200 */
[----:B------:R-:W-:Y:S02]  /*2940*/  ISETP.GE.U32.AND P0, PT, R39, 0x60, PT ;  /* 0x000000602700780c */ /* 0x000fe40003f06070 */
[----:B------:R-:W-:-:S09]  /*2950*/  MOV R5, R6 ;  /* 0x0000000600057202 */ /* 0x000fd20000000f00 */
[----:B------:R-:W-:Y:S05]  /*2960*/  @!P1 BRA `(.L_x_1505) ;  /* 0x0000000000609947 */ /* 0x000fea0003800000 */
[----:B------:R-:W4:Y:S01]  /*2970*/  LDS.U16 R5, [R15+0x40] ;  /* 0x000040000f057984 */ /* 0x000f220000000400 */
[----:B---3--:R-:W4:Y:S01]  /*2980*/  F2F.F16.F64 R2, R2 ;  /* 0x0000000200027310 */ /* 0x008f220000300800 */
[----:B------:R-:W-:Y:S01]  /*2990*/  ISETP.NE.AND P1, PT, R16, 0x1, PT ;  /* 0x000000011000780c */ /* 0x000fe20003f25270 */
[----:B----4-:R-:W-:-:S05]  /*29a0*/  HADD2 R5, R2.H0_H0, R5.H0_H0 ;  /* 0x2000000502057230 */ /* 0x010fca0000000800 */
[----:B0-----:R-:W-:Y:S01]  /*29b0*/  HADD2.F32 R26, -RZ, R5.H0_H0 ;  /* 0x20000005ff1a7230 */ /* 0x001fe20000004100 */
[----:B------:R-:W-:-:S05]  /*29c0*/  MOV R5, R4 ;  /* 0x0000000400057202 */ /* 0x000fca0000000f00 */
[----:B------:R-:W0:Y:S02]  /*29d0*/  F2F.F64.F32 R26, R26 ;  /* 0x0000001a001a7310 */ /* 0x000e240000201800 */
[----:B0-----:R4:W-:Y:S01]  /*29e0*/  STL.64 [R1], R26 ;  /* 0x0000001a01007387 */ /* 0x0019e20000100a00 */
[----:B------:R-:W-:Y:S05]  /*29f0*/  @!P1 BRA `(.L_x_1505) ;  /* 0x00000000003c9947 */ /* 0x000fea0003800000 */
[----:B------:R-:W0:Y:S01]  /*2a00*/  LDS.U16 R3, [R15+0x80] ;  /* 0x000080000f037984 */ /* 0x000e220000000400 */
[----:B----4-:R-:W0:Y:S01]  /*2a10*/  F2F.F16.F64 R26, R26 ;  /* 0x0000001a001a7310 */ /* 0x010e220000300800 */
[----:B------:R-:W-:-:S13]  /*2a20*/  ISETP.NE.AND P1, PT, R16, 0x2, PT ;  /* 0x000000021000780c */ /* 0x000fda0003f25270 */
[----:B------:R-:W3:Y:S01]  /*2a30*/  @P1 LDS.U16 R5, [R15+0xc0] ;  /* 0x0000c0000f051984 */ /* 0x000ee20000000400 */
[----:B0-----:R-:W-:-:S05]  /*2a40*/  HADD2 R3, R26.H0_H0, R3.H0_H0 ;  /* 0x200000031a037230 */ /* 0x001fca0000000800 */
[----:B-12---:R-:W-:-:S06]  /*2a50*/  HADD2.F32 R24, -RZ, R3.H0_H0 ;  /* 0x20000003ff187230 */ /* 0x006fcc0000004100 */
[----:B------:R-:W0:Y:S08]  /*2a60*/  F2F.F64.F32 R24, R24 ;  /* 0x0000001800187310 */ /* 0x000e300000201800 */
[----:B0-----:R-:W3:Y:S01]  /*2a70*/  @P1 F2F.F16.F64 R2, R24 ;  /* 0x0000001800021310 */ /* 0x001ee20000300800 */
[----:B------:R0:W-:Y:S01]  /*2a80*/  STL.64 [R1], R24 ;  /* 0x0000001801007387 */ /* 0x0001e20000100a00 */
[----:B---3--:R-:W-:-:S02]  /*2a90*/  @P1 HADD2 R2, R2.H0_H0, R5.H0_H0 ;  /* 0x2000000502021230 */ /* 0x008fc40000000800 */
[----:B------:R-:W-:Y:S01]  /*2aa0*/  IMAD.MOV.U32 R5, RZ, RZ, R0 ;  /* 0x000000ffff057224 */ /* 0x000fe200078e0000 */
[----:B------:R-:W-:Y:S02]  /*2ab0*/  @P1 MOV R5, R17 ;  /* 0x0000001100051202 */ /* 0x000fe40000000f00 */
[----:B------:R-:W-:-:S06]  /*2ac0*/  @P1 HADD2.F32 R2, -RZ, R2.H0_H0 ;  /* 0x20000002ff021230 */ /* 0x000fcc0000004100 */
[----:B------:R-:W1:Y:S02]  /*2ad0*/  @P1 F2F.F64.F32 R2, R2 ;  /* 0x0000000200021310 */ /* 0x000e640000201800 */
[----:B-1----:R0:W-:Y:S02]  /*2ae0*/  @P1 STL.64 [R1], R2 ;  /* 0x0000000201001387 */ /* 0x0021e40000100a00 */
.L_x_1505:
[----:B------:R-:W-:Y:S05]  /*2af0*/  BSYNC.RECONVERGENT B1 ;  /* 0x0000000000017941 */ /* 0x000fea0003800200 */
.L_x_1504:
[----:B------:R-:W-:Y:S05]  /*2b00*/  @!P0 BRA `(.L_x_1503) ;  /* 0x0000000800c08947 */ /* 0x000fea0003800000 */
[----:B0--3--:R-:W-:Y:S01]  /*2b10*/  IADD3 R2, PT, PT, -R5, R52, RZ ;  /* 0x0000003405027210 */ /* 0x009fe20007ffe1ff */
[----:B------:R-:W-:Y:S01]  /*2b20*/  BSSY.RECONVERGENT B1, `(.L_x_1506) ;  /* 0x0000063000017945 */ /* 0x000fe20003800200 */
[----:B------:R-:W-:Y:S02]  /*2b30*/  PLOP3.LUT P0, PT, PT, PT, PT, 0x80, 0x8 ;  /* 0x000000000008781c */ /* 0x000fe40003f0f070 */
[----:B------:R-:W-:-:S13]  /*2b40*/  ISETP.GT.AND P1, PT, R2, 0x180, PT ;  /* 0x000001800200780c */ /* 0x000fda0003f24270 */
[----:B------:R-:W-:Y:S05]  /*2b50*/  @!P1 BRA `(.L_x_1507) ;  /* 0x00000004007c9947 */ /* 0x000fea0003800000 */
[----:B------:R-:W-:Y:S01]  /*2b60*/  PLOP3.LUT P0, PT, PT, PT, PT, 0x8, 0x80 ;  /* 0x000000000080781c */ /* 0x000fe20003f0e170 */
[----:B------:R-:W-:-:S12]  /*2b70*/  VIADD R53, R52, 0xfffffe80 ;  /* 0xfffffe8034357836 */ /* 0x000fd80000000000 */
.L_x_1508:
[----:B------:R-:W3:Y:S01]  /*2b80*/  LDL.64 R2, [R1] ;  /* 0x0000000001027983 */ /* 0x000ee20000100a00 */
[C---:B------:R-:W-:Y:S02]  /*2b90*/  LEA R7, R5.reuse, R44, 0x1 ;  /* 0x0000002c05077211 */ /* 0x040fe400078e08ff */
[----:B------:R-:W-:-:S03]  /*2ba0*/  IADD3 R5, PT, PT, R5, 0x200, RZ ;  /* 0x0000020005057810 */ /* 0x000fc60007ffe0ff */
[----:B0-----:R-:W0:Y:S01]  /*2bb0*/  LDS.U16 R25, [R7] ;  /* 0x0000000007197984 */ /* 0x001e220000000400 */
[----:B------:R-:W-:-:S03]  /*2bc0*/  ISETP.GE.AND P1, PT, R5, R53, PT ;  /* 0x000000350500720c */ /* 0x000fc60003f26270 */
[----:B----4-:R-:W4:Y:S04]  /*2bd0*/  LDS.U16 R27, [R7+0x40] ;  /* 0x00004000071b7984 */ /* 0x010f280000000400 */
[----:B------:R-:W5:Y:S04]  /*2be0*/  LDS.U16 R26, [R7+0x80] ;  /* 0x00008000071a7984 */ /* 0x000f680000000400 */
[----:B------:R-:W-:Y:S04]  /*2bf0*/  LDS.U16 R28, [R7+0x100] ;  /* 0x00010000071c7984 */ /* 0x000fe80000000400 */
[----:B------:R-:W-:Y:S04]  /*2c00*/  LDS.U16 R51, [R7+0x180] ;  /* 0x0001800007337984 */ /* 0x000fe80000000400 */
[----:B------:R-:W-:Y:S01]  /*2c10*/  LDS.U16 R50, [R7+0x200] ;  /* 0x0002000007327984 */ /* 0x000fe20000000400 */
[----:B---3--:R3:W0:Y:S03]  /*2c20*/  F2F.F16.F64 R2, R2 ;  /* 0x0000000200027310 */ /* 0x0086260000300800 */
[----:B---3--:R-:W3:Y:S01]  /*2c30*/  LDS.U16 R3, [R7+0xc0] ;  /* 0x0000c00007037984 */ /* 0x008ee20000000400 */
[----:B0-----:R-:W-:-:S05]  /*2c40*/  HADD2 R25, R2.H0_H0, R25.H0_H0 ;  /* 0x2000001902197230 */ /* 0x001fca0000000800 */
[----:B------:R-:W-:-:S04]  /*2c50*/  HADD2.F32 R25, -RZ, R25.H0_H0 ;  /* 0x20000019ff197230 */ /* 0x000fc80000004100 */
[----:B------:R0:W1:Y:S02]  /*2c60*/  F2F.F64.F32 R36, R25 ;  /* 0x0000001900247310 */ /* 0x0000640000201800 */
[----:B0-----:R-:W0:Y:S06]  /*2c70*/  LDS.U16 R25, [R7+0x140] ;  /* 0x0001400007197984 */ /* 0x001e2c0000000400 */
[----:B-12---:R-:W4:Y:S01]  /*2c80*/  F2F.F16.F64 R24, R36 ;  /* 0x0000002400187310 */ /* 0x006f220000300800 */
[----:B------:R-:W-:Y:S01]  /*2c90*/  STL.64 [R1], R36 ;  /* 0x0000002401007387 */ /* 0x000fe20000100a00 */
[----:B----4-:R-:W-:-:S05]  /*2ca0*/  HADD2 R24, R24.H0_H0, R27.H0_H0 ;  /* 0x2000001b18187230 */ /* 0x010fca0000000800 */
[----:B------:R-:W-:-:S04]  /*2cb0*/  HADD2.F32 R24, -RZ, R24.H0_H0 ;  /* 0x20000018ff187230 */ /* 0x000fc80000004100 */
[----:B------:R-:W1:Y:S08]  /*2cc0*/  F2F.F64.F32 R34, R24 ;  /* 0x0000001800227310 */ /* 0x000e700000201800 */
[----:B-1----:R-:W5:Y:S01]  /*2cd0*/  F2F.F16.F64 R27, R34 ;  /* 0x00000022001b7310 */ /* 0x002f620000300800 */
[----:B------:R-:W-:Y:S01]  /*2ce0*/  STL.64 [R1], R34 ;  /* 0x0000002201007387 */ /* 0x000fe20000100a00 */
[----:B-----5:R-:W-:-:S05]  /*2cf0*/  HADD2 R26, R27.H0_H0, R26.H0_H0 ;  /* 0x2000001a1b1a7230 */ /* 0x020fca0000000800 */
[----:B------:R-:W-:-:S04]  /*2d00*/  HADD2.F32 R26, -RZ, R26.H0_H0 ;  /* 0x2000001aff1a7230 */ /* 0x000fc80000004100 */
[----:B------:R-:W1:Y:S08]  /*2d10*/  F2F.F64.F32 R32, R26 ;  /* 0x0000001a00207310 */ /* 0x000e700000201800 */
[----:B-1----:R-:W3:Y:S01]  /*2d20*/  F2F.F16.F64 R2, R32 ;  /* 0x0000002000027310 */ /* 0x002ee20000300800 */
[----:B------:R-:W-:Y:S01]  /*2d30*/  STL.64 [R1], R32 ;  /* 0x0000002001007387 */ /* 0x000fe20000100a00 */
[----:B---3--:R-:W-:-:S05]  /*2d40*/  HADD2 R2, R2.H0_H0, R3.H0_H0 ;  /* 0x2000000302027230 */ /* 0x008fca0000000800 */
[----:B------:R-:W-:-:S04]  /*2d50*/  HADD2.F32 R2, -RZ, R2.H0_H0 ;  /* 0x20000002ff027230 */ /* 0x000fc80000004100 */
[----:B------:R-:W1:Y:S08]  /*2d60*/  F2F.F64.F32 R30, R2 ;  /* 0x00000002001e7310 */ /* 0x000e700000201800 */
[----:B-1----:R-:W1:Y:S01]  /*2d70*/  F2F.F16.F64 R3, R30 ;  /* 0x0000001e00037310 */ /* 0x002e620000300800 */
[----:B------:R-:W-:Y:S01]  /*2d80*/  STL.64 [R1], R30 ;  /* 0x0000001e01007387 */ /* 0x000fe20000100a00 */
[----:B-1----:R-:W-:-:S05]  /*2d90*/  HADD2 R3, R3.H0_H0, R28.H0_H0 ;  /* 0x2000001c03037230 */ /* 0x002fca0000000800 */
[----:B------:R-:W-:-:S04]  /*2da0*/  HADD2.F32 R3, -RZ, R3.H0_H0 ;  /* 0x20000003ff037230 */ /* 0x000fc80000004100 */
        /* <DEDUP_REMOVED lines=8> */
[----:B0-----:R-:W-:-:S03]  /*2e30*/  HADD2 R2, R2.H0_H0, R51.H0_H0 ;  /* 0x2000003302027230 */ /* 0x001fc60000000800 */
[----:B------:R-:W0:Y:S02]  /*2e40*/  LDS.U16 R51, [R7+0x1c0] ;  /* 0x0001c00007337984 */ /* 0x000e240000000400 */
[----:B------:R-:W-:-:S06]  /*2e50*/  HADD2.F32 R24, -RZ, R2.H0_H0 ;  /* 0x20000002ff187230 */ /* 0x000fcc0000004100 */
[----:B------:R-:W1:Y:S08]  /*2e60*/  F2F.F64.F32 R24, R24 ;  /* 0x0000001800187310 */ /* 0x000e700000201800 */
[----:B-1----:R-:W0:Y:S01]  /*2e70*/  F2F.F16.F64 R2, R24 ;  /* 0x0000001800027310 */ /* 0x002e220000300800 */
[----:B------:R-:W-:Y:S01]  /*2e80*/  STL.64 [R1], R24 ;  /* 0x0000001801007387 */ /* 0x000fe20000100a00 */
[----:B0-----:R-:W-:-:S05]  /*2e90*/  HADD2 R2, R2.H0_H0, R51.H0_H0 ;  /* 0x2000003302027230 */ /* 0x001fca0000000800 */
[----:B------:R-:W-:-:S06]  /*2ea0*/  HADD2.F32 R3, -RZ, R2.H0_H0 ;  /* 0x20000002ff037230 */ /* 0x000fcc0000004100 */
[----:B------:R-:W0:Y:S08]  /*2eb0*/  F2F.F64.F32 R2, R3 ;  /* 0x0000000300027310 */ /* 0x000e300000201800 */
[----:B0-----:R-:W0:Y:S02]  /*2ec0*/  F2F.F16.F64 R51, R2 ;  /* 0x0000000200337310 */ /* 0x001e240000300800 */
[----:B0-----:R-:W-:-:S02]  /*2ed0*/  HADD2 R51, R51.H0_H0, R50.H0_H0 ;  /* 0x2000003233337230 */ /* 0x001fc40000000800 */
[----:B------:R-:W0:Y:S03]  /*2ee0*/  LDS.U16 R50, [R7+0x240] ;  /* 0x0002400007327984 */ /* 0x000e260000000400 */
[----:B------:R-:W-:-:S04]  /*2ef0*/  HADD2.F32 R51, -RZ, R51.H0_H0 ;  /* 0x20000033ff337230 */ /* 0x000fc80000004100 */
[----:B------:R-:W1:Y:S08]  /*2f00*/  F2F.F64.F32 R2, R51 ;  /* 0x0000003300027310 */ /* 0x000e700000201800 */
[----:B-1----:R1:W0:Y:S02]  /*2f10*/  F2F.F16.F64 R51, R2 ;  /* 0x0000000200337310 */ /* 0x0022240000300800 */
[----:B-1----:R-:W1:Y:S01]  /*2f20*/  LDS.U16 R2, [R7+0x280] ;  /* 0x0002800007027984 */ /* 0x002e620000000400 */
        /* <DEDUP_REMOVED lines=34> */
.L_x_1507:
[----:B------:R-:W-:Y:S05]  /*3150*/  BSYNC.RECONVERGENT B1 ;  /* 0x0000000000017941 */ /* 0x000fea0003800200 */
.L_x_1506:
[----:B------:R-:W-:Y:S01]  /*3160*/  IMAD.IADD R2, R52, 0x1, -R5 ;  /* 0x0000000134027824 */ /* 0x000fe200078e0a05 */
[----:B------:R-:W-:Y:S04]  /*3170*/  BSSY.RECONVERGENT B1, `(.L_x_1509) ;  /* 0x0000030000017945 */ /* 0x000fe80003800200 */
[----:B------:R-:W-:-:S13]  /*3180*/  ISETP.GT.AND P1, PT, R2, 0x80, PT ;  /* 0x000000800200780c */ /* 0x000fda0003f24270 */
[----:B------:R-:W-:Y:S05]  /*3190*/  @!P1 BRA `(.L_x_1510) ;  /* 0x0000000000b49947 */ /* 0x000fea0003800000 */
[----:B------:R-:W3:Y:S01]  /*31a0*/  LDL.64 R2, [R1] ;  /* 0x0000000001027983 */ /* 0x000ee20000100a00 */
[C---:B------:R-:W-:Y:S02]  /*31b0*/  LEA R7, R5.reuse, R44, 0x1 ;  /* 0x0000002c05077211 */ /* 0x040fe400078e08ff */
[----:B------:R-:W-:Y:S02]  /*31c0*/  PLOP3.LUT P0, PT, PT, PT, PT, 0x8, 0x80 ;  /* 0x000000000080781c */ /* 0x000fe40003f0e170 */
[----:B------:R-:W-:Y:S01]  /*31d0*/  IADD3 R5, PT, PT, R5, 0x100, RZ ;  /* 0x0000010005057810 */ /* 0x000fe20007ffe0ff */
[----:B------:R-:W5:Y:S04]  /*31e0*/  LDS.U16 R25, [R7] ;  /* 0x0000000007197984 */ /* 0x000f680000000400 */
[----:B----4-:R-:W4:Y:S04]  /*31f0*/  LDS.U16 R27, [R7+0x40] ;  /* 0x00004000071b7984 */ /* 0x010f280000000400 */
[----:B------:R-:W0:Y:S04]  /*3200*/  LDS.U16 R26, [R7+0x80] ;  /* 0x00008000071a7984 */ /* 0x000e280000000400 */
[----:B------:R-:W-:Y:S01]  /*3210*/  LDS.U16 R30, [R7+0x100] ;  /* 0x00010000071e7984 */ /* 0x000fe20000000400 */
[----:B---3--:R-:W5:Y:S02]  /*3220*/  F2F.F16.F64 R2, R2 ;  /* 0x0000000200027310 */ /* 0x008f640000300800 */
[----:B-----5:R-:W-:-:S02]  /*3230*/  HADD2 R25, R2.H0_H0, R25.H0_H0 ;  /* 0x2000001902197230 */ /* 0x020fc40000000800 */
[----:B------:R-:W3:Y:S03]  /*3240*/  LDS.U16 R2, [R7+0xc0] ;  /* 0x0000c00007027984 */ /* 0x000ee60000000400 */
[----:B------:R-:W-:-:S06]  /*3250*/  HADD2.F32 R25, -RZ, R25.H0_H0 ;  /* 0x20000019ff197230 */ /* 0x000fcc0000004100 */
[----:B-12---:R-:W1:Y:S08]  /*3260*/  F2F.F64.F32 R24, R25 ;  /* 0x0000001900187310 */ /* 0x006e700000201800 */
[----:B-1----:R-:W4:Y:S02]  /*3270*/  F2F.F16.F64 R24, R24 ;  /* 0x0000001800187310 */ /* 0x002f240000300800 */
[----:B----4-:R-:W-:-:S05]  /*3280*/  HADD2 R27, R24.H0_H0, R27.H0_H0 ;  /* 0x2000001b181b7230 */ /* 0x010fca0000000800 */
[----:B------:R-:W-:-:S06]  /*3290*/  HADD2.F32 R28, -RZ, R27.H0_H0 ;  /* 0x2000001bff1c7230 */ /* 0x000fcc0000004100 */
[----:B------:R-:W1:Y:S08]  /*32a0*/  F2F.F64.F32 R28, R28 ;  /* 0x0000001c001c7310 */ /* 0x000e700000201800 */
[----:B-1----:R1:W0:Y:S02]  /*32b0*/  F2F.F16.F64 R29, R28 ;  /* 0x0000001c001d7310 */ /* 0x0022240000300800 */
[----:B-1----:R-:W1:Y:S01]  /*32c0*/  LDS.U16 R28, [R7+0x140] ;  /* 0x00014000071c7984 */ /* 0x002e620000000400 */
[----:B0-----:R-:W-:-:S05]  /*32d0*/  HADD2 R26, R29.H0_H0, R26.H0_H0 ;  /* 0x2000001a1d1a7230 */ /* 0x001fca0000000800 */
[----:B------:R-:W-:-:S06]  /*32e0*/  HADD2.F32 R26, -RZ, R26.H0_H0 ;  /* 0x2000001aff1a7230 */ /* 0x000fcc0000004100 */
[----:B------:R-:W0:Y:S08]  /*32f0*/  F2F.F64.F32 R26, R26 ;  /* 0x0000001a001a7310 */ /* 0x000e300000201800 */
[----:B0-----:R-:W3:Y:S02]  /*3300*/  F2F.F16.F64 R27, R26 ;  /* 0x0000001a001b7310 */ /* 0x001ee40000300800 */
[----:B---3--:R-:W-:-:S05]  /*3310*/  HADD2 R2, R27.H0_H0, R2.H0_H0 ;  /* 0x200000021b027230 */ /* 0x008fca0000000800 */
[----:B------:R-:W-:-:S06]  /*3320*/  HADD2.F32 R24, -RZ, R2.H0_H0 ;  /* 0x20000002ff187230 */ /* 0x000fcc0000004100 */
[----:B------:R-:W0:Y:S08]  /*3330*/  F2F.F64.F32 R24, R24 ;  /* 0x0000001800187310 */ /* 0x000e300000201800 */
[----:B0-----:R-:W0:Y:S02]  /*3340*/  F2F.F16.F64 R25, R24 ;  /* 0x0000001800197310 */ /* 0x001e240000300800 */
[----:B0-----:R-:W-:-:S02]  /*3350*/  HADD2 R25, R25.H0_H0, R30.H0_H0 ;  /* 0x2000001e19197230 */ /* 0x001fc40000000800 */
[----:B------:R-:W0:Y:S03]  /*3360*/  LDS.U16 R30, [R7+0x180] ;  /* 0x00018000071e7984 */ /* 0x000e260000000400 */
[----:B------:R-:W-:-:S06]  /*3370*/  HADD2.F32 R2, -RZ, R25.H0_H0 ;  /* 0x20000019ff027230 */ /* 0x000fcc0000004100 */
[----:B------:R-:W2:Y:S08]  /*3380*/  F2F.F64.F32 R2, R2 ;  /* 0x0000000200027310 */ /* 0x000eb00000201800 */
[----:B--2---:R-:W1:Y:S02]  /*3390*/  F2F.F16.F64 R3, R2 ;  /* 0x0000000200037310 */ /* 0x004e640000300800 */
[----:B-1----:R-:W-:-:S02]  /*33a0*/  HADD2 R3, R3.H0_H0, R28.H0_H0 ;  /* 0x2000001c03037230 */ /* 0x002fc40000000800 */
[----:B------:R-:W1:Y:S03]  /*33b0*/  LDS.U16 R28, [R7+0x1c0] ;  /* 0x0001c000071c7984 */ /* 0x000e660000000400 */
[----:B------:R-:W-:-:S06]  /*33c0*/  HADD2.F32 R26, -RZ, R3.H0_H0 ;  /* 0x20000003ff1a7230 */ /* 0x000fcc0000004100 */
[----:B------:R-:W2:Y:S08]  /*33d0*/  F2F.F64.F32 R26, R26 ;  /* 0x0000001a001a7310 */ /* 0x000eb00000201800 */
[----:B--2---:R-:W0:Y:S02]  /*33e0*/  F2F.F16.F64 R27, R26 ;  /* 0x0000001a001b7310 */ /* 0x004e240000300800 */
[----:B0-----:R-:W-:-:S05]  /*33f0*/  HADD2 R27, R27.H0_H0, R30.H0_H0 ;  /* 0x2000001e1b1b7230 */ /* 0x001fca0000000800 */
[----:B------:R-:W-:-:S06]  /*3400*/  HADD2.F32 R24, -RZ, R27.H0_H0 ;  /* 0x2000001bff187230 */ /* 0x000fcc0000004100 */
[----:B------:R-:W0:Y:S08]  /*3410*/  F2F.F64.F32 R24, R24 ;  /* 0x0000001800187310 */ /* 0x000e300000201800 */
[----:B0-----:R-:W1:Y:S02]  /*3420*/  F2F.F16.F64 R25, R24 ;  /* 0x0000001800197310 */ /* 0x001e640000300800 */
[----:B-1----:R-:W-:-:S05]  /*3430*/  HADD2 R25, R25.H0_H0, R28.H0_H0 ;  /* 0x2000001c19197230 */ /* 0x002fca0000000800 */
[----:B------:R-:W-:-:S06]  /*3440*/  HADD2.F32 R2, -RZ, R25.H0_H0 ;  /* 0x20000019ff027230 */ /* 0x000fcc0000004100 */
[----:B------:R-:W0:Y:S02]  /*3450*/  F2F.F64.F32 R2, R2 ;  /* 0x0000000200027310 */ /* 0x000e240000201800 */
[----:B0-----:R3:W-:Y:S02]  /*3460*/  STL.64 [R1], R2 ;  /* 0x0000000201007387 */ /* 0x0017e40000100a00 */
.L_x_1510:
[----:B------:R-:W-:Y:S05]  /*3470*/  BSYNC.RECONVERGENT B1 ;  /* 0x0000000000017941 */ /* 0x000fea0003800200 */
.L_x_1509:
[----:B------:R-:W-:-:S13]  /*3480*/  ISETP.LT.OR P0, PT, R5, R52, P0 ;  /* 0x000000340500720c */ /* 0x000fda0000701670 */
[----:B------:R-:W-:Y:S05]  /*3490*/  @!P0 BRA `(.L_x_1503) ;  /* 0x00000000005c8947 */ /* 0x000fea0003800000 */
[----:B---3--:R-:W3:Y:S01]  /*34a0*/  LDL.64 R2, [R1] ;  /* 0x0000000001027983 */ /* 0x008ee20000100a00 */
[----:B------:R-:W-:-:S05]  /*34b0*/  IMAD R5, R5, 0x2, R44 ;  /* 0x0000000205057824 */ /* 0x000fca00078e022c */
[----:B------:R-:W5:Y:S04]  /*34c0*/  LDS.U16 R7, [R5] ;  /* 0x0000000005077984 */ /* 0x000f680000000400 */
[----:B------:R-:W0:Y:S04]  /*34d0*/  LDS.U16 R25, [R5+0x40] ;  /* 0x0000400005197984 */ /* 0x000e280000000400 */
[----:B-12---:R-:W1:Y:S01]  /*34e0*/  LDS.U16 R24, [R5+0x80] ;  /* 0x0000800005187984 */ /* 0x006e620000000400 */
[----:B---3--:R-:W5:Y:S02]  /*34f0*/  F2F.F16.F64 R2, R2 ;  /* 0x0000000200027310 */ /* 0x008f640000300800 */
[----:B-----5:R-:W-:-:S02]  /*3500*/  HADD2 R7, R2.H0_H0, R7.H0_H0 ;  /* 0x2000000702077230 */ /* 0x020fc40000000800 */
[----:B------:R-:W2:Y:S03]  /*3510*/  LDS.U16 R2, [R5+0xc0] ;  /* 0x0000c00005027984 */ /* 0x000ea60000000400 */
[----:B------:R-:W-:-:S04]  /*3520*/  HADD2.F32 R7, -RZ, R7.H0_H0 ;  /* 0x20000007ff077230 */ /* 0x000fc80000004100 */
[----:B------:R-:W3:Y:S08]  /*3530*/  F2F.F64.F32 R28, R7 ;  /* 0x00000007001c7310 */ /* 0x000ef00000201800 */
[----:B---3--:R-:W0:Y:S02]  /*3540*/  F2F.F16.F64 R28, R28 ;  /* 0x0000001c001c7310 */ /* 0x008e240000300800 */
[----:B0-----:R-:W-:-:S05]  /*3550*/  HADD2 R25, R28.H0_H0, R25.H0_H0 ;  /* 0x200000191c197230 */ /* 0x001fca0000000800 */
[----:B----4-:R-:W-:-:S06]  /*3560*/  HADD2.F32 R26, -RZ, R25.H0_H0 ;  /* 0x20000019ff1a7230 */ /* 0x010fcc0000004100 */
[----:B------:R-:W0:Y:S08]  /*3570*/  F2F.F64.F32 R26, R26 ;  /* 0x0000001a001a7310 */ /* 0x000e300000201800 */
[----:B0-----:R-:W1:Y:S02]  /*3580*/  F2F.F16.F64 R27, R26 ;  /* 0x0000001a001b7310 */ /* 0x001e640000300800 */
[----:B-1----:R-:W-:-:S05]  /*3590*/  HADD2 R24, R27.H0_H0, R24.H0_H0 ;  /* 0x200000181b187230 */ /* 0x002fca0000000800 */
[----:B------:R-:W-:-:S06]  /*35a0*/  HADD2.F32 R24, -RZ, R24.H0_H0 ;  /* 0x20000018ff187230 */ /* 0x000fcc0000004100 */
[----:B------:R-:W0:Y:S08]  /*35b0*/  F2F.F64.F32 R24, R24 ;  /* 0x0000001800187310 */ /* 0x000e300000201800 */
[----:B0-----:R-:W2:Y:S02]  /*35c0*/  F2F.F16.F64 R25, R24 ;  /* 0x0000001800197310 */ /* 0x001ea40000300800 */
[----:B--2---:R-:W-:-:S05]  /*35d0*/  HADD2 R2, R25.H0_H0, R2.H0_H0 ;  /* 0x2000000219027230 */ /* 0x004fca0000000800 */
[----:B------:R-:W-:-:S06]  /*35e0*/  HADD2.F32 R2, -RZ, R2.H0_H0 ;  /* 0x20000002ff027230 */ /* 0x000fcc0000004100 */
[----:B------:R-:W0:Y:S02]  /*35f0*/  F2F.F64.F32 R2, R2 ;  /* 0x0000000200027310 */ /* 0x000e240000201800 */
[----:B0-----:R0:W-:Y:S02]  /*3600*/  STL.64 [R1], R2 ;  /* 0x0000000201007387 */ /* 0x0011e40000100a00 */
.L_x_1503:
[----:B------:R-:W-:Y:S05]  /*3610*/  BSYNC.RECONVERGENT B0 ;  /* 0x0000000000007941 */ /* 0x000fea0003800200 */
.L_x_1502:
[----:B0--3--:R-:W3:Y:S01]  /*3620*/  LDL.64 R2, [R1] ;  /* 0x0000000001027983 */ /* 0x009ee20000100a00 */
[----:B------:R-:W0:Y:S01]  /*3630*/  LDCU UR6, c[0x0][0x38c] ;  /* 0x00007180ff0677ac */ /* 0x000e220008000800 */
[----:B------:R-:W-:Y:S02]  /*3640*/  BSSY.RECONVERGENT B2, `(.L_x_1511) ;  /* 0x00000bc000027945 */ /* 0x000fe40003800200 */
[----:B---3--:R-:W-:Y:S01]  /*3650*/  SHFL.BFLY PT, R31, R3, 0x10, 0x1f ;  /* 0x0e001f00031f7f89 */ /* 0x008fe200000e0000 */
[----:B------:R-:W-:Y:S03]  /*3660*/  F2F.F16.F64 R5, R2 ;  /* 0x0000000200057310 */ /* 0x000fe60000300800 */
[----:B------:R-:W3:Y:S05]  /*3670*/  SHFL.BFLY PT, R30, R2, 0x10, 0x1f ;  /* 0x0e001f00021e7f89 */ /* 0x000eea00000e0000 */
[----:B---3--:R-:W3:Y:S02]  /*3680*/  F2F.F16.F64 R30, R30 ;  /* 0x0000001e001e7310 */ /* 0x008ee40000300800 */
[----:B---3--:R-:W-:-:S05]  /*3690*/  HADD2 R5, R5.H0_H0, R30.H0_H0 ;  /* 0x2000001e05057230 */ /* 0x008fca0000000800 */
[----:B------:R-:W-:-:S04]  /*36a0*/  HADD2.F32 R5, -RZ, R5.H0_H0 ;  /* 0x20000005ff057230 */ /* 0x000fc80000004100 */
[----:B------:R-:W4:Y:S02]  /*36b0*/  F2F.F64.F32 R28, R5 ;  /* 0x00000005001c7310 */ /* 0x000f240000201800 */
[----:B----4-:R-:W-:Y:S06]  /*36c0*/  SHFL.BFLY PT, R27, R29, 0x8, 0x1f ;  /* 0x0d001f001d1b7f89 */ /* 0x010fec00000e0000 */
[----:B------:R-:W-:Y:S01]  /*36d0*/  F2F.F16.F64 R7, R28 ;  /* 0x0000001c00077310 */ /* 0x000fe20000300800 */
[----:B------:R-:W3:Y:S07]  /*36e0*/  SHFL.BFLY PT, R26, R28, 0x8, 0x1f ;  /* 0x0d001f001c1a7f89 */ /* 0x000eee00000e0000 */
[----:B---3--:R-:W3:Y:S02]  /*36f0*/  F2F.F16.F64 R26, R26 ;  /* 0x0000001a001a7310 */ /* 0x008ee40000300800 */
[----:B---3--:R-:W-:-:S05]  /*3700*/  HADD2 R7, R7.H0_H0, R26.H0_H0 ;  /* 0x2000001a07077230 */ /* 0x008fca0000000800 */
[----:B------:R-:W-:-:S04]  /*3710*/  HADD2.F32 R7, -RZ, R7.H0_H0 ;  /* 0x20000007ff077230 */ /* 0x000fc80000004100 */
[----:B-12---:R-:W1:Y:S02]  /*3720*/  F2F.F64.F32 R24, R7 ;  /* 0x0000000700187310 */ /* 0x006e640000201800 */
[----:B-1----:R-:W-:Y:S06]  /*3730*/  SHFL.BFLY PT, R3, R25, 0x4, 0x1f ;  /* 0x0c801f0019037f89 */ /* 0x002fec00000e0000 */
[----:B------:R-:W-:Y:S01]  /*3740*/  F2F.F16.F64 R30, R24 ;  /* 0x00000018001e7310 */ /* 0x000fe20000300800 */
[----:B------:R-:W1:Y:S07]  /*3750*/  SHFL.BFLY PT, R2, R24, 0x4, 0x1f ;  /* 0x0c801f0018027f89 */ /* 0x000e6e00000e0000 */
[----:B-1----:R-:W1:Y:S02]  /*3760*/  F2F.F16.F64 R3, R2 ;  /* 0x0000000200037310 */ /* 0x002e640000300800 */
[----:B-1----:R-:W-:-:S05]  /*3770*/  HADD2 R3, R30.H0_H0, R3.H0_H0 ;  /* 0x200000031e037230 */ /* 0x002fca0000000800 */
[----:B------:R-:W-:-:S04]  /*3780*/  HADD2.F32 R5, -RZ, R3.H0_H0 ;  /* 0x20000003ff057230 */ /* 0x000fc80000004100 */
[----:B------:R-:W1:Y:S02]  /*3790*/  F2F.F64.F32 R28, R5 ;  /* 0x00000005001c7310 */ /* 0x000e640000201800 */
        /* <DEDUP_REMOVED lines=14> */
[----:B-1----:R1:W-:Y:S01]  /*3880*/  STL.64 [R1], R28 ;  /* 0x0000001c01007387 */ /* 0x0023e20000100a00 */
[----:B------:R-:W-:Y:S01]  /*3890*/  NOP ;  /* 0x0000000000007918 */ /* 0x000fe20000000000 */
[----:B0-----:R-:W-:Y:S05]  /*38a0*/  @P4 BRA `(.L_x_1512) ;  /* 0x0000000800544947 */ /* 0x001fea0003800000 */
[----:B------:R-:W2:Y:S01]  /*38b0*/  LDL.64 R2, [R1] ;  /* 0x0000000001027983 */ /* 0x000ea20000100a00 */
[----:B------:R-:W-:Y:S01]  /*38c0*/  ISETP.NE.AND P0, PT, R48, RZ, PT ;  /* 0x000000ff3000720c */ /* 0x000fe20003f05270 */
[----:B------:R-:W-:Y:S01]  /*38d0*/  BSSY.RECONVERGENT B3, `(.L_x_1513) ;  /* 0x0000041000037945 */ /* 0x000fe20003800200 */
[----:B------:R-:W-:Y:S01]  /*38e0*/  MOV R7, R47 ;  /* 0x0000002f00077202 */ /* 0x000fe20000000f00 */
[----:B--2---:R-:W0:Y:S02]  /*38f0*/  F2F.F16.F64 R2, R2 ;  /* 0x0000000200027310 */ /* 0x004e240000300800 */
[----:B0-----:R-:W-:-:S08]  /*3900*/  HADD2.F32 R5, -RZ, R2.H0_H0 ;  /* 0x20000002ff057230 */ /* 0x001fd00000004100 */
[----:B------:R-:W-:Y:S05]  /*3910*/  @!P0 BRA `(.L_x_1514) ;  /* 0x0000000000f08947 */ /* 0x000fea0003800000 */
[----:B------:R-:W0:Y:S01]  /*3920*/  LDS.U16 R2, [R15] ;  /* 0x000000000f027984 */ /* 0x000e220000000400 */
[----:B------:R-:W2:Y:S01]  /*3930*/  MUFU.RCP R24, R5 ;  /* 0x0000000500187308 */ /* 0x000ea20000001000 */
[----:B------:R-:W-:Y:S01]  /*3940*/  BSSY.RECONVERGENT B4, `(.L_x_1515) ;  /* 0x000000d000047945 */ /* 0x000fe20003800200 */
[----:B------:R-:W-:Y:S01]  /*3950*/  ISETP.NE.AND P5, PT, R48, 0x1, PT ;  /* 0x000000013000780c */ /* 0x000fe20003fa5270 */
[----:B--2---:R-:W-:-:S04]  /*3960*/  FFMA R3, -R5, R24, 1 ;  /* 0x3f80000005037423 */ /* 0x004fc80000000118 */
[----:B------:R-:W-:Y:S01]  /*3970*/  FFMA R3, R24, R3, R24 ;  /* 0x0000000318037223 */ /* 0x000fe20000000018 */
[----:B0-----:R-:W-:-:S04]  /*3980*/  HADD2.F32 R2, -RZ, R2.H0_H0 ;  /* 0x20000002ff027230 */ /* 0x001fc80000004100 */
[----:B------:R-:W0:Y:S01]  /*3990*/  FCHK P0, R2, R5 ;  /* 0x0000000502007302 */ /* 0x000e220000000000 */
[----:B------:R-:W-:-:S04]  /*39a0*/  FFMA R24, R2, R3, RZ ;  /* 0x0000000302187223 */ /* 0x000fc800000000ff */
[----:B------:R-:W-:-:S04]  /*39b0*/  FFMA R7, -R5, R24, R2 ;  /* 0x0000001805077223 */ /* 0x000fc80000000102 */
[----:B------:R-:W-:Y:S01]  /*39c0*/  FFMA R3, R3, R7, R24 ;  /* 0x0000000703037223 */ /* 0x000fe20000000018 */
[----:B0-----:R-:W-:Y:S06]  /*39d0*/  @!P0 BRA `(.L_x_1516) ;  /* 0x00000000000c8947 */ /* 0x001fec0003800000 */
[----:B------:R-:W-:-:S07]  /*39e0*/  MOV R26, 0x3a00 ;  /* 0x00003a00001a7802 */ /* 0x000fce0000000f00 */
[----:B-1----:R-:W-:Y:S05]  /*39f0*/  CALL.REL.NOINC `($__internal_14_$__cuda_sm3x_div_rn_noftz_f32_slowpath) ;  /* 0x000000d400247944 */ /* 0x002fea0003c00000 */
[----:B------:R-:W-:-:S07]  /*3a00*/  MOV R3, R27 ;  /* 0x0000001b00037202 */ /* 0x000fce0000000f00 */
.L_x_1516:
[----:B------:R-:W-:Y:S05]  /*3a10*/  BSYNC.RECONVERGENT B4 ;  /* 0x0000000000047941 */ /* 0x000fea0003800200 */
.L_x_1515:
[----:B------:R-:W-:Y:S01]  /*3a20*/  F2FP.F16.F32.PACK_AB R3, RZ, R3 ;  /* 0x00000003ff03723e */ /* 0x000fe200000000ff */
[----:B------:R-:W-:-:S04]  /*3a30*/  IMAD.MOV.U32 R7, RZ, RZ, R6 ;  /* 0x000000ffff077224 */ /* 0x000fc800078e0006 */
[----:B------:R0:W-:Y:S01]  /*3a40*/  STS.U16 [R15], R3 ;  /* 0x000000030f007388 */ /* 0x0001e20000000400 */
[----:B------:R-:W-:Y:S05]  /*3a50*/  @!P5 BRA `(.L_x_1514) ;  /* 0x0000000000a0d947 */ /* 0x000fea0003800000 */
[----:B------:R-:W2:Y:S01]  /*3a60*/  LDS.U16 R2, [R15+0x40] ;  /* 0x000040000f027984 */ /* 0x000ea20000000400 */
[----:B------:R-:W0:Y:S01]  /*3a70*/  MUFU.RCP R26, R5 ;  /* 0x00000005001a7308 */ /* 0x000e220000001000 */
[----:B------:R-:W-:Y:S01]  /*3a80*/  BSSY.RECONVERGENT B4, `(.L_x_1517) ;  /* 0x000000e000047945 */ /* 0x000fe20003800200 */
[----:B------:R-:W-:Y:S01]  /*3a90*/  ISETP.NE.AND P5, PT, R48, 0x2, PT ;  /* 0x000000023000780c */ /* 0x000fe20003fa5270 */
[----:B0-----:R-:W-:Y:S01]  /*3aa0*/  FFMA R3, -R5, R26, 1 ;  /* 0x3f80000005037423 */ /* 0x001fe2000000011a */
[----:B--2---:R-:W-:-:S03]  /*3ab0*/  HADD2.F32 R24, -RZ, R2.H0_H0 ;  /* 0x20000002ff187230 */ /* 0x004fc60000004100 */
        /* <DEDUP_REMOVED lines=8> */
[----:B-1----:R-:W-:Y:S05]  /*3b40*/  CALL.REL.NOINC `($__internal_14_$__cuda_sm3x_div_rn_noftz_f32_slowpath) ;  /* 0x000000d000d07944 */ /* 0x002fea0003c00000 */
[----:B------:R-:W-:-:S07]  /*3b50*/  MOV R2, R27 ;  /* 0x0000001b00027202 */ /* 0x000fce0000000f00 */
.L_x_1518:
[----:B------:R-:W-:Y:S05]  /*3b60*/  BSYNC.RECONVERGENT B4 ;  /* 0x0000000000047941 */ /* 0x000fea0003800200 */
.L_x_1517:
[----:B------:R-:W-:Y:S01]  /*3b70*/  F2FP.F16.F32.PACK_AB R2, RZ, R2 ;  /* 0x00000002ff02723e */ /* 0x000fe200000000ff */
[----:B------:R-:W-:-:S04]  /*3b80*/  IMAD.MOV.U32 R7, RZ, RZ, R4 ;  /* 0x000000ffff077224 */ /* 0x000fc800078e0004 */
[----:B------:R2:W-:Y:S01]  /*3b90*/  STS.U16 [R15+0x40], R2 ;  /* 0x000040020f007388 */ /* 0x0005e20000000400 */
[----:B------:R-:W-:Y:S05]  /*3ba0*/  @!P5 BRA `(.L_x_1514) ;  /* 0x00000000004cd947 */ /* 0x000fea0003800000 */
[----:B--2---:R-:W0:Y:S01]  /*3bb0*/  LDS.U16 R2, [R15+0x80] ;  /* 0x000080000f027984 */ /* 0x004e220000000400 */
[----:B------:R-:W2:Y:S01]  /*3bc0*/  MUFU.RCP R26, R5 ;  /* 0x00000005001a7308 */ /* 0x000ea20000001000 */
[----:B------:R-:W-:Y:S01]  /*3bd0*/  BSSY.RECONVERGENT B4, `(.L_x_1519) ;  /* 0x000000d000047945 */ /* 0x000fe20003800200 */
[----:B--2---:R-:W-:Y:S01]  /*3be0*/  FFMA R3, -R5, R26, 1 ;  /* 0x3f80000005037423 */ /* 0x004fe2000000011a */
[----:B0-----:R-:W-:-:S03]  /*3bf0*/  HADD2.F32 R24, -RZ, R2.H0_H0 ;  /* 0x20000002ff187230 */ /* 0x001fc60000004100 */
        /* <DEDUP_REMOVED lines=10> */
.L_x_1520:
[----:B------:R-:W-:Y:S05]  /*3ca0*/  BSYNC.RECONVERGENT B4 ;  /* 0x0000000000047941 */ /* 0x000fea0003800200 */
.L_x_1519:
[----:B------:R-:W-:Y:S01]  /*3cb0*/  F2FP.F16.F32.PACK_AB R2, RZ, R2 ;  /* 0x00000002ff02723e */ /* 0x000fe200000000ff */
[----:B------:R-:W-:-:S04]  /*3cc0*/  IMAD.MOV.U32 R7, RZ, RZ, R0 ;  /* 0x000000ffff077224 */ /* 0x000fc800078e0000 */
[----:B------:R3:W-:Y:S03]  /*3cd0*/  STS.U16 [R15+0x80], R2 ;  /* 0x000080020f007388 */ /* 0x0007e60000000400 */
.L_x_1514:
[----:B------:R-:W-:Y:S05]  /*3ce0*/  BSYNC.RECONVERGENT B3 ;  /* 0x0000000000037941 */ /* 0x000fea0003800200 */
.L_x_1513:
[----:B------:R-:W-:-:S13]  /*3cf0*/  ISETP.GE.U32.AND P0, PT, R38, 0x60, PT ;  /* 0x000000602600780c */ /* 0x000fda0003f06070 */
[----:B------:R-:W-:Y:S05]  /*3d00*/  @!P0 BRA `(.L_x_1512) ;  /* 0x00000004003c8947 */ /* 0x000fea0003800000 */
.L_x_1529:
[C---:B----4-:R-:W-:Y:S01]  /*3d10*/  LEA R24, R7.reuse, R44, 0x1 ;  /* 0x0000002c07187211 */ /* 0x050fe200078e08ff */
[----:B------:R-:W0:Y:S01]  /*3d20*/  MUFU.RCP R26, R5 ;  /* 0x00000005001a7308 */ /* 0x000e220000001000 */
[----:B------:R-:W-:Y:S01]  /*3d30*/  IADD3 R7, PT, PT, R7, 0x80, RZ ;  /* 0x0000008007077810 */ /* 0x000fe20007ffe0ff */
[----:B------:R-:W-:Y:S02]  /*3d40*/  BSSY.RECONVERGENT B3, `(.L_x_1521) ;  /* 0x000000f000037945 */ /* 0x000fe40003800200 */
[----:B--23--:R-:W1:Y:S01]  /*3d50*/  LDS.U16 R2, [R24] ;  /* 0x0000000018027984 */ /* 0x00ce620000000400 */
[----:B------:R-:W-:Y:S01]  /*3d60*/  ISETP.GE.AND P5, PT, R7, UR6, PT ;  /* 0x0000000607007c0c */ /* 0x000fe2000bfa6270 */
[----:B0-----:R-:W-:Y:S01]  /*3d70*/  FFMA R3, -R5, R26, 1 ;  /* 0x3f80000005037423 */ /* 0x001fe2000000011a */
[----:B-1----:R-:W-:-:S03]  /*3d80*/  HADD2.F32 R28, -RZ, R2.H0_H0 ;  /* 0x20000002ff1c7230 */ /* 0x002fc60000004100 */
        /* <DEDUP_REMOVED lines=8> */
[----:B------:R-:W-:Y:S05]  /*3e10*/  CALL.REL.NOINC `($__internal_14_$__cuda_sm3x_div_rn_noftz_f32_slowpath) ;  /* 0x000000d0001c7944 */ /* 0x000fea0003c00000 */
[----:B------:R-:W-:-:S07]  /*3e20*/  MOV R2, R27 ;  /* 0x0000001b00027202 */ /* 0x000fce0000000f00 */
.L_x_1522:
[----:B------:R-:W-:Y:S05]  /*3e30*/  BSYNC.RECONVERGENT B3 ;  /* 0x0000000000037941 */ /* 0x000fea0003800200 */
.L_x_1521:
[----:B------:R-:W0:Y:S01]  /*3e40*/  LDS.U16 R3, [R24+0x40] ;  /* 0x0000400018037984 */ /* 0x000e220000000400 */
[----:B------:R-:W1:Y:S01]  /*3e50*/  MUFU.RCP R26, R5 ;  /* 0x00000005001a7308 */ /* 0x000e620000001000 */
[----:B------:R-:W-:Y:S01]  /*3e60*/  F2FP.F16.F32.PACK_AB R2, RZ, R2 ;  /* 0x00000002ff02723e */ /* 0x000fe200000000ff */
[----:B------:R-:W-:Y:S03]  /*3e70*/  BSSY.RECONVERGENT B3, `(.L_x_1523) ;  /* 0x000000f000037945 */ /* 0x000fe60003800200 */
[----:B------:R-:W-:-:S05]  /*3e80*/  PRMT R27, R2, 0x7610, R27 ;  /* 0x00007610021b7816 */ /* 0x000fca000000001b */
[----:B------:R2:W-:Y:S01]  /*3e90*/  STS.U16 [R24], R27 ;  /* 0x0000001b18007388 */ /* 0x0005e20000000400 */
[----:B-1----:R-:W-:-:S04]  /*3ea0*/  FFMA R25, -R5, R26, 1 ;  /* 0x3f80000005197423 */ /* 0x002fc8000000011a */
[----:B------:R-:W-:Y:S01]  /*3eb0*/  FFMA R2, R26, R25, R26 ;  /* 0x000000191a027223 */ /* 0x000fe2000000001a */
[----:B0-----:R-:W-:-:S04]  /*3ec0*/  HADD2.F32 R28, -RZ, R3.H0_H0 ;  /* 0x20000003ff1c7230 */ /* 0x001fc80000004100 */
[----:B------:R-:W0:Y:S01]  /*3ed0*/  FCHK P0, R28, R5 ;  /* 0x000000051c007302 */ /* 0x000e220000000000 */
[----:B------:R-:W-:-:S04]  /*3ee0*/  FFMA R3, R2, R28, RZ ;  /* 0x0000001c02037223 */ /* 0x000fc800000000ff */
[----:B------:R-:W-:-:S04]  /*3ef0*/  FFMA R26, -R5, R3, R28 ;  /* 0x00000003051a7223 */ /* 0x000fc8000000011c */
[----:B------:R-:W-:Y:S01]  /*3f00*/  FFMA R2, R2, R26, R3 ;  /* 0x0000001a02027223 */ /* 0x000fe20000000003 */
[----:B0-2---:R-:W-:Y:S06]  /*3f10*/  @!P0 BRA `(.L_x_1524) ;  /* 0x0000000000108947 */ /* 0x005fec0003800000 */
[----:B------:R-:W-:Y:S02]  /*3f20*/  MOV R2, R28 ;  /* 0x0000001c00027202 */ /* 0x000fe40000000f00 */
[----:B------:R-:W-:-:S07]  /*3f30*/  MOV R26, 0x3f50 ;  /* 0x00003f50001a7802 */ /* 0x000fce0000000f00 */
[----:B------:R-:W-:Y:S05]  /*3f40*/  CALL.REL.NOINC `($__internal_14_$__cuda_sm3x_div_rn_noftz_f32_slowpath) ;  /* 0x000000cc00d07944 */ /* 0x000fea0003c00000 */
[----:B------:R-:W-:-:S07]  /*3f50*/  IMAD.MOV.U32 R2, RZ, RZ, R27 ;  /* 0x000000ffff027224 */ /* 0x000fce00078e001b */
.L_x_1524:
[----:B------:R-:W-:Y:S05]  /*3f60*/  BSYNC.RECONVERGENT B3 ;  /* 0x0000000000037941 */ /* 0x000fea0003800200 */
.L_x_1523:
[----:B------:R-:W0:Y:S01]  /*3f70*/  LDS.U16 R3, [R24+0x80] ;  /* 0x0000800018037984 */ /* 0x000e220000000400 */
[----:B------:R-:W1:Y:S01]  /*3f80*/  MUFU.RCP R26, R5 ;  /* 0x00000005001a7308 */ /* 0x000e620000001000 */
[----:B------:R-:W-:Y:S01]  /*3f90*/  F2FP.F16.F32.PACK_AB R2, RZ, R2 ;  /* 0x00000002ff02723e */ /* 0x000fe200000000ff */
[----:B------:R-:W-:Y:S03]  /*3fa0*/  BSSY.RECONVERGENT B3, `(.L_x_1525) ;  /* 0x000000f000037945 */ /* 0x000fe60003800200 */
[----:B------:R-:W-:-:S05]  /*3fb0*/  PRMT R27, R2, 0x7610, R27 ;  /* 0x00007610021b7816 */ /* 0x000fca000000001b */
[----:B------:R2:W-:Y:S01]  /*3fc0*/  STS.U16 [R24+0x40], R27 ;  /* 0x0000401b18007388 */ /* 0x0005e20000000400 */
        /* <DEDUP_REMOVED lines=11> */
[----:B------:R-:W-:-:S07]  /*4080*/  MOV R2, R27 ;  /* 0x0000001b00027202 */ /* 0x000fce0000000f00 */
.L_x_1526:
[----:B------:R-:W-:Y:S05]  /*4090*/  BSYNC.RECONVERGENT B3 ;  /* 0x0000000000037941 */ /* 0x000fea0003800200 */
.L_x_1525:
        /* <DEDUP_REMOVED lines=14> */
[----:B------:R-:W-:Y:S01]  /*4180*/  IMAD.MOV.U32 R2, RZ, RZ, R28 ;  /* 0x000000ffff027224 */ /* 0x000fe200078e001c */
[----:B------:R-:W-:-:S07]  /*4190*/  MOV R26, 0x41b0 ;  /* 0x000041b0001a7802 */ /* 0x000fce0000000f00 */
[----:B------:R-:W-:Y:S05]  /*41a0*/  CALL.REL.NOINC `($__internal_14_$__cuda_sm3x_div_rn_noftz_f32_slowpath) ;  /* 0x000000cc00387944 */ /* 0x000fea0003c00000 */
[----:B------:R-:W-:-:S07]  /*41b0*/  MOV R2, R27 ;  /* 0x0000001b00027202 */ /* 0x000fce0000000f00 */
.L_x_1528:
[----:B------:R-:W-:Y:S05]  /*41c0*/  BSYNC.RECONVERGENT B3 ;  /* 0x0000000000037941 */ /* 0x000fea0003800200 */
.L_x_1527:
[----:B------:R-:W-:-:S05]  /*41d0*/  F2FP.F16.F32.PACK_AB R2, RZ, R2 ;  /* 0x00000002ff02723e */ /* 0x000fca00000000ff */
[----:B------:R4:W-:Y:S01]  /*41e0*/  STS.U16 [R24+0xc0], R2 ;  /* 0x0000c00218007388 */ /* 0x0009e20000000400 */
[----:B------:R-:W-:Y:S05]  /*41f0*/  @!P5 BRA `(.L_x_1529) ;  /* 0xfffffff800c4d947 */ /* 0x000fea000383ffff */
.L_x_1512:
[----:B------:R-:W-:Y:S05]  /*4200*/  BSYNC.RECONVERGENT B2 ;  /* 0x0000000000027941 */ /* 0x000fea0003800200 */
.L_x_1511:
[----:B------:R-:W-:Y:S01]  /*4210*/  NOP ;  /* 0x0000000000007918 */ /* 0x000fe20000000000 */
[----:B------:R-:W-:Y:S01]  /*4220*/  NOP ;  /* 0x0000000000007918 */ /* 0x000fe20000000000 */
[----:B------:R-:W-:Y:S04]  /*4230*/  BSSY.RECONVERGENT B0, `(.L_x_1491) ;  /* 0x000007e000007945 */ /* 0x000fe80003800200 */
[----:B------:R-:W-:Y:S05]  /*4240*/  @P4 BRA `(.L_x_1530) ;  /* 0x0000000400f04947 */ /* 0x000fea0003800000 */
[----:B------:R-:W-:Y:S01]  /*4250*/  ISETP.NE.AND P0, PT, R48, RZ, PT ;  /* 0x000000ff3000720c */ /* 0x000fe20003f05270 */
[----:B------:R-:W-:Y:S01]  /*4260*/  BSSY.RECONVERGENT B1, `(.L_x_1531) ;  /* 0x0000014000017945 */ /* 0x000fe20003800200 */
[----:B------:R-:W-:Y:S02]  /*4270*/  ISETP.GE.U32.AND P1, PT, R38, 0x60, PT ;  /* 0x000000602600780c */ /* 0x000fe40003f26070 */
[----:B------:R-:W-:-:S09]  /*4280*/  MOV R5, R47 ;  /* 0x0000002f00057202 */ /* 0x000fd20000000f00 */
[----:B------:R-:W-:Y:S05]  /*4290*/  @!P0 BRA `(.L_x_1532) ;  /* 0x0000000000408947 */ /* 0x000fea0003800000 */
[----:B------:R-:W5:Y:S01]  /*42a0*/  LDS.U16 R7, [R15] ;  /* 0x000000000f077984 */ /* 0x000f620000000400 */
[----:B0-234-:R-:W0:Y:S01]  /*42b0*/  LDC.64 R2, c[0x0][0x3c0] ;  /* 0x0000f000ff027b82 */ /* 0x01de220000000a00 */
[----:B------:R-:W2:Y:S01]  /*42c0*/  LDCU UR6, c[0x0][0x38c] ;  /* 0x00007180ff0677ac */ /* 0x000ea20008000800 */
[----:B------:R-:W-:Y:S01]  /*42d0*/  ISETP.NE.AND P0, PT, R48, 0x1, PT ;  /* 0x000000013000780c */ /* 0x000fe20003f05270 */
[----:B--2---:R-:W-:-:S04]  /*42e0*/  IMAD R5, R10, UR6, R47 ;  /* 0x000000060a057c24 */ /* 0x004fc8000f8e022f */
[----:B0-----:R-:W-:-:S04]  /*42f0*/  IMAD.WIDE R2, R5, 0x2, R2 ;  /* 0x0000000205027825 */ /* 0x001fc800078e0202 */
[----:B------:R-:W-:Y:S01]  /*4300*/  IMAD.MOV.U32 R5, RZ, RZ, R6 ;  /* 0x000000ffff057224 */ /* 0x000fe200078e0006 */
[----:B-----5:R0:W-:Y:S03]  /*4310*/  STG.E.U16 desc[UR8][R2.64], R7 ;  /* 0x0000000702007986 */ /* 0x0201e6000c101508 */
[----:B------:R-:W-:Y:S05]  /*4320*/  @!P0 BRA `(.L_x_1532) ;  /* 0x00000000001c8947 */ /* 0x000fea0003800000 */
[----:B------:R-:W-:Y:S01]  /*4330*/  ISETP.NE.AND P0, PT, R48, 0x2, PT ;  /* 0x000000023000780c */ /* 0x000fe20003f05270 */
[----:B0-----:R-:W0:Y:S01]  /*4340*/  LDS.U16 R7, [R15+0x40] ;  /* 0x000040000f077984 */ /* 0x001e220000000400 */
[----:B------:R-:W-:-:S11]  /*4350*/  MOV R5, R4 ;  /* 0x0000000400057202 */ /* 0x000fd60000000f00 */
[----:B------:R-:W2:Y:S01]  /*4360*/  @P0 LDS.U16 R25, [R15+0x80] ;  /* 0x000080000f190984 */ /* 0x000ea20000000400 */
[----:B------:R-:W-:-:S03]  /*4370*/  @P0 MOV R5, R0 ;  /* 0x0000000000050202 */ /* 0x000fc60000000f00 */
[----:B0-----:R0:W-:Y:S04]  /*4380*/  STG.E.U16 desc[UR8][R2.64+0x40], R7 ;  /* 0x0000400702007986 */ /* 0x0011e8000c101508 */
[----:B--2---:R0:W-:Y:S02]  /*4390*/  @P0 STG.E.U16 desc[UR8][R2.64+0x80], R25 ;  /* 0x0000801902000986 */ /* 0x0041e4000c101508 */
.L_x_1532:
[----:B------:R-:W-:Y:S05]  /*43a0*/  BSYNC.RECONVERGENT B1 ;  /* 0x0000000000017941 */ /* 0x000fea0003800200 */
.L_x_1531:
[----:B------:R-:W-:Y:S05]  /*43b0*/  @!P1 BRA `(.L_x_1530) ;  /* 0x0000000400949947 */ /* 0x000fea0003800000 */
[----:B0-----:R-:W2:Y:S01]  /*43c0*/  LDC R7, c[0x0][0x38c] ;  /* 0x0000e300ff077b82 */ /* 0x001ea20000000800 */
[----:B------:R-:W-:Y:S01]  /*43d0*/  BSSY.RECONVERGENT B1, `(.L_x_1533) ;  /* 0x0000037000017945 */ /* 0x000fe20003800200 */
[----:B------:R-:W-:Y:S01]  /*43e0*/  PLOP3.LUT P0, PT, PT, PT, PT, 0x80, 0x8 ;  /* 0x000000000008781c */ /* 0x000fe20003f0f070 */
[----:B--234-:R-:W-:-:S05]  /*43f0*/  IMAD.IADD R2, R7, 0x1, -R5 ;  /* 0x0000000107027824 */ /* 0x01cfca00078e0a05 */
[----:B------:R-:W-:-:S13]  /*4400*/  ISETP.GT.AND P1, PT, R2, 0x180, PT ;  /* 0x000001800200780c */ /* 0x000fda0003f24270 */
[----:B------:R-:W-:Y:S05]  /*4410*/  @!P1 BRA `(.L_x_1534) ;  /* 0x0000000000c89947 */ /* 0x000fea0003800000 */
[----:B------:R-:W-:Y:S02]  /*4420*/  PLOP3.LUT P0, PT, PT, PT, PT, 0x8, 0x80 ;  /* 0x000000000080781c */ /* 0x000fe40003f0e170 */
[----:B-1----:R-:W-:-:S11]  /*4430*/  IADD3 R28, PT, PT, R7, -0x180, RZ ;  /* 0xfffffe80071c7810 */ /* 0x002fd60007ffe0ff */
.L_x_1535:
[----:B------:R-:W-:Y:S01]  /*4440*/  LEA R52, R5, R44, 0x1 ;  /* 0x0000002c05347211 */ /* 0x000fe200078e08ff */
        /* <DEDUP_REMOVED lines=23> */
[----:B---3--:R-:W-:-:S04]  /*45c0*/  VIADD R26, R5, 0x80 ;  /* 0x00000080051a7836 */ /* 0x008fc80000000000 */
[----:B----4-:R-:W-:Y:S01]  /*45d0*/  IMAD R27, R10, R7, R26 ;  /* 0x000000070a1b7224 */ /* 0x010fe200078e021a */
[----:B------:R-:W-:-:S03]  /*45e0*/  IADD3 R24, PT, PT, R5, 0x100, RZ ;  /* 0x0000010005187810 */ /* 0x000fc60007ffe0ff */
[----:B------:R-:W-:-:S04]  /*45f0*/  IMAD.WIDE R26, R27, 0x2, R2 ;  /* 0x000000021b1a7825 */ /* 0x000fc800078e0202 */
[----:B------:R-:W-:Y:S01]  /*4600*/  IMAD R25, R10, R7, R24 ;  /* 0x000000070a197224 */ /* 0x000fe200078e0218 */
[----:B-----5:R3:W-:Y:S03]  /*4610*/  STG.E.U16 desc[UR8][R26.64+0x40], R32 ;  /* 0x000040201a007986 */ /* 0x0207e6000c101508 */
[----:B------:R-:W-:Y:S01]  /*4620*/  IMAD.WIDE R24, R25, 0x2, R2 ;  /* 0x0000000219187825 */ /* 0x000fe200078e0202 */
        /* <DEDUP_REMOVED lines=17> */
.L_x_1534:
[----:B------:R-:W-:Y:S05]  /*4740*/  BSYNC.RECONVERGENT B1 ;  /* 0x0000000000017941 */ /* 0x000fea0003800200 */
.L_x_1533:
[----:B0-----:R-:W-:Y:S01]  /*4750*/  IADD3 R2, PT, PT, -R5, R7, RZ ;  /* 0x0000000705027210 */ /* 0x001fe20007ffe1ff */
[----:B------:R-:W-:Y:S03]  /*4760*/  BSSY.RECONVERGENT B1, `(.L_x_1536) ;  /* 0x000001c000017945 */ /* 0x000fe60003800200 */
[----:B------:R-:W-:-:S13]  /*4770*/  ISETP.GT.AND P1, PT, R2, 0x80, PT ;  /* 0x000000800200780c */ /* 0x000fda0003f24270 */
[----:B------:R-:W-:Y:S05]  /*4780*/  @!P1 BRA `(.L_x_1537) ;  /* 0x0000000000649947 */ /* 0x000fea0003800000 */
[C---:B------:R-:W-:Y:S01]  /*4790*/  LEA R26, R5.reuse, R44, 0x1 ;  /* 0x0000002c051a7211 */ /* 0x040fe200078e08ff */
[----:B------:R-:W0:Y:S01]  /*47a0*/  LDC.64 R2, c[0x0][0x3c0] ;  /* 0x0000f000ff027b82 */ /* 0x000e220000000a00 */
[C---:B------:R-:W-:Y:S01]  /*47b0*/  VIADD R24, R5.reuse, 0x80 ;  /* 0x0000008005187836 */ /* 0x040fe20000000000 */
[----:B------:R-:W-:Y:S01]  /*47c0*/  PLOP3.LUT P0, PT, PT, PT, PT, 0x8, 0x80 ;  /* 0x000000000080781c */ /* 0x000fe20003f0e170 */
[CC--:B------:R-:W-:Y:S01]  /*47d0*/  IMAD R25, R10.reuse, R7.reuse, R5 ;  /* 0x000000070a197224 */ /* 0x0c0fe200078e0205 */
[----:B------:R-:W2:Y:S01]  /*47e0*/  LDS.U16 R27, [R26] ;  /* 0x000000001a1b7984 */ /* 0x000ea20000000400 */
[----:B------:R-:W-:Y:S01]  /*47f0*/  IMAD R35, R10, R7, R24 ;  /* 0x000000070a237224 */ /* 0x000fe200078e0218 */
[----:B------:R-:W-:Y:S02]  /*4800*/  IADD3 R5, PT, PT, R5, 0x100, RZ ;  /* 0x0000010005057810 */ /* 0x000fe40007ffe0ff */
[----:B-1----:R-:W1:Y:S04]  /*4810*/  LDS.U16 R29, [R26+0x40] ;  /* 0x000040001a1d7984 */ /* 0x002e680000000400 */
        /* <DEDUP_REMOVED lines=8> */
[----:B--2---:R2:W-:Y:S04]  /*48a0*/  STG.E.U16 desc[UR8][R24.64], R27 ;  /* 0x0000001b18007986 */ /* 0x0045e8000c101508 */
[----:B-1----:R2:W-:Y:S04]  /*48b0*/  STG.E.U16 desc[UR8][R24.64+0x40], R29 ;  /* 0x0000401d18007986 */ /* 0x0025e8000c101508 */
[----:B---3--:R2:W-:Y:S04]  /*48c0*/  STG.E.U16 desc[UR8][R24.64+0x80], R31 ;  /* 0x0000801f18007986 */ /* 0x0085e8000c101508 */
[----:B----4-:R2:W-:Y:S04]  /*48d0*/  STG.E.U16 desc[UR8][R24.64+0xc0], R33 ;  /* 0x0000c02118007986 */ /* 0x0105e8000c101508 */
[----:B-----5:R2:W-:Y:S04]  /*48e0*/  STG.E.U16 desc[UR8][R2.64], R37 ;  /* 0x0000002502007986 */ /* 0x0205e8000c101508 */
[----:B------:R2:W-:Y:S04]  /*48f0*/  STG.E.U16 desc[UR8][R2.64+0x40], R51 ;  /* 0x0000403302007986 */ /* 0x0005e8000c101508 */
[----:B0-----:R2:W-:Y:S04]  /*4900*/  STG.E.U16 desc[UR8][R2.64+0x80], R53 ;  /* 0x0000803502007986 */ /* 0x0015e8000c101508 */
[----:B------:R2:W-:Y:S02]  /*4910*/  STG.E.U16 desc[UR8][R2.64+0xc0], R28 ;  /* 0x0000c01c02007986 */ /* 0x0005e4000c101508 */
.L_x_1537:
[----:B------:R-:W-:Y:S05]  /*4920*/  BSYNC.RECONVERGENT B1 ;  /* 0x0000000000017941 */ /* 0x000fea0003800200 */
.L_x_1536:
[----:B------:R-:W-:-:S13]  /*4930*/  ISETP.LT.OR P0, PT, R5, R7, P0 ;  /* 0x000000070500720c */ /* 0x000fda0000701670 */
[----:B------:R-:W-:Y:S05]  /*4940*/  @!P0 BRA `(.L_x_1530) ;  /* 0x0000000000308947 */ /* 0x000fea0003800000 */
[----:B--2---:R-:W-:Y:S01]  /*4950*/  LEA R24, R5, R44, 0x1 ;  /* 0x0000002c05187211 */ /* 0x004fe200078e08ff */
[----:B------:R-:W0:Y:S01]  /*4960*/  LDC.64 R2, c[0x0][0x3c0] ;  /* 0x0000f000ff027b82 */ /* 0x000e220000000a00 */
[----:B------:R-:W-:-:S03]  /*4970*/  IMAD R7, R10, R7, R5 ;  /* 0x000000070a077224 */ /* 0x000fc600078e0205 */
[----:B------:R-:W2:Y:S04]  /*4980*/  LDS.U16 R25, [R24] ;  /* 0x0000000018197984 */ /* 0x000ea80000000400 */
[----:B------:R-:W3:Y:S04]  /*4990*/  LDS.U16 R27, [R24+0x40] ;  /* 0x00004000181b7984 */ /* 0x000ee80000000400 */
[----:B-1----:R-:W1:Y:S04]  /*49a0*/  LDS.U16 R29, [R24+0x80] ;  /* 0x00008000181d7984 */ /* 0x002e680000000400 */
[----:B------:R-:W4:Y:S01]  /*49b0*/  LDS.U16 R31, [R24+0xc0] ;  /* 0x0000c000181f7984 */ /* 0x000f220000000400 */
[----:B0-----:R-:W-:-:S05]  /*49c0*/  IMAD.WIDE R2, R7, 0x2, R2 ;  /* 0x0000000207027825 */ /* 0x001fca00078e0202 */
[----:B--2---:R0:W-:Y:S04]  /*49d0*/  STG.E.U16 desc[UR8][R2.64], R25 ;  /* 0x0000001902007986 */ /* 0x0041e8000c101508 */
[----:B---3--:R0:W-:Y:S04]  /*49e0*/  STG.E.U16 desc[UR8][R2.64+0x40], R27 ;  /* 0x0000401b02007986 */ /* 0x0081e8000c101508 */
[----:B-1----:R0:W-:Y:S04]  /*49f0*/  STG.E.U16 desc[UR8][R2.64+0x80], R29 ;  /* 0x0000801d02007986 */ /* 0x0021e8000c101508 */
[----:B----4-:R0:W-:Y:S02]  /*4a00*/  STG.E.U16 desc[UR8][R2.64+0xc0], R31 ;  /* 0x0000c01f02007986 */ /* 0x0101e4000c101508 */
.L_x_1530:
[----:B------:R-:W-:Y:S05]  /*4a10*/  BSYNC.RECONVERGENT B0 ;  /* 0x0000000000007941 */ /* 0x000fea0003800200 */
.L_x_1491:
        /* <DEDUP_REMOVED lines=17> */
[----:B0-----:R-:W-:-:S05]  /*4b30*/  HADD2.F32 R2, -RZ, R2.H0_H0 ;  /* 0x20000002ff027230 */ /* 0x001fca0000004100 */
        /* <DEDUP_REMOVED lines=13> */
[----:B------:R-:W-:Y:S05]  /*4c10*/  CALL.REL.NOINC `($__internal_13_$__cuda_sm20_rcp_rn_f32_slowpath) ;  /* 0x000000bc00c87944 */ /* 0x000fea0003c00000 */
[----:B------:R-:W-:Y:S01]  /*4c20*/  MOV R3, R25 ;  /* 0x0000001900037202 */ /* 0x000fe20000000f00 */
[----:B------:R-:W-:Y:S06]  /*4c30*/  BRA `(.L_x_1545) ;  /* 0x0000000000107947 */ /* 0x000fec0003800000 */
.L_x_1544:
[----:B------:R-:W0:Y:S02]  /*4c40*/  MUFU.RCP R3, R2 ;  /* 0x0000000200037308 */ /* 0x000e240000001000 */
[----:B0-----:R-:W-:-:S04]  /*4c50*/  FFMA R5, R2, R3, -1 ;  /* 0xbf80000002057423 */ /* 0x001fc80000000003 */
[----:B------:R-:W-:-:S04]  /*4c60*/  FADD.FTZ R24, -R5, -RZ ;  /* 0x800000ff05187221 */ /* 0x000fc80000010100 */
[----:B------:R-:W-:-:S07]  /*4c70*/  FFMA R3, R3, R24, R3 ;  /* 0x0000001803037223 */ /* 0x000fce0000000003 */
.L_x_1545:
[----:B------:R-:W-:Y:S05]  /*4c80*/  BSYNC.RECONVERGENT B2 ;  /* 0x0000000000027941 */ /* 0x000fea0003800200 */
.L_x_1543:
[----:B------:R-:W-:Y:S01]  /*4c90*/  F2FP.F16.F32.PACK_AB R3, RZ, R3 ;  /* 0x00000003ff03723e */ /* 0x000fe200000000ff */
        /* <DEDUP_REMOVED lines=8> */
[----:B-1----:R-:W-:-:S05]  /*4d20*/  HADD2.F32 R2, -RZ, R2.H0_H0 ;  /* 0x20000002ff027230 */ /* 0x002fca0000004100 */
        /* <DEDUP_REMOVED lines=16> */
.L_x_1547:
[----:B------:R-:W0:Y:S02]  /*4e30*/  MUFU.RCP R3, R2 ;  /* 0x0000000200037308 */ /* 0x000e240000001000 */
[----:B0-----:R-:W-:-:S04]  /*4e40*/  FFMA R5, R2, R3, -1 ;  /* 0xbf80000002057423 */ /* 0x001fc80000000003 */
[----:B------:R-:W-:-:S04]  /*4e50*/  FADD.FTZ R24, -R5, -RZ ;  /* 0x800000ff05187221 */ /* 0x000fc80000010100 */
[----:B------:R-:W-:-:S07]  /*4e60*/  FFMA R3, R3, R24, R3 ;  /* 0x0000001803037223 */ /* 0x000fce0000000003 */
.L_x_1548:
[----:B------:R-:W-:Y:S05]  /*4e70*/  BSYNC.RECONVERGENT B2 ;  /* 0x0000000000027941 */ /* 0x000fea0003800200 */
.L_x_1546:
[----:B------:R-:W-:Y:S01]  /*4e80*/  F2FP.F16.F32.PACK_AB R3, RZ, R3 ;  /* 0x00000003ff03723e */ /* 0x000fe200000000ff */
[----:B------:R-:W-:-:S04]  /*4e90*/  IMAD.MOV.U32 R5, RZ, RZ, R4 ;  /* 0x000000ffff057224 */ /* 0x000fc800078e0004 */
[----:B------:R3:W-:Y:S01]  /*4ea0*/  STS.U16 [R15+0x40], R3 ;  /* 0x000040030f007388 */ /* 0x0007e20000000400 */
[----:B------:R-:W-:Y:S05]  /*4eb0*/  @!P4 BRA `(.L_x_1542) ;  /* 0x000000000074c947 */ /* 0x000fea0003800000 */
[----:B------:R-:W0:Y:S01]  /*4ec0*/  LDS.U16 R2, [R15+0x80] ;  /* 0x000080000f027984 */ /* 0x000e220000000400 */
[----:B---3--:R-:W-:Y:S01]  /*4ed0*/  HFMA2 R3, -RZ, RZ, 0.96630859375, -0.0022525787353515625 ;  /* 0x3bbb989dff037431 */ /* 0x008fe200000001ff */
[----:B------:R-:W-:Y:S01]  /*4ee0*/  MOV R24, 0x437c0000 ;  /* 0x437c000000187802 */ /* 0x000fe20000000f00 */
[----:B------:R-:W-:Y:S01]  /*4ef0*/  BSSY.RECONVERGENT B2, `(.L_x_1549) ;  /* 0x0000016000027945 */ /* 0x000fe20003800200 */
        /* <DEDUP_REMOVED lines=17> */
.L_x_1550:
[----:B------:R-:W0:Y:S02]  /*5010*/  MUFU.RCP R3, R2 ;  /* 0x0000000200037308 */ /* 0x000e240000001000 */
[----:B0-----:R-:W-:-:S04]  /*5020*/  FFMA R5, R2, R3, -1 ;  /* 0xbf80000002057423 */ /* 0x001fc80000000003 */
[----:B------:R-:W-:-:S04]  /*5030*/  FADD.FTZ R24, -R5, -RZ ;  /* 0x800000ff05187221 */ /* 0x000fc80000010100 */
[----:B------:R-:W-:-:S07]  /*5040*/  FFMA R3, R3, R24, R3 ;  /* 0x0000001803037223 */ /* 0x000fce0000000003 */
.L_x_1551:
[----:B------:R-:W-:Y:S05]  /*5050*/  BSYNC.RECONVERGENT B2 ;  /* 0x0000000000027941 */ /* 0x000fea0003800200 */
.L_x_1549:
[----:B------:R-:W-:Y:S01]  /*5060*/  F2FP.F16.F32.PACK_AB R3, RZ, R3 ;  /* 0x00000003ff03723e */ /* 0x000fe200000000ff */
[----:B------:R-:W-:-:S04]  /*5070*/  IMAD.MOV.U32 R5, RZ, RZ, R0 ;  /* 0x000000ffff057224 */ /* 0x000fc800078e0000 */
[----:B------:R0:W-:Y:S03]  /*5080*/  STS.U16 [R15+0x80], R3 ;  /* 0x000080030f007388 */ /* 0x0001e60000000400 */
.L_x_1542:
[----:B------:R-:W-:Y:S05]  /*5090*/  BSYNC.RECONVERGENT B1 ;  /* 0x0000000000017941 */ /* 0x000fea0003800200 */
.L_x_1541:
[----:B------:R-:W-:-:S13]  /*50a0*/  ISETP.GE.U32.AND P1, PT, R38, 0x60, PT ;  /* 0x000000602600780c */ /* 0x000fda0003f26070 */
[----:B------:R-:W-:Y:S05]  /*50b0*/  @!P1 BRA `(.L_x_1540) ;  /* 0x0000000400ec9947 */ /* 0x000fea0003800000 */
.L_x_1564:
[C---:B0-----:R-:W-:Y:S01]  /*50c0*/  LEA R7, R5.reuse, R44, 0x1 ;  /* 0x0000002c05077211 */ /* 0x041fe200078e08ff */
[----:B0123--:R-:W-:Y:S02]  /*50d0*/  HFMA2 R3, -RZ, RZ, 0.96630859375, -0.0022525787353515625 ;  /* 0x3bbb989dff037431 */ /* 0x00ffe400000001ff */
[----:B----4-:R-:W-:Y:S01]  /*50e0*/  IMAD.MOV.U32 R24, RZ, RZ, 0x437c0000 ;  /* 0x437c0000ff187424 */ /* 0x010fe200078e00ff */
[----:B------:R-:W-:Y:S01]  /*50f0*/  BSSY.RECONVERGENT B1, `(.L_x_1552) ;  /* 0x000001a000017945 */ /* 0x000fe20003800200 */
[----:B------:R-:W-:Y:S01]  /*5100*/  VIADD R5, R5, 0x80 ;  /* 0x0000008005057836 */ /* 0x000fe20000000000 */
[----:B------:R-:W0:Y:S04]  /*5110*/  LDS.U16 R2, [R7] ;  /* 0x0000000007027984 */ /* 0x000e280000000400 */
[----:B------:R-:W-:Y:S01]  /*5120*/  ISETP.GE.AND P4, PT, R5, UR10, PT ;  /* 0x0000000a05007c0c */ /* 0x000fe2000bf86270 */
[----:B0-----:R-:W-:-:S05]  /*5130*/  HADD2.F32 R2, -RZ, R2.H0_H0 ;  /* 0x20000002ff027230 */ /* 0x001fca0000004100 */
[----:B------:R-:W-:-:S04]  /*5140*/  FFMA.SAT R3, R2, -R3, 0.5 ;  /* 0x3f00000002037423 */ /* 0x000fc80000002803 */
[----:B------:R-:W-:-:S04]  /*5150*/  FFMA.RM R3, R3, R24, 12582913 ;  /* 0x4b40000103037423 */ /* 0x000fc80000004018 */
[C---:B------:R-:W-:Y:S01]  /*5160*/  FADD R25, R3.reuse, -12583039 ;  /* 0xcb40007f03197421 */ /* 0x040fe20000000000 */
[----:B------:R-:W-:-:S03]  /*5170*/  SHF.L.U32 R3, R3, 0x17, RZ ;  /* 0x0000001703037819 */ /* 0x000fc600000006ff */
        /* <DEDUP_REMOVED lines=10> */
[----:B------:R-:W-:Y:S05]  /*5220*/  CALL.REL.NOINC `($__internal_13_$__cuda_sm20_rcp_rn_f32_slowpath) ;  /* 0x000000b800447944 */ /* 0x000fea0003c00000 */
[----:B------:R-:W-:Y:S01]  /*5230*/  MOV R2, R25 ;  /* 0x0000001900027202 */ /* 0x000fe20000000f00 */
[----:B------:R-:W-:Y:S06]  /*5240*/  BRA `(.L_x_1554) ;  /* 0x0000000000107947 */ /* 0x000fec0003800000 */
.L_x_1553:
[----:B------:R-:W0:Y:S02]  /*5250*/  MUFU.RCP R2, R27 ;  /* 0x0000001b00027308 */ /* 0x000e240000001000 */
[----:B0-----:R-:W-:-:S04]  /*5260*/  FFMA R3, R27, R2, -1 ;  /* 0xbf8000001b037423 */ /* 0x001fc80000000002 */
[----:B------:R-:W-:-:S04]  /*5270*/  FADD.FTZ R3, -R3, -RZ ;  /* 0x800000ff03037221 */ /* 0x000fc80000010100 */
[----:B------:R-:W-:-:S07]  /*5280*/  FFMA R2, R2, R3, R2 ;  /* 0x0000000302027223 */ /* 0x000fce0000000002 */
.L_x_1554:
[----:B------:R-:W-:Y:S05]  /*5290*/  BSYNC.RECONVERGENT B1 ;  /* 0x0000000000017941 */ /* 0x000fea0003800200 */
.L_x_1552:
[----:B------:R-:W0:Y:S01]  /*52a0*/  LDS.U16 R3, [R7+0x40] ;  /* 0x0000400007037984 */ /* 0x000e220000000400 */
[----:B------:R-:W-:Y:S02]  /*52b0*/  HFMA2 R25, -RZ, RZ, 3.7421875, 0 ;  /* 0x437c0000ff197431 */ /* 0x000fe400000001ff */
[----:B------:R-:W-:Y:S01]  /*52c0*/  IMAD.MOV.U32 R24, RZ, RZ, 0x3bbb989d ;  /* 0x3bbb989dff187424 */ /* 0x000fe200078e00ff */
[----:B------:R-:W-:Y:S01]  /*52d0*/  F2FP.F16.F32.PACK_AB R2, RZ, R2 ;  /* 0x00000002ff02723e */ /* 0x000fe200000000ff */
[----:B------:R-:W-:Y:S03]  /*52e0*/  BSSY.RECONVERGENT B1, `(.L_x_1555) ;  /* 0x0000019000017945 */ /* 0x000fe60003800200 */
[----:B------:R-:W-:-:S05]  /*52f0*/  PRMT R27, R2, 0x7610, R27 ;  /* 0x00007610021b7816 */ /* 0x000fca000000001b */
[----:B------:R1:W-:Y:S01]  /*5300*/  STS.U16 [R7], R27 ;  /* 0x0000001b07007388 */ /* 0x0003e20000000400 */
        /* <DEDUP_REMOVED lines=15> */
[----:B------:R-:W-:Y:S05]  /*5400*/  CALL.REL.NOINC `($__internal_13_$__cuda_sm20_rcp_rn_f32_slowpath) ;  /* 0x000000b400cc7944 */ /* 0x000fea0003c00000 */
[----:B------:R-:W-:Y:S01]  /*5410*/  MOV R2, R25 ;  /* 0x0000001900027202 */ /* 0x000fe20000000f00 */
[----:B------:R-:W-:Y:S06]  /*5420*/  BRA `(.L_x_1557) ;  /* 0x0000000000107947 */ /* 0x000fec0003800000 */
.L_x_1556:
[----:B------:R-:W0:Y:S02]  /*5430*/  MUFU.RCP R2, R25 ;  /* 0x0000001900027308 */ /* 0x000e240000001000 */
[----:B0-----:R-:W-:-:S04]  /*5440*/  FFMA R3, R25, R2, -1 ;  /* 0xbf80000019037423 */ /* 0x001fc80000000002 */
[----:B------:R-:W-:-:S04]  /*5450*/  FADD.FTZ R3, -R3, -RZ ;  /* 0x800000ff03037221 */ /* 0x000fc80000010100 */
[----:B------:R-:W-:-:S07]  /*5460*/  FFMA R2, R2, R3, R2 ;  /* 0x0000000302027223 */ /* 0x000fce0000000002 */
.L_x_1557:
[----:B------:R-:W-:Y:S05]  /*5470*/  BSYNC.RECONVERGENT B1 ;  /* 0x0000000000017941 */ /* 0x000fea0003800200 */
.L_x_1555:
[----:B------:R-:W0:Y:S01]  /*5480*/  LDS.U16 R3, [R7+0x80] ;  /* 0x0000800007037984 */ /* 0x000e220000000400 */
[----:B------:R-:W-:Y:S02]  /*5490*/  HFMA2 R25, -RZ, RZ, 3.7421875, 0 ;  /* 0x437c0000ff197431 */ /* 0x000fe400000001ff */
[----:B------:R-:W-:Y:S01]  /*54a0*/  IMAD.MOV.U32 R24, RZ, RZ, 0x3bbb989d ;  /* 0x3bbb989dff187424 */ /* 0x000fe200078e00ff */
[----:B------:R-:W-:Y:S01]  /*54b0*/  F2FP.F16.F32.PACK_AB R2, RZ, R2 ;  /* 0x00000002ff02723e */ /* 0x000fe200000000ff */
[----:B------:R-:W-:Y:S03]  /*54c0*/  BSSY.RECONVERGENT B1, `(.L_x_1558) ;  /* 0x0000019000017945 */ /* 0x000fe60003800200 */
[----:B------:R-:W-:-:S05]  /*54d0*/  PRMT R27, R2, 0x7610, R27 ;  /* 0x00007610021b7816 */ /* 0x000fca000000001b */
[----:B------:R1:W-:Y:S01]  /*54e0*/  STS.U16 [R7+0x40], R27 ;  /* 0x0000401b07007388 */ /* 0x0003e20000000400 */
        /* <DEDUP_REMOVED lines=18> */
.L_x_1559:
[----:B------:R-:W0:Y:S02]  /*5610*/  MUFU.RCP R2, R25 ;  /* 0x0000001900027308 */ /* 0x000e240000001000 */
[----:B0-----:R-:W-:-:S04]  /*5620*/  FFMA R3, R25, R2, -1 ;  /* 0xbf80000019037423 */ /* 0x001fc80000000002 */
[----:B------:R-:W-:-:S04]  /*5630*/  FADD.FTZ R3, -R3, -RZ ;  /* 0x800000ff03037221 */ /* 0x000fc80000010100 */
[----:B------:R-:W-:-:S07]  /*5640*/  FFMA R2, R2, R3, R2 ;  /* 0x0000000302027223 */ /* 0x000fce0000000002 */
.L_x_1560:
[----:B------:R-:W-:Y:S05]  /*5650*/  BSYNC.RECONVERGENT B1 ;  /* 0x0000000000017941 */ /* 0x000fea0003800200 */
.L_x_1558:
        /* <DEDUP_REMOVED lines=25> */
.L_x_1562:
[----:B------:R-:W0:Y:S02]  /*57f0*/  MUFU.RCP R2, R25 ;  /* 0x0000001900027308 */ /* 0x000e240000001000 */
[----:B0-----:R-:W-:-:S04]  /*5800*/  FFMA R3, R25, R2, -1 ;  /* 0xbf80000019037423 */ /* 0x001fc80000000002 */
[----:B------:R-:W-:-:S04]  /*5810*/  FADD.FTZ R3, -R3, -RZ ;  /* 0x800000ff03037221 */ /* 0x000fc80000010100 */
[----:B------:R-:W-:-:S07]  /*5820*/  FFMA R2, R2, R3, R2 ;  /* 0x0000000302027223 */ /* 0x000fce0000000002 */
.L_x_1563:
[----:B------:R-:W-:Y:S05]  /*5830*/  BSYNC.RECONVERGENT B1 ;  /* 0x0000000000017941 */ /* 0x000fea0003800200 */
.L_x_1561:
[----:B------:R-:W-:-:S05]  /*5840*/  F2FP.F16.F32.PACK_AB R2, RZ, R2 ;  /* 0x00000002ff02723e */ /* 0x000fca00000000ff */
[----:B------:R0:W-:Y:S01]  /*5850*/  STS.U16 [R7+0xc0], R2 ;  /* 0x0000c00207007388 */ /* 0x0001e20000000400 */
[----:B------:R-:W-:Y:S05]  /*5860*/  @!P4 BRA `(.L_x_1564) ;  /* 0xfffffff80014c947 */ /* 0x000fea000383ffff */
.L_x_1540:
[----:B------:R-:W-:Y:S05]  /*5870*/  BSYNC.RECONVERGENT B0 ;  /* 0x0000000000007941 */ /* 0x000fea0003800200 */
.L_x_1539:
        /* <DEDUP_REMOVED lines=8> */
[----:B0-----:R-:W0:Y:S01]  /*5900*/  LDS.U16 R7, [R15] ;  /* 0x000000000f077984 */ /* 0x001e220000000400 */
[----:B-12-4-:R-:W1:Y:S01]  /*5910*/  LDC.64 R2, c[0x0][0x3c0] ;  /* 0x0000f000ff027b82 */ /* 0x016e620000000a00 */
        /* <DEDUP_REMOVED lines=9> */
[----:B------:R-:W-:-:S11]  /*59b0*/  MOV R5, R4 ;  /* 0x0000000400057202 */ /* 0x000fd60000000f00 */
[----:B------:R-:W1:Y:S01]  /*59c0*/  @P0 LDS.U16 R25, [R15+0x80] ;  /* 0x000080000f190984 */ /* 0x000e620000000400 */
[----:B------:R-:W-:-:S03]  /*59d0*/  @P0 IMAD.MOV.U32 R5, RZ, RZ, R0 ;  /* 0x000000ffff050224 */ /* 0x000fc600078e0000 */
[----:B0-----:R0:W-:Y:S04]  /*59e0*/  STG.E.U16 desc[UR8][R2.64+0x40], R7 ;  /* 0x0000400702007986 */ /* 0x0011e8000c101508 */
[----:B-1----:R0:W-:Y:S02]  /*59f0*/  @P0 STG.E.U16 desc[UR8][R2.64+0x80], R25 ;  /* 0x0000801902000986 */ /* 0x0021e4000c101508 */
.L_x_1567:
[----:B------:R-:W-:Y:S05]  /*5a00*/  BSYNC.RECONVERGENT B1 ;  /* 0x0000000000017941 */ /* 0x000fea0003800200 */
.L_x_1566:
[----:B------:R-:W-:Y:S05]  /*5a10*/  @!P1 BRA `(.L_x_1565) ;  /* 0x0000000400949947 */ /* 0x000fea0003800000 */
[----:B0--3--:R-:W1:Y:S01]  /*5a20*/  LDC R7, c[0x0][0x38c] ;  /* 0x0000e300ff077b82 */ /* 0x009e620000000800 */
[----:B------:R-:W-:Y:S01]  /*5a30*/  BSSY.RECONVERGENT B1, `(.L_x_1568) ;  /* 0x0000037000017945 */ /* 0x000fe20003800200 */
[----:B------:R-:W-:Y:S02]  /*5a40*/  PLOP3.LUT P0, PT, PT, PT, PT, 0x80, 0x8 ;  /* 0x000000000008781c */ /* 0x000fe40003f0f070 */
[----:B-12-4-:R-:W-:-:S04]  /*5a50*/  IADD3 R2, PT, PT, -R5, R7, RZ ;  /* 0x0000000705027210 */ /* 0x016fc80007ffe1ff */
[----:B------:R-:W-:-:S13]  /*5a60*/  ISETP.GT.AND P1, PT, R2, 0x180, PT ;  /* 0x000001800200780c */ /* 0x000fda0003f24270 */
[----:B------:R-:W-:Y:S05]  /*5a70*/  @!P1 BRA `(.L_x_1569) ;  /* 0x0000000000c89947 */ /* 0x000fea0003800000 */
[----:B------:R-:W-:Y:S02]  /*5a80*/  PLOP3.LUT P0, PT, PT, PT, PT, 0x8, 0x80 ;  /* 0x000000000080781c */ /* 0x000fe40003f0e170 */
[----:B------:R-:W-:-:S11]  /*5a90*/  IADD3 R28, PT, PT, R7, -0x180, RZ ;  /* 0xfffffe80071c7810 */ /* 0x000fd60007ffe0ff */
.L_x_1570:
        /* <DEDUP_REMOVED lines=24> */
[----:B---3--:R-:W-:-:S02]  /*5c20*/  IADD3 R26, PT, PT, R5, 0x80, RZ ;  /* 0x00000080051a7810 */ /* 0x008fc40007ffe0ff */
[----:B----4-:R-:W-:-:S03]  /*5c30*/  IADD3 R24, PT, PT, R5, 0x100, RZ ;  /* 0x0000010005187810 */ /* 0x010fc60007ffe0ff */
[----:B------:R-:W-:-:S04]  /*5c40*/  IMAD R27, R10, R7, R26 ;  /* 0x000000070a1b7224 */ /* 0x000fc800078e021a */
[----:B------:R-:W-:-:S04]  /*5c50*/  IMAD.WIDE R26, R27, 0x2, R2 ;  /* 0x000000021b1a7825 */ /* 0x000fc800078e0202 */
[----:B------:R-:W-:Y:S01]  /*5c60*/  IMAD R25, R10, R7, R24 ;  /* 0x000000070a197224 */ /* 0x000fe200078e0218 */
[----:B-----5:R3:W-:Y:S03]  /*5c70*/  STG.E.U16 desc[UR8][R26.64+0x40], R32 ;  /* 0x000040201a007986 */ /* 0x0207e6000c101508 */
[----:B------:R-:W-:Y:S01]  /*5c80*/  IMAD.WIDE R24, R25, 0x2, R2 ;  /* 0x0000000219187825 */ /* 0x000fe200078e0202 */
[----:B0-----:R0:W-:Y:S04]  /*5c90*/  STG.E.U16 desc[UR8][R26.64], R34 ;  /* 0x000000221a007986 */ /* 0x0011e8000c101508 */
[----:B------:R0:W-:Y:S01]  /*5ca0*/  STG.E.U16 desc[UR8][R26.64+0x80], R36 ;  /* 0x000080241a007986 */ /* 0x0001e2000c101508 */
[----:B---3--:R-:W-:-:S03]  /*5cb0*/  VIADD R32, R5, 0x180 ;  /* 0x0000018005207836 */ /* 0x008fc60000000000 */
[----:B------:R0:W-:Y:S01]  /*5cc0*/  STG.E.U16 desc[UR8][R26.64+0xc0], R50 ;  /* 0x0000c0321a007986 */ /* 0x0001e2000c101508 */
[----:B------:R-:W-:Y:S01]  /*5cd0*/  IADD3 R5, PT, PT, R5, 0x200, RZ ;  /* 0x0000020005057810 */ /* 0x000fe20007ffe0ff */
[----:B------:R-:W-:Y:S02]  /*5ce0*/  IMAD R52, R10, R7, R32 ;  /* 0x000000070a347224 */ /* 0x000fe400078e0220 */
[----:B-1----:R0:W-:Y:S01]  /*5cf0*/  STG.E.U16 desc[UR8][R24.64], R29 ;  /* 0x0000001d18007986 */ /* 0x0021e2000c101508 */
[----:B------:R-:W-:Y:S01]  /*5d00*/  ISETP.GE.AND P1, PT, R5, R28, PT ;  /* 0x0000001c0500720c */ /* 0x000fe20003f26270 */
[----:B------:R-:W-:Y:S02]  /*5d10*/  IMAD.WIDE R2, R52, 0x2, R2 ;  /* 0x0000000234027825 */ /* 0x000fe400078e0202 */
        /* <DEDUP_REMOVED lines=8> */
.L_x_1569:
[----:B------:R-:W-:Y:S05]  /*5da0*/  BSYNC.RECONVERGENT B1 ;  /* 0x0000000000017941 */ /* 0x000fea0003800200 */
.L_x_1568:
        /* <DEDUP_REMOVED lines=10> */
[----:B------:R-:W-:Y:S01]  /*5e50*/  IADD3 R5, PT, PT, R5, 0x100, RZ ;  /* 0x0000010005057810 */ /* 0x000fe20007ffe0ff */
[----:B------:R-:W-:Y:S02]  /*5e60*/  IMAD R35, R10, R7, R24 ;  /* 0x000000070a237224 */ /* 0x000fe400078e0218 */
        /* <DEDUP_REMOVED lines=17> */
.L_x_1572:
[----:B------:R-:W-:Y:S05]  /*5f80*/  BSYNC.RECONVERGENT B1 ;  /* 0x0000000000017941 */ /* 0x000fea0003800200 */
.L_x_1571:
        /* <DEDUP_REMOVED lines=14> */
.L_x_1565:
[----:B------:R-:W-:Y:S05]  /*6070*/  BSYNC.RECONVERGENT B0 ;  /* 0x0000000000007941 */ /* 0x000fea0003800200 */
.L_x_1538:
[----:B------:R-:W-:Y:S01]  /*6080*/  ISETP.NE.AND P0, PT, R8, RZ, PT ;  /* 0x000000ff0800720c */ /* 0x000fe20003f05270 */
[----:B------:R-:W0:Y:S01]  /*6090*/  LDCU UR6, c[0x0][0x38c] ;  /* 0x00007180ff0677ac */ /* 0x000e220008000800 */
[----:B------:R-:W-:Y:S01]  /*60a0*/  BSSY.RECONVERGENT B0, `(.L_x_1573) ;  /* 0x0000056000007945 */ /* 0x000fe20003800200 */
[----:B------:R-:W-:-:S10]  /*60b0*/  NOP ;  /* 0x0000000000007918 */ /* 0x000fd40000000000 */
[----:B------:R-:W-:Y:S05]  /*60c0*/  @!P0 BRA `(.L_x_1574) ;  /* 0x00000004004c8947 */ /* 0x000fea0003800000 */
[----:B------:R-:W-:Y:S01]  /*60d0*/  ISETP.NE.AND P0, PT, R48, RZ, PT ;  /* 0x000000ff3000720c */ /* 0x000fe20003f05270 */
[----:B------:R-:W-:Y:S01]  /*60e0*/  BSSY.RECONVERGENT B1, `(.L_x_1575) ;  /* 0x0000025000017945 */ /* 0x000fe20003800200 */
[----:B0--3--:R-:W-:-:S11]  /*60f0*/  MOV R5, R47 ;  /* 0x0000002f00057202 */ /* 0x009fd60000000f00 */
[----:B------:R-:W-:Y:S05]  /*6100*/  @!P0 BRA `(.L_x_1576) ;  /* 0x0000000000888947 */ /* 0x000fea0003800000 */
[----:B-12---:R-:W2:Y:S01]  /*6110*/  LDG.E.U16 R3, desc[UR8][R22.64] ;  /* 0x0000000816037981 */ /* 0x006ea2000c1e1500 */
[----:B------:R-:W-:Y:S01]  /*6120*/  ISETP.NE.AND P0, PT, R48, 0x1, PT ;  /* 0x000000013000780c */ /* 0x000fe20003f05270 */
[----:B------:R-:W-:Y:S02]  /*6130*/  IMAD.MOV.U32 R5, RZ, RZ, R6 ;  /* 0x000000ffff057224 */ /* 0x000fe400078e0006 */
[----:B----4-:R-:W0:Y:S02]  /*6140*/  LDS.U16 R2, [R15] ;  /* 0x000000000f027984 */ /* 0x010e240000000400 */
[----:B0-----:R-:W-:-:S06]  /*6150*/  HADD2.F32 R24, -RZ, R2.H0_H0 ;  /* 0x20000002ff187230 */ /* 0x001fcc0000004100 */
[----:B------:R-:W-:Y:S01]  /*6160*/  F2F.F64.F32 R24, R24 ;  /* 0x0000001800187310 */ /* 0x000fe20000201800 */
[----:B--2---:R-:W-:-:S07]  /*6170*/  SHF.L.U32 R7, R3, 0x10, RZ ;  /* 0x0000001003077819 */ /* 0x004fce00000006ff */
[----:B------:R-:W0:Y:S02]  /*6180*/  F2F.F64.F32 R2, R7 ;  /* 0x0000000700027310 */ /* 0x000e240000201800 */
[----:B0-----:R-:W-:-:S10]  /*6190*/  DADD R2, R24, R2 ;  /* 0x0000000018027229 */ /* 0x001fd40000000002 */
[----:B------:R-:W0:Y:S02]  /*61a0*/  F2F.F16.F64 R2, R2 ;  /* 0x0000000200027310 */ /* 0x000e240000300800 */
[----:B0-----:R0:W-:Y:S01]  /*61b0*/  STS.U16 [R15], R2 ;  /* 0x000000020f007388 */ /* 0x0011e20000000400 */
[----:B------:R-:W-:Y:S05]  /*61c0*/  @!P0 BRA `(.L_x_1576) ;  /* 0x0000000000588947 */ /* 0x000fea0003800000 */
[----:B------:R-:W2:Y:S01]  /*61d0*/  LDG.E.U16 R3, desc[UR8][R22.64+0x40] ;  /* 0x0000400816037981 */ /* 0x000ea2000c1e1500 */
[----:B------:R-:W-:Y:S02]  /*61e0*/  ISETP.NE.AND P0, PT, R48, 0x2, PT ;  /* 0x000000023000780c */ /* 0x000fe40003f05270 */
[----:B------:R-:W-:Y:S01]  /*61f0*/  MOV R5, R4 ;  /* 0x0000000400057202 */ /* 0x000fe20000000f00 */
[----:B0-----:R-:W0:Y:S02]  /*6200*/  LDS.U16 R2, [R15+0x40] ;  /* 0x000040000f027984 */ /* 0x001e240000000400 */
[----:B0-----:R-:W-:-:S06]  /*6210*/  HADD2.F32 R24, -RZ, R2.H0_H0 ;  /* 0x20000002ff187230 */ /* 0x001fcc0000004100 */
[----:B------:R-:W-:Y:S01]  /*6220*/  F2F.F64.F32 R24, R24 ;  /* 0x0000001800187310 */ /* 0x000fe20000201800 */
[----:B--2---:R-:W-:-:S07]  /*6230*/  SHF.L.U32 R7, R3, 0x10, RZ ;  /* 0x0000001003077819 */ /* 0x004fce00000006ff */
[----:B------:R-:W0:Y:S02]  /*6240*/  F2F.F64.F32 R2, R7 ;  /* 0x0000000700027310 */ /* 0x000e240000201800 */
[----:B0-----:R-:W-:-:S10]  /*6250*/  DADD R2, R24, R2 ;  /* 0x0000000018027229 */ /* 0x001fd40000000002 */
[----:B------:R-:W0:Y:S02]  /*6260*/  F2F.F16.F64 R2, R2 ;  /* 0x0000000200027310 */ /* 0x000e240000300800 */
[----:B0-----:R3:W-:Y:S01]  /*6270*/  STS.U16 [R15+0x40], R2 ;  /* 0x000040020f007388 */ /* 0x0017e20000000400 */
[----:B------:R-:W-:Y:S05]  /*6280*/  @!P0 BRA `(.L_x_1576) ;  /* 0x0000000000288947 */ /* 0x000fea0003800000 */
[----:B------:R-:W2:Y:S01]  /*6290*/  LDG.E.U16 R3, desc[UR8][R22.64+0x80] ;  /* 0x0000800816037981 */ /* 0x000ea2000c1e1500 */
[----:B------:R-:W-:-:S03]  /*62a0*/  MOV R5, R0 ;  /* 0x0000000000057202 */ /* 0x000fc60000000f00 */
[----:B---3--:R-:W0:Y:S02]  /*62b0*/  LDS.U16 R2, [R15+0x80] ;  /* 0x000080000f027984 */ /* 0x008e240000000400 */
[----:B0-----:R-:W-:-:S06]  /*62c0*/  HADD2.F32 R24, -RZ, R2.H0_H0 ;  /* 0x20000002ff187230 */ /* 0x001fcc0000004100 */
[----:B------:R-:W-:Y:S01]  /*62d0*/  F2F.F64.F32 R24, R24 ;  /* 0x0000001800187310 */ /* 0x000fe20000201800 */
[----:B--2---:R-:W-:-:S07]  /*62e0*/  IMAD.U32 R7, R3, 0x10000, RZ ;  /* 0x0001000003077824 */ /* 0x004fce00078e00ff */
[----:B------:R-:W0:Y:S02]  /*62f0*/  F2F.F64.F32 R2, R7 ;  /* 0x0000000700027310 */ /* 0x000e240000201800 */
[----:B0-----:R-:W-:-:S10]  /*6300*/  DADD R2, R24, R2 ;  /* 0x0000000018027229 */ /* 0x001fd40000000002 */
[----:B------:R-:W0:Y:S02]  /*6310*/  F2F.F16.F64 R2, R2 ;  /* 0x0000000200027310 */ /* 0x000e240000300800 */
[----:B0-----:R0:W-:Y:S02]  /*6320*/  STS.U16 [R15+0x80], R2 ;  /* 0x000080020f007388 */ /* 0x0011e40000000400 */
.L_x_1576:
[----:B------:R-:W-:Y:S05]  /*6330*/  BSYNC.RECONVERGENT B1 ;  /* 0x0000000000017941 */ /* 0x000fea0003800200 */
.L_x_1575:
[----:B------:R-:W-:-:S13]  /*6340*/  ISETP.GE.U32.AND P0, PT, R38, 0x60, PT ;  /* 0x000000602600780c */ /* 0x000fda0003f06070 */
[----:B------:R-:W-:Y:S05]  /*6350*/  @!P0 BRA `(.L_x_1574) ;  /* 0x0000000000a88947 */ /* 0x000fea0003800000 */
.L_x_1577:
[----:B01234-:R-:W0:Y:S02]  /*6360*/  LDC.64 R2, c[0x0][0x3a8] ;  /* 0x0000ea00ff027b82 */ /* 0x01fe240000000a00 */
[----:B0-----:R-:W-:-:S05]  /*6370*/  IMAD.WIDE R26, R5, 0x2, R2 ;  /* 0x00000002051a7825 */ /* 0x001fca00078e0202 */
[----:B------:R-:W2:Y:S04]  /*6380*/  LDG.E.U16 R3, desc[UR8][R26.64] ;  /* 0x000000081a037981 */ /* 0x000ea8000c1e1500 */
[----:B------:R-:W3:Y:S04]  /*6390*/  LDG.E.U16 R30, desc[UR8][R26.64+0x40] ;  /* 0x000040081a1e7981 */ /* 0x000ee8000c1e1500 */
[----:B------:R-:W4:Y:S04]  /*63a0*/  LDG.E.U16 R35, desc[UR8][R26.64+0x80] ;  /* 0x000080081a237981 */ /* 0x000f28000c1e1500 */
[----:B------:R-:W5:Y:S01]  /*63b0*/  LDG.E.U16 R36, desc[UR8][R26.64+0xc0] ;  /* 0x0000c0081a247981 */ /* 0x000f62000c1e1500 */
[----:B------:R-:W-:-:S02]  /*63c0*/  LEA R7, R5, R44, 0x1 ;  /* 0x0000002c05077211 */ /* 0x000fc400078e08ff */
[----:B------:R-:W-:-:S03]  /*63d0*/  IADD3 R5, PT, PT, R5, 0x80, RZ ;  /* 0x0000008005057810 */ /* 0x000fc60007ffe0ff */
[----:B------:R-:W0:Y:S01]  /*63e0*/  LDS.U16 R2, [R7] ;  /* 0x0000000007027984 */ /* 0x000e220000000400 */
[----:B------:R-:W-:-:S03]  /*63f0*/  ISETP.GE.AND P0, PT, R5, UR6, PT ;  /* 0x0000000605007c0c */ /* 0x000fc6000bf06270 */
[----:B------:R-:W1:Y:S04]  /*6400*/  LDS.U16 R28, [R7+0x40] ;  /* 0x00004000071c7984 */ /* 0x000e680000000400 */
[----:B------:R-:W1:Y:S04]  /*6410*/  LDS.U16 R29, [R7+0x80] ;  /* 0x00008000071d7984 */ /* 0x000e680000000400 */
[----:B------:R-:W5:Y:S01]  /*6420*/  LDS.U16 R31, [R7+0xc0] ;  /* 0x0000c000071f7984 */ /* 0x000f620000000400 */
[----:B0-----:R-:W-:-:S04]  /*6430*/  HADD2.F32 R37, -RZ, R2.H0_H0 ;  /* 0x20000002ff257230 */ /* 0x001fc80000004100 */
[----:B------:R3:W-:Y:S01]  /*6440*/  F2F.F64.F32 R24, R37 ;  /* 0x0000002500187310 */ /* 0x0007e20000201800 */
[----:B-1----:R-:W-:Y:S02]  /*6450*/  HADD2.F32 R32, -RZ, R28.H0_H0 ;  /* 0x2000001cff207230 */ /* 0x002fe40000004100 */
[----:B------:R-:W-:-:S05]  /*6460*/  HADD2.F32 R29, -RZ, R29.H0_H0 ;  /* 0x2000001dff1d7230 */ /* 0x000fca0000004100 */
[----:B------:R-:W-:Y:S08]  /*6470*/  F2F.F64.F32 R32, R32 ;  /* 0x0000002000207310 */ /* 0x000ff00000201800 */
[----:B------:R-:W-:Y:S01]  /*6480*/  F2F.F64.F32 R28, R29 ;  /* 0x0000001d001c7310 */ /* 0x000fe20000201800 */
[----:B--2---:R-:W-:-:S07]  /*6490*/  IMAD.U32 R48, R3, 0x10000, RZ ;  /* 0x0001000003307824 */ /* 0x004fce00078e00ff */
[----:B------:R-:W0:Y:S01]  /*64a0*/  F2F.F64.F32 R2, R48 ;  /* 0x0000003000027310 */ /* 0x000e220000201800 */
[----:B---3--:R-:W-:Y:S02]  /*64b0*/  SHF.L.U32 R37, R30, 0x10, RZ ;  /* 0x000000101e257819 */ /* 0x008fe400000006ff */
[----:B----4-:R-:W-:Y:S01]  /*64c0*/  SHF.L.U32 R35, R35, 0x10, RZ ;  /* 0x0000001023237819 */ /* 0x010fe200000006ff */
[----:B-----5:R-:W-:-:S04]  /*64d0*/  IMAD.U32 R36, R36, 0x10000, RZ ;  /* 0x0001000024247824 */ /* 0x020fc800078e00ff */
[----:B------:R-:W1:Y:S01]  /*64e0*/  F2F.F64.F32 R26, R35 ;  /* 0x00000023001a7310 */ /* 0x000e620000201800 */
[----:B0-----:R-:W-:Y:S01]  /*64f0*/  DADD R2, R24, R2 ;  /* 0x0000000018027229 */ /* 0x001fe20000000002 */
[----:B------:R-:W-:-:S06]  /*6500*/  HADD2.F32 R24, -RZ, R31.H0_H0 ;  /* 0x2000001fff187230 */ /* 0x000fcc0000004100 */
[----:B------:R-:W0:Y:S01]  /*6510*/  F2F.F64.F32 R30, R37 ;  /* 0x00000025001e7310 */ /* 0x000e220000201800 */
[----:B-1----:R-:W-:-:S07]  /*6520*/  DADD R26, R28, R26 ;  /* 0x000000001c1a7229 */ /* 0x002fce000000001a */
[----:B------:R-:W1:Y:S01]  /*6530*/  F2F.F16.F64 R34, R2 ;  /* 0x0000000200227310 */ /* 0x000e620000300800 */
[----:B0-----:R-:W-:-:S07]  /*6540*/  DADD R30, R32, R30 ;  /* 0x00000000201e7229 */ /* 0x001fce000000001e */
[----:B------:R-:W-:Y:S01]  /*6550*/  F2F.F64.F32 R24, R24 ;  /* 0x0000001800187310 */ /* 0x000fe20000201800 */
[----:B-1----:R0:W-:Y:S07]  /*6560*/  STS.U16 [R7], R34 ;  /* 0x0000002207007388 */ /* 0x0021ee0000000400 */
[----:B------:R-:W1:Y:S08]  /*6570*/  F2F.F64.F32 R2, R36 ;  /* 0x0000002400027310 */ /* 0x000e700000201800 */
[----:B------:R-:W2:Y:S01]  /*6580*/  F2F.F16.F64 R30, R30 ;  /* 0x0000001e001e7310 */ /* 0x000ea20000300800 */
[----:B-1----:R-:W-:-:S07]  /*6590*/  DADD R2, R24, R2 ;  /* 0x0000000018027229 */ /* 0x002fce0000000002 */
[----:B------:R-:W1:Y:S01]  /*65a0*/  F2F.F16.F64 R26, R26 ;  /* 0x0000001a001a7310 */ /* 0x000e620000300800 */
[----:B--2---:R0:W-:Y:S07]  /*65b0*/  STS.U16 [R7+0x40], R30 ;  /* 0x0000401e07007388 */ /* 0x0041ee0000000400 */
[----:B------:R-:W2:Y:S01]  /*65c0*/  F2F.F16.F64 R2, R2 ;  /* 0x0000000200027310 */ /* 0x000ea20000300800 */
[----:B-1----:R0:W-:Y:S04]  /*65d0*/  STS.U16 [R7+0x80], R26 ;  /* 0x0000801a07007388 */ /* 0x0021e80000000400 */
[----:B--2---:R0:W-:Y:S01]  /*65e0*/  STS.U16 [R7+0xc0], R2 ;  /* 0x0000c00207007388 */ /* 0x0041e20000000400 */
[----:B------:R-:W-:Y:S05]  /*65f0*/  @!P0 BRA `(.L_x_1577) ;  /* 0xfffffffc00588947 */ /* 0x000fea000383ffff */
.L_x_1574:
[----:B0-----:R-:W-:Y:S05]  /*6600*/  BSYNC.RECONVERGENT B0 ;  /* 0x0000000000007941 */ /* 0x001fea0003800200 */
.L_x_1573:
[----:B---3--:R-:W0:Y:S02]  /*6610*/  LDC R7, c[0x0][0x39c] ;  /* 0x0000e700ff077b82 */ /* 0x008e240000000800 */
[----:B0-----:R-:W-:Y:S01]  /*6620*/  ISETP.GE.AND P0, PT, R7, 0x1, PT ;  /* 0x000000010700780c */ /* 0x001fe20003f06270 */
[----:B------:R-:W-:-:S12]  /*6630*/  NOP ;  /* 0x0000000000007918 */ /* 0x000fd80000000000 */
[----:B------:R-:W-:Y:S05]  /*6640*/  @!P0 BRA `(.L_x_1578) ;  /* 0x0000002c00988947 */ /* 0x000fea0003800000 */
[----:B-1--4-:R-:W0:Y:S08]  /*6650*/  LDC R26, c[0x0][0x398] ;  /* 0x0000e600ff1a7b82 */ /* 0x012e300000000800 */
[----:B--2---:R-:W1:Y:S01]  /*6660*/  LDC R29, c[0x0][0x38c] ;  /* 0x0000e300ff1d7b82 */ /* 0x004e620000000800 */
[----:B0-----:R-:W-:-:S04]  /*6670*/  IABS R25, R26 ;  /* 0x0000001a00197213 */ /* 0x001fc80000000000 */
[----:B------:R-:W0:Y:S08]  /*6680*/  I2F.RP R5, R25 ;  /* 0x0000001900057306 */ /* 0x000e300000209400 */
[----:B0-----:R-:W0:Y:S02]  /*6690*/  MUFU.RCP R5, R5 ;  /* 0x0000000500057308 */ /* 0x001e240000001000 */
[----:B0-----:R-:W-:-:S06]  /*66a0*/  IADD3 R2, PT, PT, R5, 0xffffffe, RZ ;  /* 0x0ffffffe05027810 */ /* 0x001fcc0007ffe0ff */
[----:B------:R0:W2:Y:S02]  /*66b0*/  F2I.FTZ.U32.TRUNC.NTZ R3, R2 ;  /* 0x0000000200037305 */ /* 0x0000a4000021f000 */
[----:B0-----:R-:W-:Y:S01]  /*66c0*/  MOV R2, RZ ;  /* 0x000000ff00027202 */ /* 0x001fe20000000f00 */
[----:B--2---:R-:W-:-:S04]  /*66d0*/  IMAD.MOV R24, RZ, RZ, -R3 ;  /* 0x000000ffff187224 */ /* 0x004fc800078e0a03 */
        /* <DEDUP_REMOVED lines=20> */
[----:B------:R-:W-:Y:S02]  /*6820*/  HFMA2 R33, -RZ, RZ, 0, 0 ;  /* 0x00000000ff217431 */ /* 0x000fe400000001ff */
[----:B------:R-:W1:Y:S08]  /*6830*/  I2F.RP R5, R25 ;  /* 0x0000001900057306 */ /* 0x000e700000209400 */
[----:B-1----:R-:W1:Y:S02]  /*6840*/  MUFU.RCP R5, R5 ;  /* 0x0000000500057308 */ /* 0x002e640000001000 */
[----:B-1----:R-:W-:-:S06]  /*6850*/  IADD3 R2, PT, PT, R5, 0xffffffe, RZ ;  /* 0x0ffffffe05027810 */ /* 0x002fcc0007ffe0ff */
        /* <DEDUP_REMOVED lines=27> */
.L_x_1606:
[----:B------:R-:W-:-:S13]  /*6a10*/  ISETP.GE.AND P2, PT, R5, 0x1, PT ;  /* 0x000000010500780c */ /* 0x000fda0003f46270 */
[----:B012---:R-:W-:Y:S05]  /*6a20*/  @!P2 BRA `(.L_x_1580) ;  /* 0x000000080080a947 */ /* 0x007fea0003800000 */
[----:B------:R-:W-:Y:S01]  /*6a30*/  IMAD R3, R30, R33, RZ ;  /* 0x000000211e037224 */ /* 0x000fe200078e02ff */
[----:B------:R-:W-:-:S03]  /*6a40*/  MOV R48, RZ ;  /* 0x000000ff00307202 */ /* 0x000fc60000000f00 */
[----:B------:R-:W-:-:S05]  /*6a50*/  IMAD R36, R3, 0x2, R44 ;  /* 0x0000000203247824 */ /* 0x000fca00078e022c */
[----:B------:R-:W-:-:S07]  /*6a60*/  LEA R35, R47, R36, 0x1 ;  /* 0x000000242f237211 */ /* 0x000fce00078e08ff */
.L_x_1598:
[----:B------:R-:W-:Y:S01]  /*6a70*/  ISETP.GE.AND P2, PT, R47, R30, PT ;  /* 0x0000001e2f00720c */ /* 0x000fe20003f46270 */
[----:B------:R-:W-:Y:S01]  /*6a80*/  BSSY.RECONVERGENT B0, `(.L_x_1581) ;  /* 0x0000014000007945 */ /* 0x000fe20003800200 */
[----:B01----:R-:W-:Y:S02]  /*6a90*/  HFMA2 R2, -RZ, RZ, 0, 0 ;  /* 0x00000000ff027431 */ /* 0x003fe400000001ff */
[----:B------:R-:W-:Y:S01]  /*6aa0*/  IMAD.MOV.U32 R24, RZ, RZ, RZ ;  /* 0x000000ffff187224 */ /* 0x000fe200078e00ff */
[----:B------:R-:W-:-:S08]  /*6ab0*/  MOV R3, 0xfff00000 ;  /* 0xfff0000000037802 */ /* 0x000fd00000000f00 */
[----:B------:R-:W-:Y:S05]  /*6ac0*/  @P2 BRA `(.L_x_1582) ;  /* 0x00000000003c2947 */ /* 0x000fea0003800000 */
[----:B------:R-:W-:-:S13]  /*6ad0*/  ISETP.NE.AND P2, PT, R48, RZ, PT ;  /* 0x000000ff3000720c */ /* 0x000fda0003f45270 */
[----:B------:R-:W-:Y:S05]  /*6ae0*/  @!P2 BRA `(.L_x_1583) ;  /* 0x000000000024a947 */ /* 0x000fea0003800000 */
[----:B------:R-:W-:-:S07]  /*6af0*/  IMAD.MOV.U32 R25, RZ, RZ, RZ ;  /* 0x000000ffff197224 */ /* 0x000fce00078e00ff */
.L_x_1584:
[----:B------:R-:W-:Y:S02]  /*6b00*/  LEA R26, R25, R41, 0x2 ;  /* 0x00000029191a7211 */ /* 0x000fe400078e10ff */
[----:B------:R-:W-:-:S04]  /*6b10*/  MOV R24, R47 ;  /* 0x0000002f00187202 */ /* 0x000fc80000000f00 */
[----:B------:R-:W0:Y:S02]  /*6b20*/  LDS R26, [R26] ;  /* 0x000000001a1a7984 */ /* 0x000e240000000800 */
[----:B0-----:R-:W-:-:S13]  /*6b30*/  ISETP.NE.AND P2, PT, R26, R47, PT ;  /* 0x0000002f1a00720c */ /* 0x001fda0003f45270 */
[----:B------:R-:W-:Y:S05]  /*6b40*/  @!P2 BRA `(.L_x_1582) ;  /* 0x00000000001ca947 */ /* 0x000fea0003800000 */
[----:B------:R-:W-:-:S05]  /*6b50*/  VIADD R25, R25, 0x1 ;  /* 0x0000000119197836 */ /* 0x000fca0000000000 */
[----:B------:R-:W-:-:S13]  /*6b60*/  ISETP.NE.AND P2, PT, R25, R48, PT ;  /* 0x000000301900720c */ /* 0x000fda0003f45270 */
[----:B------:R-:W-:Y:S05]  /*6b70*/  @P2 BRA `(.L_x_1584) ;  /* 0xfffffffc00e02947 */ /* 0x000fea000383ffff */
.L_x_1583:
[----:B------:R-:W0:Y:S01]  /*6b80*/  LDS.U16 R2, [R35] ;  /* 0x0000000023027984 */ /* 0x000e220000000400 */
[----:B------:R-:W-:Y:S01]  /*6b90*/  MOV R24, R47 ;  /* 0x0000002f00187202 */ /* 0x000fe20000000f00 */
[----:B0-----:R-:W-:-:S06]  /*6ba0*/  HADD2.F32 R2, -RZ, R2.H0_H0 ;  /* 0x20000002ff027230 */ /* 0x001fcc0000004100 */
[----:B------:R-:W0:Y:S02]  /*6bb0*/  F2F.F64.F32 R2, R2 ;  /* 0x0000000200027310 */ /* 0x000e240000201800 */
.L_x_1582:
[----:B------:R-:W-:Y:S05]  /*6bc0*/  BSYNC.RECONVERGENT B0 ;  /* 0x0000000000007941 */ /* 0x000fea0003800200 */
.L_x_1581:
        /* <DEDUP_REMOVED lines=8> */
.L_x_1592:
[----:B------:R-:W-:Y:S04]  /*6c50*/  BSSY.RECONVERGENT B1, `(.L_x_1588) ;  /* 0x0000012000017945 */ /* 0x000fe80003800200 */
[----:B------:R-:W-:Y:S01]  /*6c60*/  BSSY.RELIABLE B2, `(.L_x_1589) ;  /* 0x000000c000027945 */ /* 0x000fe20003800100 */
[----:B------:R-:W-:-:S07]  /*6c70*/  IMAD.MOV.U32 R2, RZ, RZ, RZ ;  /* 0x000000ffff027224 */ /* 0x000fce00078e00ff */
.L_x_1591:
[----:B------:R-:W-:Y:S01]  /*6c80*/  LEA R3, R2, R41, 0x2 ;  /* 0x0000002902037211 */ /* 0x000fe200078e10ff */
[----:B------:R-:W-:-:S04]  /*6c90*/  IMAD.MOV.U32 R25, RZ, RZ, -0x100000 ;  /* 0xfff00000ff197424 */ /* 0x000fc800078e00ff */
[----:B------:R-:W0:Y:S02]  /*6ca0*/  LDS R24, [R3] ;  /* 0x0000000003187984 */ /* 0x000e240000000800 */
[----:B0-----:R-:W-:Y:S01]  /*6cb0*/  ISETP.NE.AND P2, PT, R24, R27, PT ;  /* 0x0000001b1800720c */ /* 0x001fe20003f45270 */
[----:B------:R-:W-:-:S12]  /*6cc0*/  HFMA2 R24, -RZ, RZ, 0, 0 ;  /* 0x00000000ff187431 */ /* 0x000fd800000001ff */
[----:B------:R-:W-:Y:S05]  /*6cd0*/  @!P2 BREAK.RELIABLE B2 ;  /* 0x000000000002a942 */ /* 0x000fea0003800100 */
[----:B------:R-:W-:Y:S05]  /*6ce0*/  @!P2 BRA `(.L_x_1590) ;  /* 0x000000000020a947 */ /* 0x000fea0003800000 */
[----:B------:R-:W-:-:S04]  /*6cf0*/  IADD3 R2, PT, PT, R2, 0x1, RZ ;  /* 0x0000000102027810 */ /* 0x000fc80007ffe0ff */
[----:B------:R-:W-:-:S13]  /*6d00*/  ISETP.NE.AND P2, PT, R2, R48, PT ;  /* 0x000000300200720c */ /* 0x000fda0003f45270 */
[----:B------:R-:W-:Y:S05]  /*6d10*/  @P2 BRA `(.L_x_1591) ;  /* 0xfffffffc00d82947 */ /* 0x000fea000383ffff */
[----:B------:R-:W-:Y:S05]  /*6d20*/  BSYNC.RELIABLE B2 ;  /* 0x0000000000027941 */ /* 0x000fea0003800100 */
.L_x_1589:
[----:B------:R-:W-:-:S06]  /*6d30*/  LEA R2, R27, R36, 0x1 ;  /* 0x000000241b027211 */ /* 0x000fcc00078e08ff */
[----:B------:R-:W0:Y:S02]  /*6d40*/  LDS.U16 R2, [R2] ;  /* 0x0000000002027984 */ /* 0x000e240000000400 */
[----:B0-----:R-:W-:-:S06]  /*6d50*/  HADD2.F32 R24, -RZ, R2.H0_H0 ;  /* 0x20000002ff187230 */ /* 0x001fcc0000004100 */
[----:B------:R-:W0:Y:S02]  /*6d60*/  F2F.F64.F32 R24, R24 ;  /* 0x0000001800187310 */ /* 0x000e240000201800 */
.L_x_1590:
[----:B------:R-:W-:Y:S05]  /*6d70*/  BSYNC.RECONVERGENT B1 ;  /* 0x0000000000017941 */ /* 0x000fea0003800200 */
.L_x_1588:
        /* <DEDUP_REMOVED lines=9> */
.L_x_1587:
[----:B------:R-:W-:-:S07]  /*6e10*/  MOV R27, R6 ;  /* 0x00000006001b7202 */ /* 0x000fce0000000f00 */
.L_x_1593:
[----:B------:R-:W2:Y:S01]  /*6e20*/  LDL.64 R2, [R1] ;  /* 0x0000000001027983 */ /* 0x000ea20000100a00 */
[----:B------:R-:W-:-:S06]  /*6e30*/  LEA R26, R27, R36, 0x1 ;  /* 0x000000241b1a7211 */ /* 0x000fcc00078e08ff */
[----:B------:R-:W0:Y:S02]  /*6e40*/  LDS.U16 R26, [R26] ;  /* 0x000000001a1a7984 */ /* 0x000e240000000400 */
[----:B0-----:R-:W-:-:S06]  /*6e50*/  HADD2.F32 R24, -RZ, R26.H0_H0 ;  /* 0x2000001aff187230 */ /* 0x001fcc0000004100 */
        /* <DEDUP_REMOVED lines=8> */
.L_x_1586:
[----:B------:R-:W-:Y:S05]  /*6ee0*/  BSYNC.RECONVERGENT B0 ;  /* 0x0000000000007941 */ /* 0x000fea0003800200 */
.L_x_1585:
        /* <DEDUP_REMOVED lines=69> */
.L_x_1595:
[----:B------:R-:W-:Y:S05]  /*7340*/  BSYNC.RECONVERGENT B0 ;  /* 0x0000000000007941 */ /* 0x000fea0003800200 */
.L_x_1594:
[----:B------:R-:W-:Y:S04]  /*7350*/  BSSY.RECONVERGENT B0, `(.L_x_1596) ;  /* 0x0000009000007945 */ /* 0x000fe80003800200 */
[----:B------:R-:W-:Y:S05]  /*7360*/  @P3 BRA `(.L_x_1597) ;  /* 0x00000000001c3947 */ /* 0x000fea0003800000 */
[----:B0-----:R-:W2:Y:S04]  /*7370*/  LDL.64 R2, [R1] ;  /* 0x0000000001027983 */ /* 0x001ea80000100a00 */
[----:B------:R-:W3:Y:S01]  /*7380*/  LDL R27, [R1+0x8] ;  /* 0x00000800011b7983 */ /* 0x000ee20000100800 */
[C---:B------:R-:W-:Y:S02]  /*7390*/  LEA R24, R48.reuse, R41, 0x2 ;  /* 0x0000002930187211 */ /* 0x040fe400078e10ff */
[----:B------:R-:W-:Y:S01]  /*73a0*/  LEA R25, R48, R42, 0x1 ;  /* 0x0000002a30197211 */ /* 0x000fe200078e08ff */
[----:B--2---:R-:W0:Y:S02]  /*73b0*/  F2F.F16.F64 R2, R2 ;  /* 0x0000000200027310 */ /* 0x004e240000300800 */
[----:B---3--:R1:W-:Y:S04]  /*73c0*/  STS [R24], R27 ;  /* 0x0000001b18007388 */ /* 0x0083e80000000800 */
[----:B0-----:R1:W-:Y:S02]  /*73d0*/  STS.U16 [R25], R2 ;  /* 0x0000000219007388 */ /* 0x0013e40000000400 */
.L_x_1597:
[----:B------:R-:W-:Y:S05]  /*73e0*/  BSYNC.RECONVERGENT B0 ;  /* 0x0000000000007941 */ /* 0x000fea0003800200 */
.L_x_1596:
[----:B------:R-:W-:Y:S01]  /*73f0*/  VIADD R48, R48, 0x1 ;  /* 0x0000000130307836 */ /* 0x000fe20000000000 */
[----:B------:R-:W-:-:S04]  /*7400*/  NOP ;  /* 0x0000000000007918 */ /* 0x000fc80000000000 */
[----:B------:R-:W-:-:S13]  /*7410*/  ISETP.NE.AND P2, PT, R48, R5, PT ;  /* 0x000000053000720c */ /* 0x000fda0003f45270 */
[----:B------:R-:W-:Y:S05]  /*7420*/  @P2 BRA `(.L_x_1598) ;  /* 0xfffffff400902947 */ /* 0x000fea000383ffff */
.L_x_1580:
        /* <DEDUP_REMOVED lines=10> */
[----:B------:R-:W-:-:S07]  /*74d0*/  HFMA2 R3, -RZ, RZ, 0, 0 ;  /* 0x00000000ff037431 */ /* 0x000fce00000001ff */
.L_x_1603:
        /* <DEDUP_REMOVED lines=13> */
[----:B0-----:R-:W-:-:S03]  /*75b0*/  HADD2 R28, R28.H0_H0, R53.H0_H0 ;  /* 0x200000351c1c7230 */ /* 0x001fc60000000800 */
[----:B------:R-:W0:Y:S01]  /*75c0*/  LDS.U16 R53, [R2+0x14] ;  /* 0x0000140002357984 */ /* 0x000e220000000400 */
[----:B-1----:R-:W-:-:S03]  /*75d0*/  HADD2 R36, R28.H0_H0, R36.H0_H0 ;  /* 0x200000241c247230 */ /* 0x002fc60000000800 */
[----:B------:R-:W1:Y:S01]  /*75e0*/  LDS.U16 R28, [R2+0x16] ;  /* 0x00001600021c7984 */ /* 0x000e620000000400 */
[----:B--2---:R-:W-:-:S03]  /*75f0*/  HADD2 R36, R36.H0_H0, R26.H0_H0 ;  /* 0x2000001a24247230 */ /* 0x004fc60000000800 */
[----:B------:R-:W2:Y:S01]  /*7600*/  LDS.U16 R26, [R2+0x18] ;  /* 0x00001800021a7984 */ /* 0x000ea20000000400 */
[----:B---3--:R-:W-:-:S03]  /*7610*/  HADD2 R36, R36.H0_H0, R24.H0_H0 ;  /* 0x2000001824247230 */ /* 0x008fc60000000800 */
[----:B------:R-:W3:Y:S01]  /*7620*/  LDS.U16 R24, [R2+0x1a] ;  /* 0x00001a0002187984 */ /* 0x000ee20000000400 */
[----:B----4-:R-:W-:-:S03]  /*7630*/  HADD2 R36, R36.H0_H0, R51.H0_H0 ;  /* 0x2000003324247230 */ /* 0x010fc60000000800 */
[----:B------:R-:W4:Y:S01]  /*7640*/  LDS.U16 R51, [R2+0x1c] ;  /* 0x00001c0002337984 */ /* 0x000f220000000400 */
[----:B-----5:R-:W-:-:S03]  /*7650*/  HADD2 R36, R36.H0_H0, R37.H0_H0 ;  /* 0x2000002524247230 */ /* 0x020fc60000000800 */
[----:B------:R-:W5:Y:S01]  /*7660*/  LDS.U16 R37, [R2+0x1e] ;  /* 0x00001e0002257984 */ /* 0x000f620000000400 */
[----:B------:R-:W-:-:S04]  /*7670*/  HADD2 R25, R36.H0_H0, R25.H0_H0 ;  /* 0x2000001924197230 */ /* 0x000fc80000000800 */
[----:B------:R-:W-:-:S04]  /*7680*/  HADD2 R25, R25.H0_H0, R27.H0_H0 ;  /* 0x2000001b19197230 */ /* 0x000fc80000000800 */
[----:B------:R-:W-:-:S04]  /*7690*/  HADD2 R25, R25.H0_H0, R29.H0_H0 ;  /* 0x2000001d19197230 */ /* 0x000fc80000000800 */
[----:B------:R-:W-:-:S04]  /*76a0*/  HADD2 R25, R25.H0_H0, R35.H0_H0 ;  /* 0x2000002319197230 */ /* 0x000fc80000000800 */
[----:B0-----:R-:W-:-:S04]  /*76b0*/  HADD2 R25, R25.H0_H0, R53.H0_H0 ;  /* 0x2000003519197230 */ /* 0x001fc80000000800 */
[----:B-1----:R-:W-:-:S04]  /*76c0*/  HADD2 R25, R25.H0_H0, R28.H0_H0 ;  /* 0x2000001c19197230 */ /* 0x002fc80000000800 */
[----:B--2---:R-:W-:-:S04]  /*76d0*/  HADD2 R25, R25.H0_H0, R26.H0_H0 ;  /* 0x2000001a19197230 */ /* 0x004fc80000000800 */
[----:B---3--:R-:W-:-:S04]  /*76e0*/  HADD2 R24, R25.H0_H0, R24.H0_H0 ;  /* 0x2000001819187230 */ /* 0x008fc80000000800 */
[----:B----4-:R-:W-:-:S04]  /*76f0*/  HADD2 R24, R24.H0_H0, R51.H0_H0 ;  /* 0x2000003318187230 */ /* 0x010fc80000000800 */
[----:B-----5:R-:W-:Y:S01]  /*7700*/  HADD2 R28, R24.H0_H0, R37.H0_H0 ;  /* 0x20000025181c7230 */ /* 0x020fe20000000800 */
[----:B------:R-:W-:Y:S06]  /*7710*/  @P2 BRA `(.L_x_1603) ;  /* 0xfffffffc00702947 */ /* 0x000fec000383ffff */
[----:B------:R-:W-:-:S07]  /*7720*/  MOV R3, R32 ;  /* 0x0000002000037202 */ /* 0x000fce0000000f00 */
.L_x_1602:
        /* <DEDUP_REMOVED lines=14> */
[----:B0-----:R-:W-:-:S04]  /*7810*/  HADD2 R29, R28.H0_H0, R29.H0_H0 ;  /* 0x2000001d1c1d7230 */ /* 0x001fc80000000800 */
[----:B-1----:R-:W-:-:S04]  /*7820*/  HADD2 R24, R29.H0_H0, R24.H0_H0 ;  /* 0x200000181d187230 */ /* 0x002fc80000000800 */
[----:B--2---:R-:W-:-:S04]  /*7830*/  HADD2 R24, R24.H0_H0, R35.H0_H0 ;  /* 0x2000002318187230 */ /* 0x004fc80000000800 */
[----:B---3--:R-:W-:-:S04]  /*7840*/  HADD2 R24, R24.H0_H0, R37.H0_H0 ;  /* 0x2000002518187230 */ /* 0x008fc80000000800 */
[----:B----4-:R-:W-:-:S04]  /*7850*/  HADD2 R24, R24.H0_H0, R51.H0_H0 ;  /* 0x2000003318187230 */ /* 0x010fc80000000800 */
[----:B-----5:R-:W-:-:S04]  /*7860*/  HADD2 R24, R24.H0_H0, R53.H0_H0 ;  /* 0x2000003518187230 */ /* 0x020fc80000000800 */
[----:B------:R-:W-:-:S04]  /*7870*/  HADD2 R24, R24.H0_H0, R25.H0_H0 ;  /* 0x2000001918187230 */ /* 0x000fc80000000800 */
[----:B------:R-:W-:-:S07]  /*7880*/  HADD2 R28, R24.H0_H0, R27.H0_H0 ;  /* 0x2000001b181c7230 */ /* 0x000fce0000000800 */
.L_x_1604:
        /* <DEDUP_REMOVED lines=9> */
[----:B0-----:R-:W-:-:S04]  /*7920*/  HADD2 R25, R28.H0_H0, R25.H0_H0 ;  /* 0x200000191c197230 */ /* 0x001fc80000000800 */
[----:B-1----:R-:W-:-:S04]  /*7930*/  HADD2 R24, R25.H0_H0, R24.H0_H0 ;  /* 0x2000001819187230 */ /* 0x002fc80000000800 */
[----:B--2---:R-:W-:-:S04]  /*7940*/  HADD2 R24, R24.H0_H0, R27.H0_H0 ;  /* 0x2000001b18187230 */ /* 0x004fc80000000800 */
[----:B---3--:R-:W-:-:S07]  /*7950*/  HADD2 R28, R24.H0_H0, R29.H0_H0 ;  /* 0x2000001d181c7230 */ /* 0x008fce0000000800 */
.L_x_1605:
[----:B------:R-:W-:Y:S05]  /*7960*/  @!P2 BRA `(.L_x_1601) ;  /* 0x000000000028a947 */ /* 0x000fea0003800000 */
[----:B01----:R-:W-:Y:S02]  /*7970*/  LEA R2, R3, R42, 0x1 ;  /* 0x0000002a03027211 */ /* 0x003fe400078e08ff */
[----:B------:R-:W-:-:S03]  /*7980*/  ISETP.NE.AND P2, PT, R34, 0x1, PT ;  /* 0x000000012200780c */ /* 0x000fc60003f45270 */
[----:B------:R-:W0:Y:S02]  /*7990*/  LDS.U16 R3, [R2] ;  /* 0x0000000002037984 */ /* 0x000e240000000400 */
[----:B0-----:R-:W-:-:S08]  /*79a0*/  HADD2 R28, R28.H0_H0, R3.H0_H0 ;  /* 0x200000031c1c7230 */ /* 0x001fd00000000800 */
[----:B------:R-:W-:Y:S05]  /*79b0*/  @!P2 BRA `(.L_x_1601) ;  /* 0x000000000014a947 */ /* 0x000fea0003800000 */
[----:B------:R-:W-:Y:S01]  /*79c0*/  ISETP.NE.AND P2, PT, R34, 0x2, PT ;  /* 0x000000022200780c */ /* 0x000fe20003f45270 */
[----:B------:R-:W0:-:S12]  /*79d0*/  LDS.U16 R3, [R2+0x2] ;  /* 0x0000020002037984 */ /* 0x000e180000000400 */
[----:B------:R-:W1:Y:S01]  /*79e0*/  @P2 LDS.U16 R25, [R2+0x4] ;  /* 0x0000040002192984 */ /* 0x000e620000000400 */
[----:B0-----:R-:W-:-:S04]  /*79f0*/  HADD2 R28, R28.H0_H0, R3.H0_H0 ;  /* 0x200000031c1c7230 */ /* 0x001fc80000000800 */
[----:B-1----:R-:W-:-:S07]  /*7a00*/  @P2 HADD2 R28, R28.H0_H0, R25.H0_H0 ;  /* 0x200000191c1c2230 */ /* 0x002fce0000000800 */
.L_x_1601:
[----:B01----:R-:W-:-:S05]  /*7a10*/  LEA R2, R33, R40, 0x1 ;  /* 0x0000002821027211 */ /* 0x003fca00078e08ff */
[----:B------:R2:W-:Y:S02]  /*7a20*/  STS.U16 [R2], R28 ;  /* 0x0000001c02007388 */ /* 0x0005e40000000400 */
.L_x_1600:
[----:B------:R-:W-:Y:S05]  /*7a30*/  BSYNC.RECONVERGENT B0 ;  /* 0x0000000000007941 */ /* 0x000fea0003800200 */
.L_x_1599:
[----:B------:R-:W3:Y:S01]  /*7a40*/  LDCU UR6, c[0x0][0x398] ;  /* 0x00007300ff0677ac */ /* 0x000ee20008000800 */
[----:B------:R-:W-:-:S05]  /*7a50*/  VIADD R33, R33, 0x1 ;  /* 0x0000000121217836 */ /* 0x000fca0000000000 */
[----:B---3--:R-:W-:Y:S01]  /*7a60*/  ISETP.NE.AND P2, PT, R33, UR6, PT ;  /* 0x0000000621007c0c */ /* 0x008fe2000bf45270 */
[----:B------:R-:W-:-:S12]  /*7a70*/  NOP ;  /* 0x0000000000007918 */ /* 0x000fd80000000000 */
[----:B------:R-:W-:Y:S05]  /*7a80*/  @P2 BRA `(.L_x_1606) ;  /* 0xffffffec00e02947 */ /* 0x000fea000383ffff */
.L_x_1579:
[----:B------:R-:W-:-:S07]  /*7a90*/  HFMA2 R5, -RZ, RZ, 0, 0 ;  /* 0x00000000ff057431 */ /* 0x000fce00000001ff */
.L_x_1625:
[----:B------:R-:W3:Y:S01]  /*7aa0*/  LDCU UR6, c[0x0][0x398] ;  /* 0x00007300ff0677ac */ /* 0x000ee20008000800 */
[----:B------:R-:W-:Y:S01]  /*7ab0*/  BSSY.RECONVERGENT B0, `(.L_x_1607) ;  /* 0x0000015000007945 */ /* 0x000fe20003800200 */
[----:B01----:R-:W-:Y:S01]  /*7ac0*/  MOV R24, RZ ;  /* 0x000000ff00187202 */ /* 0x003fe20000000f00 */
[----:B--2---:R-:W-:Y:S01]  /*7ad0*/  IMAD.MOV.U32 R2, RZ, RZ, 0x0 ;  /* 0x00000000ff027424 */ /* 0x004fe200078e00ff */
[----:B------:R-:W-:Y:S02]  /*7ae0*/  MOV R3, 0xfff00000 ;  /* 0xfff0000000037802 */ /* 0x000fe40000000f00 */
[----:B---3--:R-:W-:-:S13]  /*7af0*/  ISETP.GE.AND P0, PT, R47, UR6, PT ;  /* 0x000000062f007c0c */ /* 0x008fda000bf06270 */
[----:B------:R-:W-:Y:S05]  /*7b00*/  @P0 BRA `(.L_x_1608) ;  /* 0x00000000003c0947 */ /* 0x000fea0003800000 */
[----:B------:R-:W-:-:S13]  /*7b10*/  ISETP.NE.AND P0, PT, R5, RZ, PT ;  /* 0x000000ff0500720c */ /* 0x000fda0003f05270 */
[----:B------:R-:W-:Y:S05]  /*7b20*/  @!P0 BRA `(.L_x_1609) ;  /* 0x0000000000248947 */ /* 0x000fea0003800000 */
[----:B------:R-:W-:-:S07]  /*7b30*/  MOV R26, RZ ;  /* 0x000000ff001a7202 */ /* 0x000fce0000000f00 */
.L_x_1610:
[----:B------:R-:W-:-:S05]  /*7b40*/  IMAD R7, R26, 0x4, R41 ;  /* 0x000000041a077824 */ /* 0x000fca00078e0229 */
[----:B------:R-:W0:Y:S02]  /*7b50*/  LDS R24, [R7] ;  /* 0x0000000007187984 */ /* 0x000e240000000800 */
[-C--:B0-----:R-:W-:Y:S02]  /*7b60*/  ISETP.NE.AND P0, PT, R24, R47.reuse, PT ;  /* 0x0000002f1800720c */ /* 0x081fe40003f05270 */
[----:B------:R-:W-:-:S11]  /*7b70*/  MOV R24, R47 ;  /* 0x0000002f00187202 */ /* 0x000fd60000000f00 */
[----:B------:R-:W-:Y:S05]  /*7b80*/  @!P0 BRA `(.L_x_1608) ;  /* 0x00000000001c8947 */ /* 0x000fea0003800000 */
[----:B------:R-:W-:-:S04]  /*7b90*/  IADD3 R26, PT, PT, R26, 0x1, RZ ;  /* 0x000000011a1a7810 */ /* 0x000fc80007ffe0ff */
[----:B------:R-:W-:-:S13]  /*7ba0*/  ISETP.NE.AND P0, PT, R26, R5, PT ;  /* 0x000000051a00720c */ /* 0x000fda0003f05270 */
[----:B------:R-:W-:Y:S05]  /*7bb0*/  @P0 BRA `(.L_x_1610) ;  /* 0xfffffffc00e00947 */ /* 0x000fea000383ffff */
.L_x_1609:
[----:B------:R-:W0:Y:S01]  /*7bc0*/  LDS.U16 R2, [R11] ;  /* 0x000000000b027984 */ /* 0x000e220000000400 */
[----:B------:R-:W-:Y:S02]  /*7bd0*/  IMAD.MOV.U32 R24, RZ, RZ, R47 ;  /* 0x000000ffff187224 */ /* 0x000fe400078e002f */
[----:B0-----:R-:W-:-:S06]  /*7be0*/  HADD2.F32 R2, -RZ, R2.H0_H0 ;  /* 0x20000002ff027230 */ /* 0x001fcc0000004100 */
[----:B------:R-:W0:Y:S02]  /*7bf0*/  F2F.F64.F32 R2, R2 ;  /* 0x0000000200027310 */ /* 0x000e240000201800 */
.L_x_1608:
[----:B------:R-:W-:Y:S05]  /*7c00*/  BSYNC.RECONVERGENT B0 ;  /* 0x0000000000007941 */ /* 0x000fea0003800200 */
.L_x_1607:
        /* <DEDUP_REMOVED lines=11> */
.L_x_1619:
[----:B------:R-:W-:Y:S01]  /*7cc0*/  BSSY.RECONVERGENT B2, `(.L_x_1615) ;  /* 0x0000012000027945 */ /* 0x000fe20003800200 */
[----:B------:R-:W-:-:S03]  /*7cd0*/  HFMA2 R2, -RZ, RZ, 0, 0 ;  /* 0x00000000ff027431 */ /* 0x000fc600000001ff */
[----:B------:R-:W-:Y:S04]  /*7ce0*/  BSSY.RELIABLE B3, `(.L_x_1616) ;  /* 0x000000b000037945 */ /* 0x000fe80003800100 */
.L_x_1618:
[----:B------:R-:W-:Y:S01]  /*7cf0*/  IMAD R3, R2, 0x4, R41 ;  /* 0x0000000402037824 */ /* 0x000fe200078e0229 */
[----:B------:R-:W-:-:S04]  /*7d00*/  MOV R25, 0xfff00000 ;  /* 0xfff0000000197802 */ /* 0x000fc80000000f00 */
[----:B------:R-:W0:Y:S02]  /*7d10*/  LDS R24, [R3] ;  /* 0x0000000003187984 */ /* 0x000e240000000800 */
[----:B0-----:R-:W-:Y:S02]  /*7d20*/  ISETP.NE.AND P0, PT, R24, R7, PT ;  /* 0x000000071800720c */ /* 0x001fe40003f05270 */
[----:B------:R-:W-:-:S11]  /*7d30*/  MOV R24, 0x0 ;  /* 0x0000000000187802 */ /* 0x000fd60000000f00 */
[----:B------:R-:W-:Y:S05]  /*7d40*/  @!P0 BREAK.RELIABLE B3 ;  /* 0x0000000000038942 */ /* 0x000fea0003800100 */
[----:B------:R-:W-:Y:S05]  /*7d50*/  @!P0 BRA `(.L_x_1617) ;  /* 0x0000000000208947 */ /* 0x000fea0003800000 */
[----:B------:R-:W-:-:S05]  /*7d60*/  VIADD R2, R2, 0x1 ;  /* 0x0000000102027836 */ /* 0x000fca0000000000 */
[----:B------:R-:W-:-:S13]  /*7d70*/  ISETP.NE.AND P0, PT, R2, R5, PT ;  /* 0x000000050200720c */ /* 0x000fda0003f05270 */
[----:B------:R-:W-:Y:S05]  /*7d80*/  @P0 BRA `(.L_x_1618) ;  /* 0xfffffffc00d80947 */ /* 0x000fea000383ffff */
[----:B------:R-:W-:Y:S05]  /*7d90*/  BSYNC.RELIABLE B3 ;  /* 0x0000000000037941 */ /* 0x000fea0003800100 */
.L_x_1616:
[----:B------:R-:W-:-:S06]  /*7da0*/  LEA R2, R7, R40, 0x1 ;  /* 0x0000002807027211 */ /* 0x000fcc00078e08ff */
[----:B------:R-:W0:Y:S02]  /*7db0*/  LDS.U16 R2, [R2] ;  /* 0x0000000002027984 */ /* 0x000e240000000400 */
[----:B0-----:R-:W-:-:S06]  /*7dc0*/  HADD2.F32 R24, -RZ, R2.H0_H0 ;  /* 0x20000002ff187230 */ /* 0x001fcc0000004100 */
[----:B------:R-:W0:Y:S02]  /*7dd0*/  F2F.F64.F32 R24, R24 ;  /* 0x0000001800187310 */ /* 0x000e240000201800 */
.L_x_1617:
[----:B------:R-:W-:Y:S05]  /*7de0*/  BSYNC.RECONVERGENT B2 ;  /* 0x0000000000027941 */ /* 0x000fea0003800200 */
.L_x_1615:
        /* <DEDUP_REMOVED lines=10> */
.L_x_1614:
[----:B------:R-:W-:Y:S05]  /*7e90*/  BRA `(.L_x_1612) ;  /* 0x0000000000347947 */ /* 0x000fea0003800000 */
.L_x_1613:
[----:B------:R-:W-:-:S07]  /*7ea0*/  IMAD.MOV.U32 R7, RZ, RZ, R6 ;  /* 0x000000ffff077224 */ /* 0x000fce00078e0006 */
.L_x_1620:
        /* <DEDUP_REMOVED lines=12> */
.L_x_1612:
[----:B------:R-:W-:Y:S05]  /*7f70*/  BSYNC.RECONVERGENT B0 ;  /* 0x0000000000007941 */ /* 0x000fea0003800200 */
.L_x_1611:
        /* <DEDUP_REMOVED lines=69> */
.L_x_1622:
[----:B------:R-:W-:Y:S05]  /*83d0*/  BSYNC.RECONVERGENT B0 ;  /* 0x0000000000007941 */ /* 0x000fea0003800200 */
.L_x_1621:
[----:B------:R-:W-:Y:S04]  /*83e0*/  BSSY.RECONVERGENT B0, `(.L_x_1623) ;  /* 0x0000009000007945 */ /* 0x000fe80003800200 */
[----:B------:R-:W-:Y:S05]  /*83f0*/  @P1 BRA `(.L_x_1624) ;  /* 0x00000000001c1947 */ /* 0x000fea0003800000 */
[----:B0-----:R-:W2:Y:S04]  /*8400*/  LDL.64 R2, [R1] ;  /* 0x0000000001027983 */ /* 0x001ea80000100a00 */
[----:B------:R-:W3:Y:S01]  /*8410*/  LDL R26, [R1+0x8] ;  /* 0x00000800011a7983 */ /* 0x000ee20000100800 */
[C---:B------:R-:W-:Y:S01]  /*8420*/  IMAD R7, R5.reuse, 0x4, R41 ;  /* 0x0000000405077824 */ /* 0x040fe200078e0229 */
[----:B------:R-:W-:Y:S01]  /*8430*/  LEA R24, R5, R42, 0x1 ;  /* 0x0000002a05187211 */ /* 0x000fe200078e08ff */
[----:B--2---:R-:W0:Y:S03]  /*8440*/  F2F.F16.F64 R3, R2 ;  /* 0x0000000200037310 */ /* 0x004e260000300800 */
[----:B---3--:R1:W-:Y:S04]  /*8450*/  STS [R7], R26 ;  /* 0x0000001a07007388 */ /* 0x0083e80000000800 */
[----:B0-----:R1:W-:Y:S02]  /*8460*/  STS.U16 [R24], R3 ;  /* 0x0000000318007388 */ /* 0x0013e40000000400 */
.L_x_1624:
[----:B------:R-:W-:Y:S05]  /*8470*/  BSYNC.RECONVERGENT B0 ;  /* 0x0000000000007941 */ /* 0x000fea0003800200 */
.L_x_1623:
[----:B------:R-:W-:Y:S01]  /*8480*/  IADD3 R5, PT, PT, R5, 0x1, RZ ;  /* 0x0000000105057810 */ /* 0x000fe20007ffe0ff */
[----:B------:R-:W-:-:S03]  /*8490*/  NOP ;  /* 0x0000000000007918 */ /* 0x000fc60000000000 */
[----:B------:R-:W-:-:S13]  /*84a0*/  ISETP.NE.AND P0, PT, R5, UR5, PT ;  /* 0x0000000505007c0c */ /* 0x000fda000bf05270 */
[----:B------:R-:W-:Y:S05]  /*84b0*/  @P0 BRA `(.L_x_1625) ;  /* 0xfffffff400780947 */ /* 0x000fea000383ffff */
[----:B0-----:R-:W-:Y:S01]  /*84c0*/  IMAD.MOV.U32 R2, RZ, RZ, RZ ;  /* 0x000000ffff027224 */ /* 0x001fe200078e00ff */
[----:B------:R-:W-:-:S06]  /*84d0*/  NOP ;  /* 0x0000000000007918 */ /* 0x000fcc0000000000 */
.L_x_1629:
[----:B------:R-:W-:Y:S01]  /*84e0*/  ISETP.GE.AND P0, PT, R47, R30, PT ;  /* 0x0000001e2f00720c */ /* 0x000fe20003f06270 */
[----:B------:R-:W-:-:S12]  /*84f0*/  BSSY.RECONVERGENT B0, `(.L_x_1626) ;  /* 0x000000d000007945 */ /* 0x000fd80003800200 */
[----:B0-----:R-:W-:Y:S05]  /*8500*/  @P0 BRA `(.L_x_1627) ;  /* 0x00000000002c0947 */ /* 0x001fea0003800000 */
[----:B-1----:R-:W-:-:S06]  /*8510*/  LEA R3, R2, R41, 0x2 ;  /* 0x0000002902037211 */ /* 0x002fcc00078e10ff */
[----:B------:R-:W0:Y:S02]  /*8520*/  LDS R3, [R3] ;  /* 0x0000000003037984 */ /* 0x000e240000000800 */
[CC--:B0-----:R-:W-:Y:S02]  /*8530*/  IMAD R5, R30.reuse, R3.reuse, R47 ;  /* 0x000000031e057224 */ /* 0x0c1fe400078e022f */
[----:B------:R-:W-:-:S07]  /*8540*/  IMAD R26, R30, R3, R30 ;  /* 0x000000031e1a7224 */ /* 0x000fce00078e021e */
.L_x_1628:
[C---:B------:R-:W-:Y:S01]  /*8550*/  LEA R7, R5.reuse, R44, 0x1 ;  /* 0x0000002c05077211 */ /* 0x040fe200078e08ff */
[C---:B0-----:R-:W-:Y:S01]  /*8560*/  IMAD R3, R5.reuse, 0x2, R43 ;  /* 0x0000000205037824 */ /* 0x041fe200078e022b */
[----:B------:R-:W-:-:S03]  /*8570*/  IADD3 R5, PT, PT, R5, 0x20, RZ ;  /* 0x0000002005057810 */ /* 0x000fc60007ffe0ff */
[----:B------:R-:W0:Y:S01]  /*8580*/  LDS.U16 R24, [R7] ;  /* 0x0000000007187984 */ /* 0x000e220000000400 */
[----:B------:R-:W-:-:S03]  /*8590*/  ISETP.GE.AND P0, PT, R5, R26, PT ;  /* 0x0000001a0500720c */ /* 0x000fc60003f06270 */
[----:B0-----:R0:W-:Y:S10]  /*85a0*/  STS.U16 [R3], R24 ;  /* 0x0000001803007388 */ /* 0x0011f40000000400 */
[----:B------:R-:W-:Y:S05]  /*85b0*/  @!P0 BRA `(.L_x_1628) ;  /* 0xfffffffc00e48947 */ /* 0x000fea000383ffff */
.L_x_1627:
[----:B------:R-:W-:Y:S05]  /*85c0*/  BSYNC.RECONVERGENT B0 ;  /* 0x0000000000007941 */ /* 0x000fea0003800200 */
.L_x_1626:
        /* <DEDUP_REMOVED lines=9> */
.L_x_1651:
        /* <DEDUP_REMOVED lines=9> */
[----:B------:R-:W-:-:S07]  /*86f0*/  HFMA2 R26, -RZ, RZ, 0, 0 ;  /* 0x00000000ff1a7431 */ /* 0x000fce00000001ff */
.L_x_1634:
        /* <DEDUP_REMOVED lines=8> */
.L_x_1633:
[----:B------:R-:W0:Y:S01]  /*8780*/  LDS.U16 R2, [R14] ;  /* 0x000000000e027984 */ /* 0x000e220000000400 */
[----:B------:R-:W-:Y:S02]  /*8790*/  IMAD.MOV.U32 R24, RZ, RZ, R47 ;  /* 0x000000ffff187224 */ /* 0x000fe400078e002f */
[----:B0-----:R-:W-:-:S06]  /*87a0*/  HADD2.F32 R2, -RZ, R2.H0_H0 ;  /* 0x20000002ff027230 */ /* 0x001fcc0000004100 */
[----:B------:R-:W0:Y:S02]  /*87b0*/  F2F.F64.F32 R2, R2 ;  /* 0x0000000200027310 */ /* 0x000e240000201800 */
.L_x_1632:
[----:B------:R-:W-:Y:S05]  /*87c0*/  BSYNC.RECONVERGENT B0 ;  /* 0x0000000000007941 */ /* 0x000fea0003800200 */
.L_x_1631:
        /* <DEDUP_REMOVED lines=11> */
.L_x_1643:
[----:B------:R-:W-:Y:S01]  /*8880*/  BSSY.RECONVERGENT B2, `(.L_x_1639) ;  /* 0x0000012000027945 */ /* 0x000fe20003800200 */
[----:B------:R-:W-:-:S03]  /*8890*/  HFMA2 R2, -RZ, RZ, 0, 0 ;  /* 0x00000000ff027431 */ /* 0x000fc600000001ff */
[----:B------:R-:W-:Y:S04]  /*88a0*/  BSSY.RELIABLE B3, `(.L_x_1640) ;  /* 0x000000b000037945 */ /* 0x000fe80003800100 */
.L_x_1642:
[----:B------:R-:W-:Y:S01]  /*88b0*/  IMAD R3, R2, 0x4, R41 ;  /* 0x0000000402037824 */ /* 0x000fe200078e0229 */
[----:B------:R-:W-:Y:S02]  /*88c0*/  MOV R24, 0x0 ;  /* 0x0000000000187802 */ /* 0x000fe40000000f00 */
[----:B------:R-:W-:-:S03]  /*88d0*/  MOV R25, 0xfff00000 ;  /* 0xfff0000000197802 */ /* 0x000fc60000000f00 */
        /* <DEDUP_REMOVED lines=8> */
.L_x_1640:
[----:B------:R-:W-:-:S06]  /*8960*/  LEA R2, R26, R43, 0x1 ;  /* 0x0000002b1a027211 */ /* 0x000fcc00078e08ff */
[----:B------:R-:W0:Y:S02]  /*8970*/  LDS.U16 R2, [R2] ;  /* 0x0000000002027984 */ /* 0x000e240000000400 */
[----:B0-----:R-:W-:-:S06]  /*8980*/  HADD2.F32 R24, -RZ, R2.H0_H0 ;  /* 0x20000002ff187230 */ /* 0x001fcc0000004100 */
[----:B------:R-:W0:Y:S02]  /*8990*/  F2F.F64.F32 R24, R24 ;  /* 0x0000001800187310 */ /* 0x000e240000201800 */
.L_x_1641:
[----:B------:R-:W-:Y:S05]  /*89a0*/  BSYNC.RECONVERGENT B2 ;  /* 0x0000000000027941 */ /* 0x000fea0003800200 */
.L_x_1639:
        /* <DEDUP_REMOVED lines=10> */
.L_x_1638:
[----:B------:R-:W-:Y:S05]  /*8a50*/  BRA `(.L_x_1636) ;  /* 0x0000000400387947 */ /* 0x000fea0003800000 */
.L_x_1637:
[----:B------:R-:W-:Y:S01]  /*8a60*/  ISETP.NE.AND P0, PT, R16, RZ, PT ;  /* 0x000000ff1000720c */ /* 0x000fe20003f05270 */
[----:B------:R-:W-:Y:S01]  /*8a70*/  BSSY.RECONVERGENT B1, `(.L_x_1644) ;  /* 0x0000023000017945 */ /* 0x000fe20003800200 */
[----:B------:R-:W-:-:S11]  /*8a80*/  IMAD.MOV.U32 R32, RZ, RZ, R6 ;  /* 0x000000ffff207224 */ /* 0x000fd600078e0006 */
[----:B------:R-:W-:Y:S05]  /*8a90*/  @!P0 BRA `(.L_x_1645) ;  /* 0x0000000000808947 */ /* 0x000fea0003800000 */
[----:B------:R-:W2:Y:S01]  /*8aa0*/  LDL.64 R2, [R1] ;  /* 0x0000000001027983 */ /* 0x000ea20000100a00 */
[----:B------:R-:W-:-:S03]  /*8ab0*/  MOV R32, R4 ;  /* 0x0000000400207202 */ /* 0x000fc60000000f00 */
[----:B------:R-:W0:Y:S02]  /*8ac0*/  LDS.U16 R7, [R14+0x40] ;  /* 0x000040000e077984 */ /* 0x000e240000000400 */
[----:B0-----:R-:W-:-:S04]  /*8ad0*/  HADD2.F32 R7, -RZ, R7.H0_H0 ;  /* 0x20000007ff077230 */ /* 0x001fc80000004100 */
        /* <DEDUP_REMOVED lines=21> */
[----:B0-----:R-:W-:-:S04]  /*8c30*/  HADD2.F32 R7, -RZ, R7.H0_H0 ;  /* 0x20000007ff077230 */ /* 0x001fc80000004100 */
[----:B------:R-:W0:Y:S02]  /*8c40*/  F2F.F64.F32 R24, R7 ;  /* 0x0000000700187310 */ /* 0x000e240000201800 */
[----:B0-----:R0:W-:Y:S01]  /*8c50*/  STL.64 [R1+0x10], R24 ;  /* 0x0000101801007387 */ /* 0x0011e20000100a00 */
[----:B--2---:R-:W-:-:S14]  /*8c60*/  DSETP.GT.AND P0, PT, R24, R2, PT ;  /* 0x000000021800722a */ /* 0x004fdc0003f04000 */
[----:B------:R0:W-:Y:S01]  /*8c70*/  @P0 STL.64 [R1], R24 ;  /* 0x0000001801000387 */ /* 0x0001e20000100a00 */
[----:B------:R-:W-:-:S03]  /*8c80*/  @P0 MOV R32, R17 ;  /* 0x0000001100200202 */ /* 0x000fc60000000f00 */
[----:B------:R0:W-:Y:S04]  /*8c90*/  @P0 STL [R1+0x8], R0 ;  /* 0x0000080001000387 */ /* 0x0001e80000100800 */
.L_x_1645:
[----:B------:R-:W-:Y:S05]  /*8ca0*/  BSYNC.RECONVERGENT B1 ;  /* 0x0000000000017941 */ /* 0x000fea0003800200 */
.L_x_1644:
[----:B------:R-:W-:-:S13]  /*8cb0*/  ISETP.GE.U32.AND P0, PT, R39, 0x60, PT ;  /* 0x000000602700780c */ /* 0x000fda0003f06070 */
[----:B------:R-:W-:Y:S05]  /*8cc0*/  @!P0 BRA `(.L_x_1636) ;  /* 0x00000000009c8947 */ /* 0x000fea0003800000 */
.L_x_1646:
[----:B------:R-:W2:Y:S01]  /*8cd0*/  LDL.64 R2, [R1] ;  /* 0x0000000001027983 */ /* 0x000ea20000100a00 */
[----:B------:R-:W-:-:S05]  /*8ce0*/  LEA R33, R32, R43, 0x1 ;  /* 0x0000002b20217211 */ /* 0x000fca00078e08ff */
[----:B------:R-:W1:Y:S04]  /*8cf0*/  LDS.U16 R7, [R33] ;  /* 0x0000000021077984 */ /* 0x000e680000000400 */
[----:B0-----:R-:W0:Y:S04]  /*8d00*/  LDS.U16 R24, [R33+0x40] ;  /* 0x0000400021187984 */ /* 0x001e280000000400 */
[----:B------:R-:W3:Y:S01]  /*8d10*/  LDS.U16 R25, [R33+0x80] ;  /* 0x0000800021197984 */ /* 0x000ee20000000400 */
[----:B-1----:R-:W-:-:S04]  /*8d20*/  HADD2.F32 R7, -RZ, R7.H0_H0 ;  /* 0x20000007ff077230 */ /* 0x002fc80000004100 */
[----:B------:R1:W2:Y:S01]  /*8d30*/  F2F.F64.F32 R30, R7 ;  /* 0x00000007001e7310 */ /* 0x0002a20000201800 */
[----:B0-----:R-:W-:Y:S02]  /*8d40*/  HADD2.F32 R24, -RZ, R24.H0_H0 ;  /* 0x20000018ff187230 */ /* 0x001fe40000004100 */
[----:B---3--:R-:W-:Y:S01]  /*8d50*/  HADD2.F32 R26, -RZ, R25.H0_H0 ;  /* 0x20000019ff1a7230 */ /* 0x008fe20000004100 */
        /* <DEDUP_REMOVED lines=9> */
[----:B0-----:R-:W-:Y:S01]  /*8df0*/  HADD2.F32 R7, -RZ, R7.H0_H0 ;  /* 0x20000007ff077230 */ /* 0x001fe20000004100 */
        /* <DEDUP_REMOVED lines=20> */
.L_x_1636:
[----:B------:R-:W-:Y:S05]  /*8f40*/  BSYNC.RECONVERGENT B0 ;  /* 0x0000000000007941 */ /* 0x000fea0003800200 */
.L_x_1635:
        /* <DEDUP_REMOVED lines=69> */
.L_x_1648:
[----:B------:R-:W-:Y:S05]  /*93a0*/  BSYNC.RECONVERGENT B0 ;  /* 0x0000000000007941 */ /* 0x000fea0003800200 */
.L_x_1647:
        /* <DEDUP_REMOVED lines=9> */
.L_x_1650:
[----:B------:R-:W-:Y:S05]  /*9440*/  BSYNC.RECONVERGENT B0 ;  /* 0x0000000000007941 */ /* 0x000fea0003800200 */
.L_x_1649:
[----:B------:R-:W2:Y:S01]  /*9450*/  LDC R52, c[0x0][0x390] ;  /* 0x0000e400ff347b82 */ /* 0x000ea20000000800 */
[----:B------:R-:W-:-:S05]  /*9460*/  VIADD R5, R5, 0x1 ;  /* 0x0000000105057836 */ /* 0x000fca0000000000 */
[----:B--2---:R-:W-:Y:S01]  /*9470*/  ISETP.NE.AND P0, PT, R5, R52, PT ;  /* 0x000000340500720c */ /* 0x004fe20003f05270 */
[----:B------:R-:W-:-:S12]  /*9480*/  NOP ;  /* 0x0000000000007918 */ /* 0x000fd80000000000 */
[----:B------:R-:W-:Y:S05]  /*9490*/  @P0 BRA `(.L_x_1651) ;  /* 0xfffffff000700947 */ /* 0x000fea000383ffff */
[----:B------:R-:W-:Y:S05]  /*94a0*/  BRA `(.L_x_1630) ;  /* 0x0000000c00a07947 */ /* 0x000fea0003800000 */
.L_x_1578:
[----:B------:R-:W0:Y:S02]  /*94b0*/  LDC R52, c[0x0][0x390] ;  /* 0x0000e400ff347b82 */ /* 0x000e240000000800 */
[----:B0-----:R-:W-:-:S13]  /*94c0*/  ISETP.GE.AND P0, PT, R52, 0x1, PT ;  /* 0x000000013400780c */ /* 0x001fda0003f06270 */
[----:B------:R-:W-:Y:S05]  /*94d0*/  @!P0 BRA `(.L_x_1630) ;  /* 0x0000000c00948947 */ /* 0x000fea0003800000 */
[----:B------:R-:W-:-:S07]  /*94e0*/  MOV R5, RZ ;  /* 0x000000ff00057202 */ /* 0x000fce0000000f00 */
.L_x_1672:
[----:B0-----:R-:W0:Y:S01]  /*94f0*/  LDCU UR6, c[0x0][0x38c] ;  /* 0x00007180ff0677ac */ /* 0x001e220008000800 */
[----:B------:R-:W-:Y:S01]  /*9500*/  BSSY.RECONVERGENT B0, `(.L_x_1652) ;  /* 0x0000015000007945 */ /* 0x000fe20003800200 */
[----:B-12-4-:R-:W-:Y:S02]  /*9510*/  HFMA2 R24, -RZ, RZ, 0, 0 ;  /* 0x00000000ff187431 */ /* 0x016fe400000001ff */
[----:B------:R-:W-:Y:S01]  /*9520*/  IMAD.MOV.U32 R2, RZ, RZ, 0x0 ;  /* 0x00000000ff027424 */ /* 0x000fe200078e00ff */
[----:B------:R-:W-:Y:S02]  /*9530*/  MOV R3, 0xfff00000 ;  /* 0xfff0000000037802 */ /* 0x000fe40000000f00 */
[----:B0-----:R-:W-:-:S13]  /*9540*/  ISETP.GE.AND P0, PT, R47, UR6, PT ;  /* 0x000000062f007c0c */ /* 0x001fda000bf06270 */
[----:B------:R-:W-:Y:S05]  /*9550*/  @P0 BRA `(.L_x_1653) ;  /* 0x00000000003c0947 */ /* 0x000fea0003800000 */
[----:B------:R-:W-:-:S13]  /*9560*/  ISETP.NE.AND P0, PT, R5, RZ, PT ;  /* 0x000000ff0500720c */ /* 0x000fda0003f05270 */
[----:B------:R-:W-:Y:S05]  /*9570*/  @!P0 BRA `(.L_x_1654) ;  /* 0x0000000000248947 */ /* 0x000fea0003800000 */
[----:B------:R-:W-:-:S07]  /*9580*/  HFMA2 R26, -RZ, RZ, 0, 0 ;  /* 0x00000000ff1a7431 */ /* 0x000fce00000001ff */
.L_x_1655:
        /* <DEDUP_REMOVED lines=8> */
.L_x_1654:
[----:B------:R-:W0:Y:S01]  /*9610*/  LDS.U16 R2, [R15] ;  /* 0x000000000f027984 */ /* 0x000e220000000400 */
[----:B------:R-:W-:Y:S02]  /*9620*/  IMAD.MOV.U32 R24, RZ, RZ, R47 ;  /* 0x000000ffff187224 */ /* 0x000fe400078e002f */
[----:B0-----:R-:W-:-:S06]  /*9630*/  HADD2.F32 R2, -RZ, R2.H0_H0 ;  /* 0x20000002ff027230 */ /* 0x001fcc0000004100 */
[----:B------:R-:W0:Y:S02]  /*9640*/  F2F.F64.F32 R2, R2 ;  /* 0x0000000200027310 */ /* 0x000e240000201800 */
.L_x_1653:
[----:B------:R-:W-:Y:S05]  /*9650*/  BSYNC.RECONVERGENT B0 ;  /* 0x0000000000007941 */ /* 0x000fea0003800200 */
.L_x_1652:
        /* <DEDUP_REMOVED lines=11> */
.L_x_1664:
[----:B------:R-:W-:Y:S01]  /*9710*/  BSSY.RECONVERGENT B2, `(.L_x_1660) ;  /* 0x0000012000027945 */ /* 0x000fe20003800200 */
[----:B------:R-:W-:-:S03]  /*9720*/  HFMA2 R2, -RZ, RZ, 0, 0 ;  /* 0x00000000ff027431 */ /* 0x000fc600000001ff */
[----:B------:R-:W-:Y:S04]  /*9730*/  BSSY.RELIABLE B3, `(.L_x_1661) ;  /* 0x000000b000037945 */ /* 0x000fe80003800100 */
.L_x_1663:
        /* <DEDUP_REMOVED lines=11> */
.L_x_1661:
[----:B------:R-:W-:-:S06]  /*97f0*/  LEA R2, R7, R44, 0x1 ;  /* 0x0000002c07027211 */ /* 0x000fcc00078e08ff */
[----:B------:R-:W0:Y:S02]  /*9800*/  LDS.U16 R2, [R2] ;  /* 0x0000000002027984 */ /* 0x000e240000000400 */
[----:B0-----:R-:W-:-:S06]  /*9810*/  HADD2.F32 R24, -RZ, R2.H0_H0 ;  /* 0x20000002ff187230 */ /* 0x001fcc0000004100 */
[----:B------:R-:W0:Y:S02]  /*9820*/  F2F.F64.F32 R24, R24 ;  /* 0x0000001800187310 */ /* 0x000e240000201800 */
.L_x_1662:
[----:B------:R-:W-:Y:S05]  /*9830*/  BSYNC.RECONVERGENT B2 ;  /* 0x0000000000027941 */ /* 0x000fea0003800200 */
.L_x_1660:
        /* <DEDUP_REMOVED lines=10> */
.L_x_1659:
[----:B------:R-:W-:Y:S05]  /*98e0*/  BRA `(.L_x_1657) ;  /* 0x0000000400387947 */ /* 0x000fea0003800000 */
.L_x_1658:
[----:B------:R-:W-:Y:S01]  /*98f0*/  ISETP.NE.AND P0, PT, R16, RZ, PT ;  /* 0x000000ff1000720c */ /* 0x000fe20003f05270 */
[----:B------:R-:W-:Y:S01]  /*9900*/  BSSY.RECONVERGENT B1, `(.L_x_1665) ;  /* 0x0000023000017945 */ /* 0x000fe20003800200 */
[----:B------:R-:W-:-:S11]  /*9910*/  IMAD.MOV.U32 R7, RZ, RZ, R6 ;  /* 0x000000ffff077224 */ /* 0x000fd600078e0006 */
[----:B------:R-:W-:Y:S05]  /*9920*/  @!P0 BRA `(.L_x_1666) ;  /* 0x0000000000808947 */ /* 0x000fea0003800000 */
[----:B------:R-:W2:Y:S04]  /*9930*/  LDL.64 R2, [R1] ;  /* 0x0000000001027983 */ /* 0x000ea80000100a00 */
[----:B------:R-:W0:Y:S02]  /*9940*/  LDS.U16 R7, [R15+0x40] ;  /* 0x000040000f077984 */ /* 0x000e240000000400 */
[----:B0-----:R-:W-:Y:S01]  /*9950*/  HADD2.F32 R24, -RZ, R7.H0_H0 ;  /* 0x20000007ff187230 */ /* 0x001fe20000004100 */
        /* <DEDUP_REMOVED lines=21> */
[----:B0-----:R-:W-:Y:S02]  /*9ab0*/  HADD2.F32 R24, -RZ, R7.H0_H0 ;  /* 0x20000007ff187230 */ /* 0x001fe40000004100 */
[----:B------:R-:W-:-:S04]  /*9ac0*/  IMAD.MOV.U32 R7, RZ, RZ, R17 ;  /* 0x000000ffff077224 */ /* 0x000fc800078e0011 */
[----:B------:R-:W0:Y:S02]  /*9ad0*/  F2F.F64.F32 R24, R24 ;  /* 0x0000001800187310 */ /* 0x000e240000201800 */
[----:B0-----:R0:W-:Y:S01]  /*9ae0*/  STL.64 [R1+0x10], R24 ;  /* 0x0000101801007387 */ /* 0x0011e20000100a00 */
[----:B--2---:R-:W-:-:S14]  /*9af0*/  DSETP.GT.AND P0, PT, R24, R2, PT ;  /* 0x000000021800722a */ /* 0x004fdc0003f04000 */
[----:B------:R0:W-:Y:S01]  /*9b00*/  @P0 STL.64 [R1], R24 ;  /* 0x0000001801000387 */ /* 0x0001e20000100a00 */
[----:B------:R-:W-:-:S03]  /*9b10*/  @P0 MOV R7, R17 ;  /* 0x0000001100070202 */ /* 0x000fc60000000f00 */
[----:B------:R0:W-:Y:S04]  /*9b20*/  @P0 STL [R1+0x8], R0 ;  /* 0x0000080001000387 */ /* 0x0001e80000100800 */
.L_x_1666:
[----:B------:R-:W-:Y:S05]  /*9b30*/  BSYNC.RECONVERGENT B1 ;  /* 0x0000000000017941 */ /* 0x000fea0003800200 */
.L_x_1665:
[----:B------:R-:W-:-:S13]  /*9b40*/  ISETP.GE.U32.AND P0, PT, R39, 0x60, PT ;  /* 0x000000602700780c */ /* 0x000fda0003f06070 */
[----:B------:R-:W-:Y:S05]  /*9b50*/  @!P0 BRA `(.L_x_1657) ;  /* 0x00000000009c8947 */ /* 0x000fea0003800000 */
.L_x_1667:
[----:B------:R-:W2:Y:S01]  /*9b60*/  LDL.64 R2, [R1] ;  /* 0x0000000001027983 */ /* 0x000ea20000100a00 */
[----:B------:R-:W-:-:S05]  /*9b70*/  LEA R33, R7, R44, 0x1 ;  /* 0x0000002c07217211 */ /* 0x000fca00078e08ff */
[----:B0-----:R-:W0:Y:S04]  /*9b80*/  LDS.U16 R24, [R33] ;  /* 0x0000000021187984 */ /* 0x001e280000000400 */
[----:B------:R-:W1:Y:S04]  /*9b90*/  LDS.U16 R25, [R33+0x40] ;  /* 0x0000400021197984 */ /* 0x000e680000000400 */
[----:B------:R-:W3:Y:S01]  /*9ba0*/  LDS.U16 R26, [R33+0x80] ;  /* 0x00008000211a7984 */ /* 0x000ee20000000400 */
[----:B0-----:R-:W-:-:S04]  /*9bb0*/  HADD2.F32 R24, -RZ, R24.H0_H0 ;  /* 0x20000018ff187230 */ /* 0x001fc80000004100 */
[----:B------:R0:W2:Y:S01]  /*9bc0*/  F2F.F64.F32 R30, R24 ;  /* 0x00000018001e7310 */ /* 0x0000a20000201800 */
[----:B-1----:R-:W-:Y:S02]  /*9bd0*/  HADD2.F32 R25, -RZ, R25.H0_H0 ;  /* 0x20000019ff197230 */ /* 0x002fe40000004100 */
[----:B---3--:R-:W-:Y:S01]  /*9be0*/  HADD2.F32 R26, -RZ, R26.H0_H0 ;  /* 0x2000001aff1a7230 */ /* 0x008fe20000004100 */
        /* <DEDUP_REMOVED lines=30> */
.L_x_1657:
[----:B------:R-:W-:Y:S05]  /*9dd0*/  BSYNC.RECONVERGENT B0 ;  /* 0x0000000000007941 */ /* 0x000fea0003800200 */
.L_x_1656:
        /* <DEDUP_REMOVED lines=69> */
.L_x_1669:
[----:B------:R-:W-:Y:S05]  /*a230*/  BSYNC.RECONVERGENT B0 ;  /* 0x0000000000007941 */ /* 0x000fea0003800200 */
.L_x_1668:
        /* <DEDUP_REMOVED lines=9> */
.L_x_1671:
[----:B------:R-:W-:Y:S05]  /*a2d0*/  BSYNC.RECONVERGENT B0 ;  /* 0x0000000000007941 */ /* 0x000fea0003800200 */
.L_x_1670:
[----:B------:R-:W2:Y:S01]  /*a2e0*/  LDC R52, c[0x0][0x390] ;  /* 0x0000e400ff347b82 */ /* 0x000ea20000000800 */
[----:B------:R-:W-:-:S05]  /*a2f0*/  VIADD R5, R5, 0x1 ;  /* 0x0000000105057836 */ /* 0x000fca0000000000 */
[----:B--2---:R-:W-:Y:S01]  /*a300*/  ISETP.NE.AND P0, PT, R5, R52, PT ;  /* 0x000000340500720c */ /* 0x004fe20003f05270 */
[----:B------:R-:W-:-:S12]  /*a310*/  NOP ;  /* 0x0000000000007918 */ /* 0x000fd80000000000 */
[----:B------:R-:W-:Y:S05]  /*a320*/  @P0 BRA `(.L_x_1672) ;  /* 0xfffffff000700947 */ /* 0x000fea000383ffff */
.L_x_1630:
[----:B------:R-:W-:Y:S01]  /*a330*/  NOP ;  /* 0x0000000000007918 */ /* 0x000fe20000000000 */
[----:B------:R-:W-:Y:S01]  /*a340*/  BSSY.RECONVERGENT B0, `(.L_x_1673) ;  /* 0x0000066000007945 */ /* 0x000fe20003800200 */
[----:B-1----:R-:W-:-:S03]  /*a350*/  LEA R7, R47, R42, 0x1 ;  /* 0x0000002a2f077211 */ /* 0x002fc600078e08ff */
        /* <DEDUP_REMOVED lines=11> */
[----:B------:R-:W-:Y:S01]  /*a410*/  HADD2.F32 R26, -RZ, R5.H0_H0 ;  /* 0x20000005ff1a7230 */ /* 0x000fe20000004100 */
[----:B------:R-:W-:Y:S02]  /*a420*/  ISETP.NE.AND P0, PT, R12, 0x1, PT ;  /* 0x000000010c00780c */ /* 0x000fe40003f05270 */
[----:B------:R-:W-:-:S03]  /*a430*/  MOV R5, R6 ;  /* 0x0000000600057202 */ /* 0x000fc60000000f00 */
[----:B------:R-:W-:Y:S01]  /*a440*/  F2F.F64.F32 R26, R26 ;  /* 0x0000001a001a7310 */ /* 0x000fe20000201800 */
[----:B--2---:R-:W-:-:S07]  /*a450*/  SHF.L.U32 R31, R28, 0x10, RZ ;  /* 0x000000101c1f7819 */ /* 0x004fce00000006ff */
[----:B------:R-:W0:Y:S02]  /*a460*/  F2F.F64.F32 R24, R31 ;  /* 0x0000001f00187310 */ /* 0x000e240000201800 */
[----:B0-----:R-:W-:-:S10]  /*a470*/  DADD R24, R26, -R24 ;  /* 0x000000001a187229 */ /* 0x001fd40000000818 */
[----:B------:R-:W0:Y:S02]  /*a480*/  F2F.F16.F64 R24, R24 ;  /* 0x0000001800187310 */ /* 0x000e240000300800 */
[----:B0-----:R1:W-:Y:S01]  /*a490*/  STS.U16 [R7], R24 ;  /* 0x0000001807007388 */ /* 0x0013e20000000400 */
[----:B------:R-:W-:Y:S05]  /*a4a0*/  @!P0 BRA `(.L_x_1676) ;  /* 0x0000000000688947 */ /* 0x000fea0003800000 */
[----:B------:R-:W0:Y:S04]  /*a4b0*/  LDS R29, [R30+0x80] ;  /* 0x000080001e1d7984 */ /* 0x000e280000000800 */
[----:B------:R-:W2:Y:S01]  /*a4c0*/  LDS.U16 R5, [R7+0x40] ;  /* 0x0000400007057984 */ /* 0x000ea20000000400 */
[----:B0-----:R-:W-:-:S06]  /*a4d0*/  IMAD.WIDE R28, R29, 0x2, R2 ;  /* 0x000000021d1c7825 */ /* 0x001fcc00078e0202 */
[----:B------:R-:W3:Y:S01]  /*a4e0*/  LDG.E.U16 R28, desc[UR8][R28.64] ;  /* 0x000000081c1c7981 */ /* 0x000ee2000c1e1500 */
[----:B--2---:R-:W-:Y:S01]  /*a4f0*/  HADD2.F32 R26, -RZ, R5.H0_H0 ;  /* 0x20000005ff1a7230 */ /* 0x004fe20000004100 */
[----:B------:R-:W-:Y:S02]  /*a500*/  ISETP.NE.AND P0, PT, R12, 0x2, PT ;  /* 0x000000020c00780c */ /* 0x000fe40003f05270 */
[----:B------:R-:W-:-:S03]  /*a510*/  MOV R5, R4 ;  /* 0x0000000400057202 */ /* 0x000fc60000000f00 */
[----:B------:R-:W-:Y:S01]  /*a520*/  F2F.F64.F32 R26, R26 ;  /* 0x0000001a001a7310 */ /* 0x000fe20000201800 */
[----:B---3--:R-:W-:-:S07]  /*a530*/  IMAD.U32 R31, R28, 0x10000, RZ ;  /* 0x000100001c1f7824 */ /* 0x008fce00078e00ff */
[----:B-1----:R-:W0:Y:S02]  /*a540*/  F2F.F64.F32 R24, R31 ;  /* 0x0000001f00187310 */ /* 0x002e240000201800 */
[----:B0-----:R-:W-:-:S10]  /*a550*/  DADD R24, R26, -R24 ;  /* 0x000000001a187229 */ /* 0x001fd40000000818 */
[----:B------:R-:W0:Y:S02]  /*a560*/  F2F.F16.F64 R24, R24 ;  /* 0x0000001800187310 */ /* 0x000e240000300800 */
[----:B0-----:R3:W-:Y:S01]  /*a570*/  STS.U16 [R7+0x40], R24 ;  /* 0x0000401807007388 */ /* 0x0017e20000000400 */
[----:B------:R-:W-:Y:S05]  /*a580*/  @!P0 BRA `(.L_x_1676) ;  /* 0x0000000000308947 */ /* 0x000fea0003800000 */
[----:B------:R-:W0:Y:S02]  /*a590*/  LDS R27, [R30+0x100] ;  /* 0x000100001e1b7984 */ /* 0x000e240000000800 */
[----:B0-----:R-:W-:Y:S02]  /*a5a0*/  IMAD.WIDE R26, R27, 0x2, R2 ;  /* 0x000000021b1a7825 */ /* 0x001fe400078e0202 */
[----:B------:R-:W3:Y:S04]  /*a5b0*/  LDS.U16 R2, [R7+0x80] ;  /* 0x0000800007027984 */ /* 0x000ee80000000400 */
[----:B------:R-:W2:Y:S01]  /*a5c0*/  LDG.E.U16 R26, desc[UR8][R26.64] ;  /* 0x000000081a1a7981 */ /* 0x000ea2000c1e1500 */
[----:B------:R-:W-:Y:S02]  /*a5d0*/  IMAD.MOV.U32 R5, RZ, RZ, R0 ;  /* 0x000000ffff057224 */ /* 0x000fe400078e0000 */
[----:B---3--:R-:W-:-:S06]  /*a5e0*/  HADD2.F32 R24, -RZ, R2.H0_H0 ;  /* 0x20000002ff187230 */ /* 0x008fcc0000004100 */
[----:B------:R-:W-:Y:S01]  /*a5f0*/  F2F.F64.F32 R24, R24 ;  /* 0x0000001800187310 */ /* 0x000fe20000201800 */
[----:B--2---:R-:W-:-:S07]  /*a600*/  SHF.L.U32 R28, R26, 0x10, RZ ;  /* 0x000000101a1c7819 */ /* 0x004fce00000006ff */
[----:B------:R-:W0:Y:S02]  /*a610*/  F2F.F64.F32 R2, R28 ;  /* 0x0000001c00027310 */ /* 0x000e240000201800 */
[----:B0-----:R-:W-:-:S10]  /*a620*/  DADD R2, R24, -R2 ;  /* 0x0000000018027229 */ /* 0x001fd40000000802 */
[----:B------:R-:W0:Y:S02]  /*a630*/  F2F.F16.F64 R2, R2 ;  /* 0x0000000200027310 */ /* 0x000e240000300800 */
[----:B0-----:R0:W-:Y:S02]  /*a640*/  STS.U16 [R7+0x80], R2 ;  /* 0x0000800207007388 */ /* 0x0011e40000000400 */
.L_x_1676:
[----:B------:R-:W-:Y:S05]  /*a650*/  BSYNC.RECONVERGENT B1 ;  /* 0x0000000000017941 */ /* 0x000fea0003800200 */
.L_x_1675:
[----:B------:R-:W-:-:S13]  /*a660*/  ISETP.GE.U32.AND P0, PT, R19, 0x60, PT ;  /* 0x000000601300780c */ /* 0x000fda0003f06070 */
[----:B------:R-:W-:Y:S05]  /*a670*/  @!P0 BRA `(.L_x_1674) ;  /* 0x0000000000c88947 */ /* 0x000fea0003800000 */
.L_x_1677:
[----:B--2---:R-:W-:Y:S01]  /*a680*/  LEA R31, R5, R41, 0x2 ;  /* 0x00000029051f7211 */ /* 0x004fe200078e10ff */
[----:B0---4-:R-:W0:Y:S04]  /*a690*/  LDC.64 R2, c[0x0][0x3a8] ;  /* 0x0000ea00ff027b82 */ /* 0x011e280000000a00 */
[----:B------:R-:W0:Y:S02]  /*a6a0*/  LDS R33, [R31] ;  /* 0x000000001f217984 */ /* 0x000e240000000800 */
[----:B0-----:R-:W-:-:S06]  /*a6b0*/  IMAD.WIDE R32, R33, 0x2, R2 ;  /* 0x0000000221207825 */ /* 0x001fcc00078e0202 */
[----:B------:R-:W2:Y:S01]  /*a6c0*/  LDG.E.U16 R32, desc[UR8][R32.64] ;  /* 0x0000000820207981 */ /* 0x000ea2000c1e1500 */
[----:B------:R-:W-:-:S05]  /*a6d0*/  LEA R30, R5, R42, 0x1 ;  /* 0x0000002a051e7211 */ /* 0x000fca00078e08ff */
[----:B-1-3--:R-:W0:Y:S02]  /*a6e0*/  LDS.U16 R24, [R30] ;  /* 0x000000001e187984 */ /* 0x00ae240000000400 */
[----:B0-----:R-:W-:-:S06]  /*a6f0*/  HADD2.F32 R26, -RZ, R24.H0_H0 ;  /* 0x20000018ff1a7230 */ /* 0x001fcc0000004100 */
[----:B------:R-:W-:Y:S01]  /*a700*/  F2F.F64.F32 R26, R26 ;  /* 0x0000001a001a7310 */ /* 0x000fe20000201800 */
[----:B--2---:R-:W-:-:S07]  /*a710*/  IMAD.U32 R24, R32, 0x10000, RZ ;  /* 0x0001000020187824 */ /* 0x004fce00078e00ff */
[----:B------:R-:W0:Y:S02]  /*a720*/  F2F.F64.F32 R24, R24 ;  /* 0x0000001800187310 */ /* 0x000e240000201800 */
[----:B0-----:R-:W-:Y:S01]  /*a730*/  DADD R28, R26, -R24 ;  /* 0x000000001a1c7229 */ /* 0x001fe20000000818 */
[----:B------:R-:W-:Y:S09]  /*a740*/  LDS.U16 R25, [R30+0x40] ;  /* 0x000040001e197984 */ /* 0x000ff20000000400 */
[----:B------:R-:W0:Y:S02]  /*a750*/  F2F.F16.F64 R29, R28 ;  /* 0x0000001c001d7310 */ /* 0x000e240000300800 */
[----:B0-----:R-:W-:Y:S04]  /*a760*/  STS.U16 [R30], R29 ;  /* 0x0000001d1e007388 */ /* 0x001fe80000000400 */
[----:B------:R-:W0:Y:S02]  /*a770*/  LDS R35, [R31+0x80] ;  /* 0x000080001f237984 */ /* 0x000e240000000800 */
[----:B0-----:R-:W-:-:S06]  /*a780*/  IMAD.WIDE R34, R35, 0x2, R2 ;  /* 0x0000000223227825 */ /* 0x001fcc00078e0202 */
[----:B------:R-:W2:Y:S01]  /*a790*/  LDG.E.U16 R34, desc[UR8][R34.64] ;  /* 0x0000000822227981 */ /* 0x000ea2000c1e1500 */
[----:B------:R-:W-:-:S06]  /*a7a0*/  HADD2.F32 R27, -RZ, R25.H0_H0 ;  /* 0x20000019ff1b7230 */ /* 0x000fcc0000004100 */
[----:B------:R-:W-:Y:S01]  /*a7b0*/  F2F.F64.F32 R26, R27 ;  /* 0x0000001b001a7310 */ /* 0x000fe20000201800 */
[----:B--2---:R-:W-:-:S07]  /*a7c0*/  SHF.L.U32 R25, R34, 0x10, RZ ;  /* 0x0000001022197819 */ /* 0x004fce00000006ff */
[----:B------:R-:W0:Y:S02]  /*a7d0*/  F2F.F64.F32 R24, R25 ;  /* 0x0000001900187310 */ /* 0x000e240000201800 */
[----:B0-----:R-:W-:Y:S01]  /*a7e0*/  DADD R32, R26, -R24 ;  /* 0x000000001a207229 */ /* 0x001fe20000000818 */
[----:B------:R-:W-:Y:S09]  /*a7f0*/  LDS.U16 R24, [R30+0x80] ;  /* 0x000080001e187984 */ /* 0x000ff20000000400 */
[----:B------:R-:W0:Y:S02]  /*a800*/  F2F.F16.F64 R33, R32 ;  /* 0x0000002000217310 */ /* 0x000e240000300800 */
[----:B0-----:R-:W-:Y:S04]  /*a810*/  STS.U16 [R30+0x40], R33 ;  /* 0x000040211e007388 */ /* 0x001fe80000000400 */
[----:B------:R-:W0:Y:S02]  /*a820*/  LDS R29, [R31+0x100] ;  /* 0x000100001f1d7984 */ /* 0x000e240000000800 */
[----:B0-----:R-:W-:-:S06]  /*a830*/  IMAD.WIDE R28, R29, 0x2, R2 ;  /* 0x000000021d1c7825 */ /* 0x001fcc00078e0202 */
[----:B------:R-:W2:Y:S01]  /*a840*/  LDG.E.U16 R28, desc[UR8][R28.64] ;  /* 0x000000081c1c7981 */ /* 0x000ea2000c1e1500 */
[----:B------:R-:W-:-:S06]  /*a850*/  HADD2.F32 R26, -RZ, R24.H0_H0 ;  /* 0x20000018ff1a7230 */ /* 0x000fcc0000004100 */
[----:B------:R-:W-:Y:S01]  /*a860*/  F2F.F64.F32 R26, R26 ;  /* 0x0000001a001a7310 */ /* 0x000fe20000201800 */
[----:B--2---:R-:W-:-:S07]  /*a870*/  SHF.L.U32 R34, R28, 0x10, RZ ;  /* 0x000000101c227819 */ /* 0x004fce00000006ff */
[----:B------:R-:W0:Y:S02]  /*a880*/  F2F.F64.F32 R24, R34 ;  /* 0x0000002200187310 */ /* 0x000e240000201800 */
[----:B0-----:R-:W-:-:S10]  /*a890*/  DADD R24, R26, -R24 ;  /* 0x000000001a187229 */ /* 0x001fd40000000818 */
[----:B------:R-:W0:Y:S02]  /*a8a0*/  F2F.F16.F64 R25, R24 ;  /* 0x0000001800197310 */ /* 0x000e240000300800 */
[----:B0-----:R-:W-:Y:S04]  /*a8b0*/  STS.U16 [R30+0x80], R25 ;  /* 0x000080191e007388 */ /* 0x001fe80000000400 */
[----:B------:R-:W0:Y:S02]  /*a8c0*/  LDS R33, [R31+0x180] ;  /* 0x000180001f217984 */ /* 0x000e240000000800 */
[----:B0-----:R-:W-:Y:S02]  /*a8d0*/  IMAD.WIDE R32, R33, 0x2, R2 ;  /* 0x0000000221207825 */ /* 0x001fe400078e0202 */
[----:B------:R-:W0:Y:S04]  /*a8e0*/  LDS.U16 R2, [R30+0xc0] ;  /* 0x0000c0001e027984 */ /* 0x000e280000000400 */
[----:B------:R-:W2:Y:S01]  /*a8f0*/  LDG.E.U16 R32, desc[UR8][R32.64] ;  /* 0x0000000820207981 */ /* 0x000ea2000c1e1500 */
[----:B------:R-:W-:-:S04]  /*a900*/  IADD3 R5, PT, PT, R5, 0x80, RZ ;  /* 0x0000008005057810 */ /* 0x000fc80007ffe0ff */
[----:B------:R-:W-:Y:S01]  /*a910*/  ISETP.GE.AND P0, PT, R5, R52, PT ;  /* 0x000000340500720c */ /* 0x000fe20003f06270 */
[----:B0-----:R-:W-:-:S06]  /*a920*/  HADD2.F32 R27, -RZ, R2.H0_H0 ;  /* 0x20000002ff1b7230 */ /* 0x001fcc0000004100 */
[----:B------:R-:W-:Y:S01]  /*a930*/  F2F.F64.F32 R26, R27 ;  /* 0x0000001b001a7310 */ /* 0x000fe20000201800 */
[----:B--2---:R-:W-:-:S07]  /*a940*/  IMAD.U32 R28, R32, 0x10000, RZ ;  /* 0x00010000201c7824 */ /* 0x004fce00078e00ff */
[----:B------:R-:W0:Y:S02]  /*a950*/  F2F.F64.F32 R2, R28 ;  /* 0x0000001c00027310 */ /* 0x000e240000201800 */
[----:B0-----:R-:W-:-:S10]  /*a960*/  DADD R2, R26, -R2 ;  /* 0x000000001a027229 */ /* 0x001fd40000000802 */
[----:B------:R-:W0:Y:S02]  /*a970*/  F2F.F16.F64 R3, R2 ;  /* 0x0000000200037310 */ /* 0x000e240000300800 */
[----:B0-----:R0:W-:Y:S01]  /*a980*/  STS.U16 [R30+0xc0], R3 ;  /* 0x0000c0031e007388 */ /* 0x0011e20000000400 */
[----:B------:R-:W-:Y:S05]  /*a990*/  @!P0 BRA `(.L_x_1677) ;  /* 0xfffffffc00388947 */ /* 0x000fea000383ffff */
.L_x_1674:
[----:B------:R-:W-:Y:S05]  /*a9a0*/  BSYNC.RECONVERGENT B0 ;  /* 0x0000000000007941 */ /* 0x000fea0003800200 */
.L_x_1673:
[----:B------:R-:W-:Y:S01]  /*a9b0*/  NOP ;  /* 0x0000000000007918 */ /* 0x000fe20000000000 */
[----:B------:R-:W-:Y:S05]  /*a9c0*/  BRA.U !UP0, `(.L_x_1678) ;  /* 0x0000003508647547 */ /* 0x000fea000b800000 */
[-C--:B------:R-:W-:Y:S01]  /*a9d0*/  ISETP.GE.AND P4, PT, R47, R52.reuse, PT ;  /* 0x000000342f00720c */ /* 0x080fe20003f86270 */
[----:B0-2---:R-:W-:Y:S01]  /*a9e0*/  IMAD.MOV.U32 R25, RZ, RZ, -0x100000 ;  /* 0xfff00000ff197424 */ /* 0x005fe200078e00ff */
[----:B-1-34-:R-:W-:Y:S01]  /*a9f0*/  MOV R24, 0x0 ;  /* 0x0000000000187802 */ /* 0x01afe20000000f00 */
[----:B------:R-:W-:Y:S01]  /*aa00*/  BSSY.RECONVERGENT B0, `(.L_x_1679) ;  /* 0x0000049000007945 */ /* 0x000fe20003800200 */
[----:B------:R-:W-:-:S09]  /*aa10*/  ISETP.GE.AND P0, PT, R6, R52, PT ;  /* 0x000000340600720c */ /* 0x000fd20003f06270 */
[----:B------:R-:W0:Y:S02]  /*aa20*/  @!P4 LDS.U16 R2, [R7] ;  /* 0x000000000702c984 */ /* 0x000e240000000400 */
[----:B0-----:R-:W-:-:S04]  /*aa30*/  @!P4 HADD2.F32 R2, -RZ, R2.H0_H0 ;  /* 0x20000002ff02c230 */ /* 0x001fc80000004100 */
[----:B------:R-:W0:Y:S02]  /*aa40*/  @!P4 F2F.F64.F32 R24, R2 ;  /* 0x000000020018c310 */ /* 0x000e240000201800 */
[----:B0-----:R0:W-:Y:S01]  /*aa50*/  STL.64 [R1], R24 ;  /* 0x0000001801007387 */ /* 0x0011e20000100a00 */
[----:B------:R-:W-:Y:S05]  /*aa60*/  @P0 BRA `(.L_x_1680) ;  /* 0x0000000400080947 */ /* 0x000fea0003800000 */
[----:B------:R-:W-:Y:S01]  /*aa70*/  LEA.HI R2, R18, 0x1, RZ, 0x1b ;  /* 0x0000000112027811 */ /* 0x000fe200078fd8ff */
[----:B------:R-:W-:Y:S01]  /*aa80*/  BSSY.RECONVERGENT B1, `(.L_x_1681) ;  /* 0x0000020000017945 */ /* 0x000fe20003800200 */
[----:B------:R-:W-:Y:S02]  /*aa90*/  MOV R5, R6 ;  /* 0x0000000600057202 */ /* 0x000fe40000000f00 */
[----:B------:R-:W-:-:S04]  /*aaa0*/  LOP3.LUT R26, R2, 0x3, RZ, 0xc0, !PT ;  /* 0x00000003021a7812 */ /* 0x000fc800078ec0ff */
[----:B------:R-:W-:-:S13]  /*aab0*/  ISETP.NE.AND P1, PT, R26, RZ, PT ;  /* 0x000000ff1a00720c */ /* 0x000fda0003f25270 */
[----:B------:R-:W-:Y:S05]  /*aac0*/  @!P1 BRA `(.L_x_1682) ;  /* 0x00000000006c9947 */ /* 0x000fea0003800000 */
[----:B------:R-:W1:Y:S01]  /*aad0*/  LDS.U16 R3, [R7+0x40] ;  /* 0x0000400007037984 */ /* 0x000e620000000400 */
[----:B0-----:R-:W1:Y:S01]  /*aae0*/  F2F.F16.F64 R24, R24 ;  /* 0x0000001800187310 */ /* 0x001e620000300800 */
[----:B------:R-:W-:Y:S02]  /*aaf0*/  MOV R5, R4 ;  /* 0x0000000400057202 */ /* 0x000fe40000000f00 */
        /* <DEDUP_REMOVED lines=19> */
[----:B------:R-:W-:Y:S02]  /*ac30*/  @P1 HADD2.F32 R26, -RZ, R5.H0_H0 ;  /* 0x20000005ff1a1230 */ /* 0x000fe40000004100 */
[----:B------:R-:W-:Y:S01]  /*ac40*/  IMAD.MOV.U32 R5, RZ, RZ, R0 ;  /* 0x000000ffff057224 */ /* 0x000fe200078e0000 */
[----:B------:R-:W-:Y:S01]  /*ac50*/  @P1 MOV R5, R17 ;  /* 0x0000001100051202 */ /* 0x000fe20000000f00 */
[----:B------:R-:W0:Y:S02]  /*ac60*/  @P1 F2F.F64.F32 R2, R26 ;  /* 0x0000001a00021310 */ /* 0x000e240000201800 */
[----:B0-----:R2:W-:Y:S04]  /*ac70*/  @P1 STL.64 [R1], R2 ;  /* 0x0000000201001387 */ /* 0x0015e80000100a00 */
.L_x_1682:
[----:B------:R-:W-:Y:S05]  /*ac80*/  BSYNC.RECONVERGENT B1 ;  /* 0x0000000000017941 */ /* 0x000fea0003800200 */
.L_x_1681:
[----:B------:R-:W-:-:S13]  /*ac90*/  ISETP.GE.U32.AND P1, PT, R18, 0x60, PT ;  /* 0x000000601200780c */ /* 0x000fda0003f26070 */
[----:B------:R-:W-:Y:S05]  /*aca0*/  @!P1 BRA `(.L_x_1680) ;  /* 0x0000000000789947 */ /* 0x000fea0003800000 */
.L_x_1683:
[----:B0-2---:R-:W2:Y:S01]  /*acb0*/  LDL.64 R24, [R1] ;  /* 0x0000000001187983 */ /* 0x005ea20000100a00 */
[C---:B------:R-:W-:Y:S01]  /*acc0*/  LEA R28, R5.reuse, R42, 0x1 ;  /* 0x0000002a051c7211 */ /* 0x040fe200078e08ff */
[----:B------:R-:W-:-:S04]  /*acd0*/  VIADD R5, R5, 0x80 ;  /* 0x0000008005057836 */ /* 0x000fc80000000000 */
[----:B-1-3--:R-:W0:Y:S04]  /*ace0*/  LDS.U16 R3, [R28] ;  /* 0x000000001c037984 */ /* 0x00ae280000000400 */
        /* <DEDUP_REMOVED lines=26> */
.L_x_1680:
[----:B------:R-:W-:Y:S05]  /*ae90*/  BSYNC.RECONVERGENT B0 ;  /* 0x0000000000007941 */ /* 0x000fea0003800200 */
.L_x_1679:
[----:B-123--:R-:W0:Y:S01]  /*aea0*/  LDL.64 R2, [R1] ;  /* 0x0000000001027983 */ /* 0x00ee220000100a00 */
[----:B------:R-:W-:Y:S03]  /*aeb0*/  BSSY.RECONVERGENT B0, `(.L_x_1684) ;  /* 0x00000a0000007945 */ /* 0x000fe60003800200 */
        /* <DEDUP_REMOVED lines=14> */
[----:B------:R-:W-:-:S06]  /*afa0*/  HADD2.F32 R24, -RZ, R30.H0_H0 ;  /* 0x2000001eff187230 */ /* 0x000fcc0000004100 */
        /* <DEDUP_REMOVED lines=36> */
[----:B------:R-:W-:Y:S01]  /*b1f0*/  IMAD.MOV.U32 R3, RZ, RZ, 0x437c0000 ;  /* 0x437c0000ff037424 */ /* 0x000fe200078e00ff */
[----:B------:R-:W-:Y:S01]  /*b200*/  ISETP.NE.AND P1, PT, R12, 0x1, PT ;  /* 0x000000010c00780c */ /* 0x000fe20003f25270 */
[----:B-1----:R-:W-:Y:S02]  /*b210*/  HADD2.F32 R24, -RZ, R2.H0_H0 ;  /* 0x20000002ff187230 */ /* 0x002fe40000004100 */
[----:B------:R-:W-:-:S03]  /*b220*/  HFMA2 R2, -RZ, RZ, 0.96630859375, -0.0022525787353515625 ;  /* 0x3bbb989dff027431 */ /* 0x000fc600000001ff */
        /* <DEDUP_REMOVED lines=9> */
[----:B------:R-:W-:-:S04]  /*b2c0*/  MOV R25, R6 ;  /* 0x0000000600197202 */ /* 0x000fc80000000f00 */
[----:B------:R-:W-:-:S05]  /*b2d0*/  F2FP.F16.F32.PACK_AB R24, RZ, R24 ;  /* 0x00000018ff18723e */ /* 0x000fca00000000ff */
[----:B------:R1:W-:Y:S01]  /*b2e0*/  STS.U16 [R7], R24 ;  /* 0x0000001807007388 */ /* 0x0003e20000000400 */
[----:B------:R-:W-:Y:S05]  /*b2f0*/  @!P1 BRA `(.L_x_1687) ;  /* 0x0000000000789947 */ /* 0x000fea0003800000 */
[----:B-1----:R-:W0:Y:S01]  /*b300*/  LDS.U16 R24, [R7+0x40] ;  /* 0x0000400007187984 */ /* 0x002e220000000400 */
[----:B------:R-:W-:Y:S01]  /*b310*/  ISETP.NE.AND P1, PT, R12, 0x2, PT ;  /* 0x000000020c00780c */ /* 0x000fe20003f25270 */
[----:B0-----:R-:W-:-:S05]  /*b320*/  HADD2.F32 R24, -RZ, R24.H0_H0 ;  /* 0x20000018ff187230 */ /* 0x001fca0000004100 */
        /* <DEDUP_REMOVED lines=10> */
[----:B------:R-:W-:-:S05]  /*b3d0*/  F2FP.F16.F32.PACK_AB R24, RZ, R24 ;  /* 0x00000018ff18723e */ /* 0x000fca00000000ff */
[----:B------:R2:W-:Y:S01]  /*b3e0*/  STS.U16 [R7+0x40], R24 ;  /* 0x0000401807007388 */ /* 0x0005e20000000400 */
[----:B------:R-:W-:Y:S05]  /*b3f0*/  @!P1 BRA `(.L_x_1687) ;  /* 0x0000000000389947 */ /* 0x000fea0003800000 */
[----:B--2---:R-:W0:Y:S02]  /*b400*/  LDS.U16 R24, [R7+0x80] ;  /* 0x0000800007187984 */ /* 0x004e240000000400 */
[----:B0-----:R-:W-:-:S05]  /*b410*/  HADD2.F32 R24, -RZ, R24.H0_H0 ;  /* 0x20000018ff187230 */ /* 0x001fca0000004100 */
        /* <DEDUP_REMOVED lines=10> */
[----:B------:R-:W-:-:S05]  /*b4c0*/  F2FP.F16.F32.PACK_AB R2, RZ, R2 ;  /* 0x00000002ff02723e */ /* 0x000fca00000000ff */
[----:B------:R3:W-:Y:S02]  /*b4d0*/  STS.U16 [R7+0x80], R2 ;  /* 0x0000800207007388 */ /* 0x0007e40000000400 */
.L_x_1687:
[----:B------:R-:W-:Y:S05]  /*b4e0*/  BSYNC.RECONVERGENT B1 ;  /* 0x0000000000017941 */ /* 0x000fea0003800200 */
.L_x_1686:
[----:B------:R-:W-:-:S13]  /*b4f0*/  ISETP.GE.U32.AND P1, PT, R19, 0x60, PT ;  /* 0x000000601300780c */ /* 0x000fda0003f26070 */
[----:B------:R-:W-:Y:S05]  /*b500*/  @!P1 BRA `(.L_x_1685) ;  /* 0x0000000000e89947 */ /* 0x000fea0003800000 */
.L_x_1688:
[C---:B---34-:R-:W-:Y:S01]  /*b510*/  LEA R2, R25.reuse, R42, 0x1 ;  /* 0x0000002a19027211 */ /* 0x058fe200078e08ff */
[----:B------:R-:W-:Y:S01]  /*b520*/  IMAD.MOV.U32 R28, RZ, RZ, 0x437c0000 ;  /* 0x437c0000ff1c7424 */ /* 0x000fe200078e00ff */
[----:B------:R-:W-:-:S03]  /*b530*/  IADD3 R25, PT, PT, R25, 0x80, RZ ;  /* 0x0000008019197810 */ /* 0x000fc60007ffe0ff */
[----:B------:R-:W3:Y:S01]  /*b540*/  LDS.U16 R3, [R2] ;  /* 0x0000000002037984 */ /* 0x000ee20000000400 */
[----:B------:R-:W-:-:S03]  /*b550*/  ISETP.GE.AND P1, PT, R25, R52, PT ;  /* 0x000000341900720c */ /* 0x000fc60003f26270 */
[----:B-12---:R-:W1:Y:S04]  /*b560*/  LDS.U16 R24, [R2+0x40] ;  /* 0x0000400002187984 */ /* 0x006e680000000400 */
[----:B0-----:R-:W0:Y:S04]  /*b570*/  LDS.U16 R26, [R2+0x80] ;  /* 0x00008000021a7984 */ /* 0x001e280000000400 */
[----:B------:R-:W2:Y:S01]  /*b580*/  LDS.U16 R31, [R2+0xc0] ;  /* 0x0000c000021f7984 */ /* 0x000ea20000000400 */
[----:B---3--:R-:W-:Y:S02]  /*b590*/  HADD2.F32 R32, -RZ, R3.H0_H0 ;  /* 0x20000003ff207230 */ /* 0x008fe40000004100 */
[----:B------:R-:W-:-:S02]  /*b5a0*/  HFMA2 R3, -RZ, RZ, 0.96630859375, -0.0022525787353515625 ;  /* 0x3bbb989dff037431 */ /* 0x000fc400000001ff */
[----:B-1----:R-:W-:Y:S02]  /*b5b0*/  HADD2.F32 R24, -RZ, R24.H0_H0 ;  /* 0x20000018ff187230 */ /* 0x002fe40000004100 */
[C---:B------:R-:W-:Y:S01]  /*b5c0*/  FADD R32, -R5.reuse, R32 ;  /* 0x0000002005207221 */ /* 0x040fe20000000100 */
[----:B0-----:R-:W-:Y:S02]  /*b5d0*/  HADD2.F32 R26, -RZ, R26.H0_H0 ;  /* 0x2000001aff1a7230 */ /* 0x001fe40000004100 */
[C---:B------:R-:W-:Y:S01]  /*b5e0*/  FADD R30, -R5.reuse, R24 ;  /* 0x00000018051e7221 */ /* 0x040fe20000000100 */
[-C--:B------:R-:W-:Y:S01]  /*b5f0*/  FFMA.SAT R27, R32, R3.reuse, 0.5 ;  /* 0x3f000000201b7423 */ /* 0x080fe20000002003 */
[----:B--2---:R-:W-:Y:S02]  /*b600*/  HADD2.F32 R34, -RZ, R31.H0_H0 ;  /* 0x2000001fff227230 */ /* 0x004fe40000004100 */
[----:B------:R-:W-:Y:S01]  /*b610*/  FADD R26, -R5, R26 ;  /* 0x0000001a051a7221 */ /* 0x000fe20000000100 */
[----:B------:R-:W-:Y:S01]  /*b620*/  FFMA.RM R24, R27, R28, 12582913 ;  /* 0x4b4000011b187423 */ /* 0x000fe2000000401c */
[----:B------:R-:W-:-:S02]  /*b630*/  FFMA.SAT R27, R30, R3, 0.5 ;  /* 0x3f0000001e1b7423 */ /* 0x000fc40000002003 */
[----:B------:R-:W-:Y:S01]  /*b640*/  FFMA.SAT R35, R26, R3, 0.5 ;  /* 0x3f0000001a237423 */ /* 0x000fe20000002003 */
[C---:B------:R-:W-:Y:S01]  /*b650*/  FADD R29, R24.reuse, -12583039 ;  /* 0xcb40007f181d7421 */ /* 0x040fe20000000000 */
[----:B------:R-:W-:Y:S01]  /*b660*/  FFMA.RM R27, R27, R28, 12582913 ;  /* 0x4b4000011b1b7423 */ /* 0x000fe2000000401c */
[----:B------:R-:W-:Y:S02]  /*b670*/  SHF.L.U32 R24, R24, 0x17, RZ ;  /* 0x0000001718187819 */ /* 0x000fe400000006ff */
        /* <DEDUP_REMOVED lines=35> */
.L_x_1685:
[----:B------:R-:W-:Y:S05]  /*b8b0*/  BSYNC.RECONVERGENT B0 ;  /* 0x0000000000007941 */ /* 0x000fea0003800200 */
.L_x_1684:
        /* <DEDUP_REMOVED lines=8> */
[C---:B------:R-:W-:Y:S01]  /*b940*/  LEA.HI R5, R18.reuse, 0x1, RZ, 0x1b ;  /* 0x0000000112057811 */ /* 0x040fe200078fd8ff */
[----:B------:R-:W-:Y:S01]  /*b950*/  BSSY.RECONVERGENT B1, `(.L_x_1691) ;  /* 0x000001e000017945 */ /* 0x000fe20003800200 */
[----:B------:R-:W-:Y:S02]  /*b960*/  ISETP.GE.U32.AND P0, PT, R18, 0x60, PT ;  /* 0x000000601200780c */ /* 0x000fe40003f06070 */
[----:B-12---:R-:W-:Y:S01]  /*b970*/  LOP3.LUT R24, R5, 0x3, RZ, 0xc0, !PT ;  /* 0x0000000305187812 */ /* 0x006fe200078ec0ff */
[----:B------:R-:W-:-:S03]  /*b980*/  IMAD.MOV.U32 R5, RZ, RZ, R6 ;  /* 0x000000ffff057224 */ /* 0x000fc600078e0006 */
[----:B------:R-:W-:-:S13]  /*b990*/  ISETP.NE.AND P1, PT, R24, RZ, PT ;  /* 0x000000ff1800720c */ /* 0x000fda0003f25270 */
[----:B------:R-:W-:Y:S05]  /*b9a0*/  @!P1 BRA `(.L_x_1692) ;  /* 0x0000000000609947 */ /* 0x000fea0003800000 */
[----:B------:R-:W1:Y:S01]  /*b9b0*/  LDS.U16 R5, [R7+0x40] ;  /* 0x0000400007057984 */ /* 0x000e620000000400 */
[----:B---3--:R-:W1:Y:S01]  /*b9c0*/  F2F.F16.F64 R2, R2 ;  /* 0x0000000200027310 */ /* 0x008e620000300800 */
[----:B------:R-:W-:Y:S01]  /*b9d0*/  ISETP.NE.AND P1, PT, R24, 0x1, PT ;  /* 0x000000011800780c */ /* 0x000fe20003f25270 */
[----:B-1----:R-:W-:-:S05]  /*b9e0*/  HADD2 R5, R2.H0_H0, R5.H0_H0 ;  /* 0x2000000502057230 */ /* 0x002fca0000000800 */
[----:B0-----:R-:W-:Y:S01]  /*b9f0*/  HADD2.F32 R26, -RZ, R5.H0_H0 ;  /* 0x20000005ff1a7230 */ /* 0x001fe20000004100 */
[----:B------:R-:W-:-:S05]  /*ba00*/  MOV R5, R4 ;  /* 0x0000000400057202 */ /* 0x000fca0000000f00 */
[----:B------:R-:W0:Y:S02]  /*ba10*/  F2F.F64.F32 R26, R26 ;  /* 0x0000001a001a7310 */ /* 0x000e240000201800 */
[----:B0-----:R1:W-:Y:S01]  /*ba20*/  STL.64 [R1], R26 ;  /* 0x0000001a01007387 */ /* 0x0013e20000100a00 */
[----:B------:R-:W-:Y:S05]  /*ba30*/  @!P1 BRA `(.L_x_1692) ;  /* 0x00000000003c9947 */ /* 0x000fea0003800000 */
[----:B------:R-:W0:Y:S01]  /*ba40*/  LDS.U16 R3, [R7+0x80] ;  /* 0x0000800007037984 */ /* 0x000e220000000400 */
[----:B-1----:R-:W0:Y:S01]  /*ba50*/  F2F.F16.F64 R26, R26 ;  /* 0x0000001a001a7310 */ /* 0x002e220000300800 */
[----:B------:R-:W-:-:S13]  /*ba60*/  ISETP.NE.AND P1, PT, R24, 0x2, PT ;  /* 0x000000021800780c */ /* 0x000fda0003f25270 */
[----:B------:R-:W1:Y:S01]  /*ba70*/  @P1 LDS.U16 R5, [R7+0xc0] ;  /* 0x0000c00007051984 */ /* 0x000e620000000400 */
[----:B0-----:R-:W-:-:S05]  /*ba80*/  HADD2 R3, R26.H0_H0, R3.H0_H0 ;  /* 0x200000031a037230 */ /* 0x001fca0000000800 */
[----:B------:R-:W-:-:S06]  /*ba90*/  HADD2.F32 R24, -RZ, R3.H0_H0 ;  /* 0x20000003ff187230 */ /* 0x000fcc0000004100 */
[----:B------:R-:W0:Y:S08]  /*baa0*/  F2F.F64.F32 R24, R24 ;  /* 0x0000001800187310 */ /* 0x000e300000201800 */
[----:B0-----:R-:W1:Y:S01]  /*bab0*/  @P1 F2F.F16.F64 R2, R24 ;  /* 0x0000001800021310 */ /* 0x001e620000300800 */
[----:B------:R2:W-:Y:S01]  /*bac0*/  STL.64 [R1], R24 ;  /* 0x0000001801007387 */ /* 0x0005e20000100a00 */
[----:B-1----:R-:W-:Y:S01]  /*bad0*/  @P1 HADD2 R2, R2.H0_H0, R5.H0_H0 ;  /* 0x2000000502021230 */ /* 0x002fe20000000800 */
[----:B------:R-:W-:Y:S01]  /*bae0*/  MOV R5, R0 ;  /* 0x0000000000057202 */ /* 0x000fe20000000f00 */
[----:B------:R-:W-:-:S03]  /*baf0*/  @P1 IMAD.MOV.U32 R5, RZ, RZ, R17 ;  /* 0x000000ffff051224 */ /* 0x000fc600078e0011 */
[----:B------:R-:W-:-:S06]  /*bb00*/  @P1 HADD2.F32 R2, -RZ, R2.H0_H0 ;  /* 0x20000002ff021230 */ /* 0x000fcc0000004100 */
[----:B------:R-:W0:Y:S02]  /*bb10*/  @P1 F2F.F64.F32 R2, R2 ;  /* 0x0000000200021310 */ /* 0x000e240000201800 */
[----:B0-----:R2:W-:Y:S02]  /*bb20*/  @P1 STL.64 [R1], R2 ;  /* 0x0000000201001387 */ /* 0x0015e40000100a00 */
.L_x_1692:
[----:B------:R-:W-:Y:S05]  /*bb30*/  BSYNC.RECONVERGENT B1 ;  /* 0x0000000000017941 */ /* 0x000fea0003800200 */
.L_x_1691:
[----:B------:R-:W-:Y:S05]  /*bb40*/  @!P0 BRA `(.L_x_1690) ;  /* 0x0000000800c08947 */ /* 0x000fea0003800000 */
[----:B--23--:R-:W-:Y:S01]  /*bb50*/  IADD3 R2, PT, PT, -R5, R52, RZ ;  /* 0x0000003405027210 */ /* 0x00cfe20007ffe1ff */
[----:B------:R-:W-:Y:S01]  /*bb60*/  BSSY.RECONVERGENT B1, `(.L_x_1693) ;  /* 0x0000063000017945 */ /* 0x000fe20003800200 */
[----:B------:R-:W-:Y:S02]  /*bb70*/  PLOP3.LUT P0, PT, PT, PT, PT, 0x80, 0x8 ;  /* 0x000000000008781c */ /* 0x000fe40003f0f070 */
[----:B------:R-:W-:-:S13]  /*bb80*/  ISETP.GT.AND P1, PT, R2, 0x180, PT ;  /* 0x000001800200780c */ /* 0x000fda0003f24270 */
[----:B------:R-:W-:Y:S05]  /*bb90*/  @!P1 BRA `(.L_x_1694) ;  /* 0x00000004007c9947 */ /* 0x000fea0003800000 */
[----:B------:R-:W-:Y:S02]  /*bba0*/  PLOP3.LUT P0, PT, PT, PT, PT, 0x8, 0x80 ;  /* 0x000000000080781c */ /* 0x000fe40003f0e170 */
[----:B------:R-:W-:-:S11]  /*bbb0*/  IADD3 R53, PT, PT, R52, -0x180, RZ ;  /* 0xfffffe8034357810 */ /* 0x000fd60007ffe0ff */
.L_x_1695:
[----:B--2---:R-:W2:Y:S01]  /*bbc0*/  LDL.64 R2, [R1] ;  /* 0x0000000001027983 */ /* 0x004ea20000100a00 */
[C---:B------:R-:W-:Y:S01]  /*bbd0*/  IMAD R48, R5.reuse, 0x2, R42 ;  /* 0x0000000205307824 */ /* 0x040fe200078e022a */
[----:B------:R-:W-:-:S04]  /*bbe0*/  IADD3 R5, PT, PT, R5, 0x200, RZ ;  /* 0x0000020005057810 */ /* 0x000fc80007ffe0ff */
[----:B------:R-:W3:Y:S01]  /*bbf0*/  LDS.U16 R25, [R48] ;  /* 0x0000000030197984 */ /* 0x000ee20000000400 */
[----:B------:R-:W-:-:S03]  /*bc00*/  ISETP.GE.AND P1, PT, R5, R53, PT ;  /* 0x000000350500720c */ /* 0x000fc60003f26270 */
[----:B01----:R-:W0:Y:S04]  /*bc10*/  LDS.U16 R27, [R48+0x40] ;  /* 0x00004000301b7984 */ /* 0x003e280000000400 */
[----:B------:R-:W1:Y:S04]  /*bc20*/  LDS.U16 R26, [R48+0x80] ;  /* 0x00008000301a7984 */ /* 0x000e680000000400 */
[----:B------:R-:W-:Y:S04]  /*bc30*/  LDS.U16 R28, [R48+0x100] ;  /* 0x00010000301c7984 */ /* 0x000fe80000000400 */
[----:B------:R-:W-:Y:S04]  /*bc40*/  LDS.U16 R51, [R48+0x180] ;  /* 0x0001800030337984 */ /* 0x000fe80000000400 */
[----:B------:R-:W-:Y:S01]  /*bc50*/  LDS.U16 R50, [R48+0x200] ;  /* 0x0002000030327984 */ /* 0x000fe20000000400 */
[----:B--2---:R2:W3:Y:S03]  /*bc60*/  F2F.F16.F64 R2, R2 ;  /* 0x0000000200027310 */ /* 0x0044e60000300800 */
[----:B--2---:R-:W2:Y:S01]  /*bc70*/  LDS.U16 R3, [R48+0xc0] ;  /* 0x0000c00030037984 */ /* 0x004ea20000000400 */
[----:B---3--:R-:W-:-:S05]  /*bc80*/  HADD2 R25, R2.H0_H0, R25.H0_H0 ;  /* 0x2000001902197230 */ /* 0x008fca0000000800 */
[----:B------:R-:W-:-:S04]  /*bc90*/  HADD2.F32 R25, -RZ, R25.H0_H0 ;  /* 0x20000019ff197230 */ /* 0x000fc80000004100 */
[----:B------:R3:W4:Y:S02]  /*bca0*/  F2F.F64.F32 R36, R25 ;  /* 0x0000001900247310 */ /* 0x0007240000201800 */
[----:B---3--:R-:W3:Y:S06]  /*bcb0*/  LDS.U16 R25, [R48+0x140] ;  /* 0x0001400030197984 */ /* 0x008eec0000000400 */
[----:B----4-:R-:W0:Y:S01]  /*bcc0*/  F2F.F16.F64 R24, R36 ;  /* 0x0000002400187310 */ /* 0x010e220000300800 */
[----:B------:R-:W-:Y:S01]  /*bcd0*/  STL.64 [R1], R36 ;  /* 0x0000002401007387 */ /* 0x000fe20000100a00 */
[----:B0-----:R-:W-:-:S05]  /*bce0*/  HADD2 R24, R24.H0_H0, R27.H0_H0 ;  /* 0x2000001b18187230 */ /* 0x001fca0000000800 */
[----:B------:R-:W-:-:S04]  /*bcf0*/  HADD2.F32 R24, -RZ, R24.H0_H0 ;  /* 0x20000018ff187230 */ /* 0x000fc80000004100 */
[----:B------:R-:W0:Y:S08]  /*bd00*/  F2F.F64.F32 R34, R24 ;  /* 0x0000001800227310 */ /* 0x000e300000201800 */
[----:B0-----:R-:W1:Y:S01]  /*bd10*/  F2F.F16.F64 R27, R34 ;  /* 0x00000022001b7310 */ /* 0x001e620000300800 */
[----:B------:R-:W-:Y:S01]  /*bd20*/  STL.64 [R1], R34 ;  /* 0x0000002201007387 */ /* 0x000fe20000100a00 */
[----:B-1----:R-:W-:-:S05]  /*bd30*/  HADD2 R26, R27.H0_H0, R26.H0_H0 ;  /* 0x2000001a1b1a7230 */ /* 0x002fca0000000800 */
[----:B------:R-:W-:-:S04]  /*bd40*/  HADD2.F32 R26, -RZ, R26.H0_H0 ;  /* 0x2000001aff1a7230 */ /* 0x000fc80000004100 */
[----:B------:R-:W0:Y:S08]  /*bd50*/  F2F.F64.F32 R32, R26 ;  /* 0x0000001a00207310 */ /* 0x000e300000201800 */
[----:B0-----:R-:W2:Y:S01]  /*bd60*/  F2F.F16.F64 R2, R32 ;  /* 0x0000002000027310 */ /* 0x001ea20000300800 */
[----:B------:R-:W-:Y:S01]  /*bd70*/  STL.64 [R1], R32 ;  /* 0x0000002001007387 */ /* 0x000fe20000100a00 */
[----:B--2---:R-:W-:-:S05]  /*bd80*/  HADD2 R2, R2.H0_H0, R3.H0_H0 ;  /* 0x2000000302027230 */ /* 0x004fca0000000800 */
[----:B------:R-:W-:-:S04]  /*bd90*/  HADD2.F32 R2, -RZ, R2.H0_H0 ;  /* 0x20000002ff027230 */ /* 0x000fc80000004100 */
[----:B------:R-:W0:Y:S08]  /*bda0*/  F2F.F64.F32 R30, R2 ;  /* 0x00000002001e7310 */ /* 0x000e300000201800 */
[----:B0-----:R-:W0:Y:S01]  /*bdb0*/  F2F.F16.F64 R3, R30 ;  /* 0x0000001e00037310 */ /* 0x001e220000300800 */
[----:B------:R-:W-:Y:S01]  /*bdc0*/  STL.64 [R1], R30 ;  /* 0x0000001e01007387 */ /* 0x000fe20000100a00 */
[----:B0-----:R-:W-:-:S05]  /*bdd0*/  HADD2 R3, R3.H0_H0, R28.H0_H0 ;  /* 0x2000001c03037230 */ /* 0x001fca0000000800 */
[----:B------:R-:W-:-:S04]  /*bde0*/  HADD2.F32 R3, -RZ, R3.H0_H0 ;  /* 0x20000003ff037230 */ /* 0x000fc80000004100 */
[----:B------:R-:W0:Y:S08]  /*bdf0*/  F2F.F64.F32 R28, R3 ;  /* 0x00000003001c7310 */ /* 0x000e300000201800 */
[----:B0-----:R-:W3:Y:S01]  /*be00*/  F2F.F16.F64 R24, R28 ;  /* 0x0000001c00187310 */ /* 0x001ee20000300800 */
[----:B------:R-:W-:Y:S01]  /*be10*/  STL.64 [R1], R28 ;  /* 0x0000001c01007387 */ /* 0x000fe20000100a00 */
[----:B---3--:R-:W-:-:S05]  /*be20*/  HADD2 R24, R24.H0_H0, R25.H0_H0 ;  /* 0x2000001918187230 */ /* 0x008fca0000000800 */
        /* <DEDUP_REMOVED lines=54> */
.L_x_1694:
[----:B------:R-:W-:Y:S05]  /*c190*/  BSYNC.RECONVERGENT B1 ;  /* 0x0000000000017941 */ /* 0x000fea0003800200 */
.L_x_1693:
[----:B------:R-:W-:Y:S01]  /*c1a0*/  IADD3 R2, PT, PT, -R5, R52, RZ ;  /* 0x0000003405027210 */ /* 0x000fe20007ffe1ff */
[----:B------:R-:W-:Y:S03]  /*c1b0*/  BSSY.RECONVERGENT B1, `(.L_x_1696) ;  /* 0x0000030000017945 */ /* 0x000fe60003800200 */
[----:B------:R-:W-:-:S13]  /*c1c0*/  ISETP.GT.AND P1, PT, R2, 0x80, PT ;  /* 0x000000800200780c */ /* 0x000fda0003f24270 */
[----:B------:R-:W-:Y:S05]  /*c1d0*/  @!P1 BRA `(.L_x_1697) ;  /* 0x0000000000b49947 */ /* 0x000fea0003800000 */
[----:B------:R-:W3:Y:S01]  /*c1e0*/  LDL.64 R2, [R1] ;  /* 0x0000000001027983 */ /* 0x000ee20000100a00 */
[C---:B------:R-:W-:Y:S01]  /*c1f0*/  IMAD R30, R5.reuse, 0x2, R42 ;  /* 0x00000002051e7824 */ /* 0x040fe200078e022a */
[----:B------:R-:W-:Y:S02]  /*c200*/  PLOP3.LUT P0, PT, PT, PT, PT, 0x8, 0x80 ;  /* 0x000000000080781c */ /* 0x000fe40003f0e170 */
[----:B------:R-:W-:Y:S02]  /*c210*/  IADD3 R5, PT, PT, R5, 0x100, RZ ;  /* 0x0000010005057810 */ /* 0x000fe40007ffe0ff */
[----:B------:R-:W4:Y:S04]  /*c220*/  LDS.U16 R25, [R30] ;  /* 0x000000001e197984 */ /* 0x000f280000000400 */
[----:B01----:R-:W0:Y:S04]  /*c230*/  LDS.U16 R27, [R30+0x40] ;  /* 0x000040001e1b7984 */ /* 0x003e280000000400 */
[----:B------:R-:W1:Y:S04]  /*c240*/  LDS.U16 R26, [R30+0x80] ;  /* 0x000080001e1a7984 */ /* 0x000e680000000400 */
[----:B------:R-:W-:Y:S01]  /*c250*/  LDS.U16 R32, [R30+0x100] ;  /* 0x000100001e207984 */ /* 0x000fe20000000400 */
[----:B---3--:R-:W4:Y:S02]  /*c260*/  F2F.F16.F64 R2, R2 ;  /* 0x0000000200027310 */ /* 0x008f240000300800 */
[----:B----4-:R-:W-:-:S02]  /*c270*/  HADD2 R25, R2.H0_H0, R25.H0_H0 ;  /* 0x2000001902197230 */ /* 0x010fc40000000800 */
[----:B------:R-:W3:Y:S03]  /*c280*/  LDS.U16 R2, [R30+0xc0] ;  /* 0x0000c0001e027984 */ /* 0x000ee60000000400 */
[----:B------:R-:W-:-:S06]  /*c290*/  HADD2.F32 R25, -RZ, R25.H0_H0 ;  /* 0x20000019ff197230 */ /* 0x000fcc0000004100 */
[----:B------:R-:W4:Y:S08]  /*c2a0*/  F2F.F64.F32 R24, R25 ;  /* 0x0000001900187310 */ /* 0x000f300000201800 */
[----:B----4-:R-:W0:Y:S02]  /*c2b0*/  F2F.F16.F64 R24, R24 ;  /* 0x0000001800187310 */ /* 0x010e240000300800 */
[----:B0-----:R-:W-:-:S05]  /*c2c0*/  HADD2 R27, R24.H0_H0, R27.H0_H0 ;  /* 0x2000001b181b7230 */ /* 0x001fca0000000800 */
[----:B------:R-:W-:-:S06]  /*c2d0*/  HADD2.F32 R28, -RZ, R27.H0_H0 ;  /* 0x2000001bff1c7230 */ /* 0x000fcc0000004100 */
[----:B------:R-:W0:Y:S08]  /*c2e0*/  F2F.F64.F32 R28, R28 ;  /* 0x0000001c001c7310 */ /* 0x000e300000201800 */
[----:B0-----:R0:W1:Y:S02]  /*c2f0*/  F2F.F16.F64 R29, R28 ;  /* 0x0000001c001d7310 */ /* 0x0010640000300800 */
[----:B0-----:R-:W0:Y:S01]  /*c300*/  LDS.U16 R28, [R30+0x140] ;  /* 0x000140001e1c7984 */ /* 0x001e220000000400 */
[----:B-1----:R-:W-:-:S05]  /*c310*/  HADD2 R26, R29.H0_H0, R26.H0_H0 ;  /* 0x2000001a1d1a7230 */ /* 0x002fca0000000800 */
[----:B------:R-:W-:-:S06]  /*c320*/  HADD2.F32 R26, -RZ, R26.H0_H0 ;  /* 0x2000001aff1a7230 */ /* 0x000fcc0000004100 */
[----:B------:R-:W1:Y:S08]  /*c330*/  F2F.F64.F32 R26, R26 ;  /* 0x0000001a001a7310 */ /* 0x000e700000201800 */
[----:B-1----:R-:W3:Y:S02]  /*c340*/  F2F.F16.F64 R27, R26 ;  /* 0x0000001a001b7310 */ /* 0x002ee40000300800 */
[----:B---3--:R-:W-:-:S05]  /*c350*/  HADD2 R2, R27.H0_H0, R2.H0_H0 ;  /* 0x200000021b027230 */ /* 0x008fca0000000800 */
[----:B------:R-:W-:-:S06]  /*c360*/  HADD2.F32 R24, -RZ, R2.H0_H0 ;  /* 0x20000002ff187230 */ /* 0x000fcc0000004100 */
[----:B------:R-:W1:Y:S08]  /*c370*/  F2F.F64.F32 R24, R24 ;  /* 0x0000001800187310 */ /* 0x000e700000201800 */
[----:B-1----:R-:W1:Y:S02]  /*c380*/  F2F.F16.F64 R25, R24 ;  /* 0x0000001800197310 */ /* 0x002e640000300800 */
[----:B-1----:R-:W-:-:S02]  /*c390*/  HADD2 R25, R25.H0_H0, R32.H0_H0 ;  /* 0x2000002019197230 */ /* 0x002fc40000000800 */
[----:B------:R-:W1:Y:S03]  /*c3a0*/  LDS.U16 R32, [R30+0x180] ;  /* 0x000180001e207984 */ /* 0x000e660000000400 */
[----:B------:R-:W-:-:S06]  /*c3b0*/  HADD2.F32 R2, -RZ, R25.H0_H0 ;  /* 0x20000019ff027230 */ /* 0x000fcc0000004100 */
[----:B------:R-:W3:Y:S08]  /*c3c0*/  F2F.F64.F32 R2, R2 ;  /* 0x0000000200027310 */ /* 0x000ef00000201800 */
        /* <DEDUP_REMOVED lines=14> */
.L_x_1697:
[----:B------:R-:W-:Y:S05]  /*c4b0*/  BSYNC.RECONVERGENT B1 ;  /* 0x0000000000017941 */ /* 0x000fea0003800200 */
.L_x_1696:
[----:B------:R-:W-:-:S13]  /*c4c0*/  ISETP.LT.OR P0, PT, R5, R52, P0 ;  /* 0x000000340500720c */ /* 0x000fda0000701670 */
[----:B------:R-:W-:Y:S05]  /*c4d0*/  @!P0 BRA `(.L_x_1690) ;  /* 0x00000000005c8947 */ /* 0x000fea0003800000 */
[----:B---3--:R-:W3:Y:S01]  /*c4e0*/  LDL.64 R2, [R1] ;  /* 0x0000000001027983 */ /* 0x008ee20000100a00 */
[----:B------:R-:W-:-:S05]  /*c4f0*/  LEA R5, R5, R42, 0x1 ;  /* 0x0000002a05057211 */ /* 0x000fca00078e08ff */
[----:B------:R-:W4:Y:S04]  /*c500*/  LDS.U16 R25, [R5] ;  /* 0x0000000005197984 */ /* 0x000f280000000400 */
[----:B------:R-:W5:Y:S01]  /*c510*/  LDS.U16 R24, [R5+0x40] ;  /* 0x0000400005187984 */ /* 0x000f620000000400 */
[----:B---3--:R-:W4:Y:S02]  /*c520*/  F2F.F16.F64 R2, R2 ;  /* 0x0000000200027310 */ /* 0x008f240000300800 */
[----:B----4-:R-:W-:Y:S02]  /*c530*/  HADD2 R25, R2.H0_H0, R25.H0_H0 ;  /* 0x2000001902197230 */ /* 0x010fe40000000800 */
[----:B------:R-:W-:Y:S03]  /*c540*/  LDS.U16 R2, [R5+0xc0] ;  /* 0x0000c00005027984 */ /* 0x000fe60000000400 */
[----:B------:R-:W-:-:S02]  /*c550*/  HADD2.F32 R28, -RZ, R25.H0_H0 ;  /* 0x20000019ff1c7230 */ /* 0x000fc40000004100 */
[----:B------:R-:W3:Y:S04]  /*c560*/  LDS.U16 R25, [R5+0x80] ;  /* 0x0000800005197984 */ /* 0x000ee80000000400 */
[----:B------:R-:W4:Y:S08]  /*c570*/  F2F.F64.F32 R28, R28 ;  /* 0x0000001c001c7310 */ /* 0x000f300000201800 */
[----:B----4-:R-:W5:Y:S02]  /*c580*/  F2F.F16.F64 R29, R28 ;  /* 0x0000001c001d7310 */ /* 0x010f640000300800 */
[----:B-----5:R-:W-:-:S05]  /*c590*/  HADD2 R24, R29.H0_H0, R24.H0_H0 ;  /* 0x200000181d187230 */ /* 0x020fca0000000800 */
[----:B01----:R-:W-:-:S06]  /*c5a0*/  HADD2.F32 R26, -RZ, R24.H0_H0 ;  /* 0x20000018ff1a7230 */ /* 0x003fcc0000004100 */
[----:B------:R-:W0:Y:S08]  /*c5b0*/  F2F.F64.F32 R26, R26 ;  /* 0x0000001a001a7310 */ /* 0x000e300000201800 */
[----:B0-----:R-:W3:Y:S02]  /*c5c0*/  F2F.F16.F64 R24, R26 ;  /* 0x0000001a00187310 */ /* 0x001ee40000300800 */
[----:B---3--:R-:W-:-:S05]  /*c5d0*/  HADD2 R24, R24.H0_H0, R25.H0_H0 ;  /* 0x2000001918187230 */ /* 0x008fca0000000800 */
[----:B------:R-:W-:-:S06]  /*c5e0*/  HADD2.F32 R24, -RZ, R24.H0_H0 ;  /* 0x20000018ff187230 */ /* 0x000fcc0000004100 */
[----:B------:R-:W0:Y:S08]  /*c5f0*/  F2F.F64.F32 R24, R24 ;  /* 0x0000001800187310 */ /* 0x000e300000201800 */
[----:B0-----:R-:W0:Y:S02]  /*c600*/  F2F.F16.F64 R25, R24 ;  /* 0x0000001800197310 */ /* 0x001e240000300800 */
[----:B0-----:R-:W-:-:S05]  /*c610*/  HADD2 R2, R25.H0_H0, R2.H0_H0 ;  /* 0x2000000219027230 */ /* 0x001fca0000000800 */
[----:B------:R-:W-:-:S06]  /*c620*/  HADD2.F32 R2, -RZ, R2.H0_H0 ;  /* 0x20000002ff027230 */ /* 0x000fcc0000004100 */
[----:B------:R-:W0:Y:S02]  /*c630*/  F2F.F64.F32 R2, R2 ;  /* 0x0000000200027310 */ /* 0x000e240000201800 */
[----:B0-----:R4:W-:Y:S02]  /*c640*/  STL.64 [R1], R2 ;  /* 0x0000000201007387 */ /* 0x0019e40000100a00 */
.L_x_1690:
[----:B------:R-:W-:Y:S05]  /*c650*/  BSYNC.RECONVERGENT B0 ;  /* 0x0000000000007941 */ /* 0x000fea0003800200 */
.L_x_1689:
[----:B--234-:R-:W2:Y:S01]  /*c660*/  LDL.64 R2, [R1] ;  /* 0x0000000001027983 */ /* 0x01cea20000100a00 */
[----:B------:R-:W3:Y:S01]  /*c670*/  LDCU UR6, c[0x0][0x390] ;  /* 0x00007200ff0677ac */ /* 0x000ee20008000800 */
[----:B------:R-:W-:Y:S02]  /*c680*/  BSSY.RECONVERGENT B2, `(.L_x_1698) ;  /* 0x00000bc000027945 */ /* 0x000fe40003800200 */
[----:B--2---:R-:W-:Y:S01]  /*c690*/  SHFL.BFLY PT, R31, R3, 0x10, 0x1f ;  /* 0x0e001f00031f7f89 */ /* 0x004fe200000e0000 */
[----:B------:R-:W-:Y:S03]  /*c6a0*/  F2F.F16.F64 R5, R2 ;  /* 0x0000000200057310 */ /* 0x000fe60000300800 */
[----:B------:R-:W2:Y:S05]  /*c6b0*/  SHFL.BFLY PT, R30, R2, 0x10, 0x1f ;  /* 0x0e001f00021e7f89 */ /* 0x000eaa00000e0000 */
[----:B--2---:R-:W2:Y:S02]  /*c6c0*/  F2F.F16.F64 R30, R30 ;  /* 0x0000001e001e7310 */ /* 0x004ea40000300800 */
[----:B--2---:R-:W-:-:S05]  /*c6d0*/  HADD2 R5, R5.H0_H0, R30.H0_H0 ;  /* 0x2000001e05057230 */ /* 0x004fca0000000800 */
[----:B------:R-:W-:-:S04]  /*c6e0*/  HADD2.F32 R5, -RZ, R5.H0_H0 ;  /* 0x20000005ff057230 */ /* 0x000fc80000004100 */
[----:B------:R-:W0:Y:S02]  /*c6f0*/  F2F.F64.F32 R28, R5 ;  /* 0x00000005001c7310 */ /* 0x000e240000201800 */
[----:B01----:R-:W-:Y:S06]  /*c700*/  SHFL.BFLY PT, R27, R29, 0x8, 0x1f ;  /* 0x0d001f001d1b7f89 */ /* 0x003fec00000e0000 */
        /* <DEDUP_REMOVED lines=29> */
[----:B---3--:R-:W-:Y:S05]  /*c8e0*/  @P4 BRA `(.L_x_1699) ;  /* 0x0000000800544947 */ /* 0x008fea0003800000 */
[----:B------:R-:W2:Y:S01]  /*c8f0*/  LDL.64 R2, [R1] ;  /* 0x0000000001027983 */ /* 0x000ea20000100a00 */
[----:B------:R-:W-:Y:S01]  /*c900*/  ISETP.NE.AND P0, PT, R12, RZ, PT ;  /* 0x000000ff0c00720c */ /* 0x000fe20003f05270 */
[----:B------:R-:W-:Y:S01]  /*c910*/  BSSY.RECONVERGENT B3, `(.L_x_1700) ;  /* 0x0000041000037945 */ /* 0x000fe20003800200 */
[----:B------:R-:W-:Y:S01]  /*c920*/  IMAD.MOV.U32 R25, RZ, RZ, R47 ;  /* 0x000000ffff197224 */ /* 0x000fe200078e002f */
[----:B--2---:R-:W1:Y:S02]  /*c930*/  F2F.F16.F64 R2, R2 ;  /* 0x0000000200027310 */ /* 0x004e640000300800 */
[----:B-1----:R-:W-:-:S08]  /*c940*/  HADD2.F32 R5, -RZ, R2.H0_H0 ;  /* 0x20000002ff057230 */ /* 0x002fd00000004100 */
[----:B------:R-:W-:Y:S05]  /*c950*/  @!P0 BRA `(.L_x_1701) ;  /* 0x0000000000f08947 */ /* 0x000fea0003800000 */
[----:B------:R-:W1:Y:S01]  /*c960*/  LDS.U16 R2, [R7] ;  /* 0x0000000007027984 */ /* 0x000e620000000400 */
[----:B------:R-:W2:Y:S01]  /*c970*/  MUFU.RCP R24, R5 ;  /* 0x0000000500187308 */ /* 0x000ea20000001000 */
[----:B------:R-:W-:Y:S01]  /*c980*/  BSSY.RECONVERGENT B4, `(.L_x_1702) ;  /* 0x000000d000047945 */ /* 0x000fe20003800200 */
[----:B------:R-:W-:Y:S01]  /*c990*/  ISETP.NE.AND P5, PT, R12, 0x1, PT ;  /* 0x000000010c00780c */ /* 0x000fe20003fa5270 */
[----:B--2---:R-:W-:-:S04]  /*c9a0*/  FFMA R3, -R5, R24, 1 ;  /* 0x3f80000005037423 */ /* 0x004fc80000000118 */
[----:B------:R-:W-:Y:S01]  /*c9b0*/  FFMA R3, R24, R3, R24 ;  /* 0x0000000318037223 */ /* 0x000fe20000000018 */
[----:B-1----:R-:W-:-:S04]  /*c9c0*/  HADD2.F32 R2, -RZ, R2.H0_H0 ;  /* 0x20000002ff027230 */ /* 0x002fc80000004100 */
[----:B------:R-:W1:Y:S01]  /*c9d0*/  FCHK P0, R2, R5 ;  /* 0x0000000502007302 */ /* 0x000e620000000000 */
[----:B------:R-:W-:-:S04]  /*c9e0*/  FFMA R24, R2, R3, RZ ;  /* 0x0000000302187223 */ /* 0x000fc800000000ff */
[----:B------:R-:W-:-:S04]  /*c9f0*/  FFMA R25, -R5, R24, R2 ;  /* 0x0000001805197223 */ /* 0x000fc80000000102 */
[----:B------:R-:W-:Y:S01]  /*ca00*/  FFMA R3, R3, R25, R24 ;  /* 0x0000001903037223 */ /* 0x000fe20000000018 */
[----:B-1----:R-:W-:Y:S06]  /*ca10*/  @!P0 BRA `(.L_x_1703) ;  /* 0x00000000000c8947 */ /* 0x002fec0003800000 */
[----:B------:R-:W-:-:S07]  /*ca20*/  MOV R26, 0xca40 ;  /* 0x0000ca40001a7802 */ /* 0x000fce0000000f00 */
[----:B0-----:R-:W-:Y:S05]  /*ca30*/  CALL.REL.NOINC `($__internal_14_$__cuda_sm3x_div_rn_noftz_f32_slowpath) ;  /* 0x0000004400147944 */ /* 0x001fea0003c00000 */
[----:B------:R-:W-:-:S07]  /*ca40*/  MOV R3, R27 ;  /* 0x0000001b00037202 */ /* 0x000fce0000000f00 */
.L_x_1703:
[----:B------:R-:W-:Y:S05]  /*ca50*/  BSYNC.RECONVERGENT B4 ;  /* 0x0000000000047941 */ /* 0x000fea0003800200 */
.L_x_1702:
[----:B------:R-:W-:Y:S02]  /*ca60*/  F2FP.F16.F32.PACK_AB R3, RZ, R3 ;  /* 0x00000003ff03723e */ /* 0x000fe400000000ff */
[----:B------:R-:W-:-:S03]  /*ca70*/  MOV R25, R6 ;  /* 0x0000000600197202 */ /* 0x000fc60000000f00 */
[----:B------:R1:W-:Y:S01]  /*ca80*/  STS.U16 [R7], R3 ;  /* 0x0000000307007388 */ /* 0x0003e20000000400 */
[----:B------:R-:W-:Y:S05]  /*ca90*/  @!P5 BRA `(.L_x_1701) ;  /* 0x0000000000a0d947 */ /* 0x000fea0003800000 */
[----:B------:R-:W2:Y:S01]  /*caa0*/  LDS.U16 R2, [R7+0x40] ;  /* 0x0000400007027984 */ /* 0x000ea20000000400 */
[----:B------:R-:W1:Y:S01]  /*cab0*/  MUFU.RCP R26, R5 ;  /* 0x00000005001a7308 */ /* 0x000e620000001000 */
[----:B------:R-:W-:Y:S01]  /*cac0*/  BSSY.RECONVERGENT B4, `(.L_x_1704) ;  /* 0x000000e000047945 */ /* 0x000fe20003800200 */
[----:B------:R-:W-:Y:S01]  /*cad0*/  ISETP.NE.AND P5, PT, R12, 0x2, PT ;  /* 0x000000020c00780c */ /* 0x000fe20003fa5270 */
[----:B-1----:R-:W-:Y:S01]  /*cae0*/  FFMA R3, -R5, R26, 1 ;  /* 0x3f80000005037423 */ /* 0x002fe2000000011a */
[----:B--2---:R-:W-:-:S03]  /*caf0*/  HADD2.F32 R24, -RZ, R2.H0_H0 ;  /* 0x20000002ff187230 */ /* 0x004fc60000004100 */
[----:B------:R-:W-:Y:S01]  /*cb00*/  FFMA R2, R26, R3, R26 ;  /* 0x000000031a027223 */ /* 0x000fe2000000001a */
[----:B------:R-:W1:Y:S03]  /*cb10*/  FCHK P0, R24, R5 ;  /* 0x0000000518007302 */ /* 0x000e660000000000 */
[----:B------:R-:W-:-:S04]  /*cb20*/  FFMA R3, R2, R24, RZ ;  /* 0x0000001802037223 */ /* 0x000fc800000000ff */
[----:B------:R-:W-:-:S04]  /*cb30*/  FFMA R26, -R5, R3, R24 ;  /* 0x00000003051a7223 */ /* 0x000fc80000000118 */
[----:B------:R-:W-:Y:S01]  /*cb40*/  FFMA R2, R2, R26, R3 ;  /* 0x0000001a02027223 */ /* 0x000fe20000000003 */
[----:B-1----:R-:W-:Y:S06]  /*cb50*/  @!P0 BRA `(.L_x_1705) ;  /* 0x0000000000108947 */ /* 0x002fec0003800000 */
[----:B------:R-:W-:Y:S01]  /*cb60*/  IMAD.MOV.U32 R2, RZ, RZ, R24 ;  /* 0x000000ffff027224 */ /* 0x000fe200078e0018 */
[----:B------:R-:W-:-:S07]  /*cb70*/  MOV R26, 0xcb90 ;  /* 0x0000cb90001a7802 */ /* 0x000fce0000000f00 */
[----:B0-----:R-:W-:Y:S05]  /*cb80*/  CALL.REL.NOINC `($__internal_14_$__cuda_sm3x_div_rn_noftz_f32_slowpath) ;  /* 0x0000004000c07944 */ /* 0x001fea0003c00000 */
[----:B------:R-:W-:-:S07]  /*cb90*/  MOV R2, R27 ;  /* 0x0000001b00027202 */ /* 0x000fce0000000f00 */
.L_x_1705:
[----:B------:R-:W-:Y:S05]  /*cba0*/  BSYNC.RECONVERGENT B4 ;  /* 0x0000000000047941 */ /* 0x000fea0003800200 */
.L_x_1704:
[----:B------:R-:W-:Y:S02]  /*cbb0*/  F2FP.F16.F32.PACK_AB R2, RZ, R2 ;  /* 0x00000002ff02723e */ /* 0x000fe400000000ff */
[----:B------:R-:W-:-:S03]  /*cbc0*/  MOV R25, R4 ;  /* 0x0000000400197202 */ /* 0x000fc60000000f00 */
[----:B------:R2:W-:Y:S01]  /*cbd0*/  STS.U16 [R7+0x40], R2 ;  /* 0x0000400207007388 */ /* 0x0005e20000000400 */
[----:B------:R-:W-:Y:S05]  /*cbe0*/  @!P5 BRA `(.L_x_1701) ;  /* 0x00000000004cd947 */ /* 0x000fea0003800000 */
[----:B--2---:R-:W1:Y:S01]  /*cbf0*/  LDS.U16 R2, [R7+0x80] ;  /* 0x0000800007027984 */ /* 0x004e620000000400 */
[----:B------:R-:W2:Y:S01]  /*cc00*/  MUFU.RCP R26, R5 ;  /* 0x00000005001a7308 */ /* 0x000ea20000001000 */
[----:B------:R-:W-:Y:S01]  /*cc10*/  BSSY.RECONVERGENT B4, `(.L_x_1706) ;  /* 0x000000d000047945 */ /* 0x000fe20003800200 */
[----:B--2---:R-:W-:Y:S01]  /*cc20*/  FFMA R3, -R5, R26, 1 ;  /* 0x3f80000005037423 */ /* 0x004fe2000000011a */
[----:B-1----:R-:W-:-:S03]  /*cc30*/  HADD2.F32 R24, -RZ, R2.H0_H0 ;  /* 0x20000002ff187230 */ /* 0x002fc60000004100 */
[----:B------:R-:W-:Y:S02]  /*cc40*/  FFMA R2, R26, R3, R26 ;  /* 0x000000031a027223 */ /* 0x000fe4000000001a */
[----:B------:R-:W1:Y:S02]  /*cc50*/  FCHK P0, R24, R5 ;  /* 0x0000000518007302 */ /* 0x000e640000000000 */
        /* <DEDUP_REMOVED lines=8> */
.L_x_1707:
[----:B------:R-:W-:Y:S05]  /*cce0*/  BSYNC.RECONVERGENT B4 ;  /* 0x0000000000047941 */ /* 0x000fea0003800200 */
.L_x_1706:
[----:B------:R-:W-:Y:S02]  /*ccf0*/  F2FP.F16.F32.PACK_AB R2, RZ, R2 ;  /* 0x00000002ff02723e */ /* 0x000fe400000000ff */
[----:B------:R-:W-:-:S03]  /*cd00*/  MOV R25, R0 ;  /* 0x0000000000197202 */ /* 0x000fc60000000f00 */
[----:B------:R3:W-:Y:S04]  /*cd10*/  STS.U16 [R7+0x80], R2 ;  /* 0x0000800207007388 */ /* 0x0007e80000000400 */
.L_x_1701:
[----:B------:R-:W-:Y:S05]  /*cd20*/  BSYNC.RECONVERGENT B3 ;  /* 0x0000000000037941 */ /* 0x000fea0003800200 */
.L_x_1700:
[----:B------:R-:W-:-:S13]  /*cd30*/  ISETP.GE.U32.AND P0, PT, R19, 0x60, PT ;  /* 0x000000601300780c */ /* 0x000fda0003f06070 */
[----:B------:R-:W-:Y:S05]  /*cd40*/  @!P0 BRA `(.L_x_1699) ;  /* 0x00000004003c8947 */ /* 0x000fea0003800000 */
.L_x_1716:
[C---:B----4-:R-:W-:Y:S01]  /*cd50*/  IMAD R24, R25.reuse, 0x2, R42 ;  /* 0x0000000219187824 */ /* 0x050fe200078e022a */
[----:B------:R-:W1:Y:S01]  /*cd60*/  MUFU.RCP R26, R5 ;  /* 0x00000005001a7308 */ /* 0x000e620000001000 */
[----:B------:R-:W-:Y:S01]  /*cd70*/  IADD3 R25, PT, PT, R25, 0x80, RZ ;  /* 0x0000008019197810 */ /* 0x000fe20007ffe0ff */
[----:B------:R-:W-:Y:S02]  /*cd80*/  BSSY.RECONVERGENT B3, `(.L_x_1708) ;  /* 0x000000f000037945 */ /* 0x000fe40003800200 */
[----:B--23--:R-:W0:Y:S01]  /*cd90*/  LDS.U16 R2, [R24] ;  /* 0x0000000018027984 */ /* 0x00ce220000000400 */
[----:B------:R-:W-:Y:S01]  /*cda0*/  ISETP.GE.AND P5, PT, R25, UR6, PT ;  /* 0x0000000619007c0c */ /* 0x000fe2000bfa6270 */
[----:B-1----:R-:W-:Y:S01]  /*cdb0*/  FFMA R3, -R5, R26, 1 ;  /* 0x3f80000005037423 */ /* 0x002fe2000000011a */
[----:B0-----:R-:W-:-:S03]  /*cdc0*/  HADD2.F32 R28, -RZ, R2.H0_H0 ;  /* 0x20000002ff1c7230 */ /* 0x001fc60000004100 */
        /* <DEDUP_REMOVED lines=8> */
[----:B------:R-:W-:Y:S05]  /*ce50*/  CALL.REL.NOINC `($__internal_14_$__cuda_sm3x_div_rn_noftz_f32_slowpath) ;  /* 0x00000040000c7944 */ /* 0x000fea0003c00000 */
[----:B------:R-:W-:-:S07]  /*ce60*/  IMAD.MOV.U32 R2, RZ, RZ, R27 ;  /* 0x000000ffff027224 */ /* 0x000fce00078e001b */
.L_x_1709:
[----:B------:R-:W-:Y:S05]  /*ce70*/  BSYNC.RECONVERGENT B3 ;  /* 0x0000000000037941 */ /* 0x000fea0003800200 */
.L_x_1708:
        /* <DEDUP_REMOVED lines=18> */
.L_x_1711:
[----:B------:R-:W-:Y:S05]  /*cfa0*/  BSYNC.RECONVERGENT B3 ;  /* 0x0000000000037941 */ /* 0x000fea0003800200 */
.L_x_1710:
        /* <DEDUP_REMOVED lines=18> */
.L_x_1713:
[----:B------:R-:W-:Y:S05]  /*d0d0*/  BSYNC.RECONVERGENT B3 ;  /* 0x0000000000037941 */ /* 0x000fea0003800200 */
.L_x_1712:
        /* <DEDUP_REMOVED lines=18> */
.L_x_1715:
[----:B------:R-:W-:Y:S05]  /*d200*/  BSYNC.RECONVERGENT B3 ;  /* 0x0000000000037941 */ /* 0x000fea0003800200 */
.L_x_1714:
[----:B------:R-:W-:-:S05]  /*d210*/  F2FP.F16.F32.PACK_AB R2, RZ, R2 ;  /* 0x00000002ff02723e */ /* 0x000fca00000000ff */
[----:B------:R4:W-:Y:S01]  /*d220*/  STS.U16 [R24+0xc0], R2 ;  /* 0x0000c00218007388 */ /* 0x0009e20000000400 */
[----:B------:R-:W-:Y:S05]  /*d230*/  @!P5 BRA `(.L_x_1716) ;  /* 0xfffffff800c4d947 */ /* 0x000fea000383ffff */
.L_x_1699:
[----:B------:R-:W-:Y:S05]  /*d240*/  BSYNC.RECONVERGENT B2 ;  /* 0x0000000000027941 */ /* 0x000fea0003800200 */
.L_x_1698:
        /* <DEDUP_REMOVED lines=10> */
[----:B------:R-:W-:Y:S01]  /*d2f0*/  LEA R26, R47, R41, 0x2 ;  /* 0x000000292f1a7211 */ /* 0x000fe200078e10ff */
[----:B------:R-:W-:Y:S01]  /*d300*/  LDS.U16 R27, [R7] ;  /* 0x00000000071b7984 */ /* 0x000fe20000000400 */
[----:B0-----:R-:W0:Y:S01]  /*d310*/  LDC R29, c[0x0][0x38c] ;  /* 0x0000e300ff1d7b82 */ /* 0x001e220000000800 */
[----:B------:R-:W-:Y:S01]  /*d320*/  ISETP.NE.AND P0, PT, R12, 0x1, PT ;  /* 0x000000010c00780c */ /* 0x000fe20003f05270 */
[----:B------:R-:W-:Y:S01]  /*d330*/  IMAD.MOV.U32 R31, RZ, RZ, R6 ;  /* 0x000000ffff1f7224 */ /* 0x000fe200078e0006 */
[----:B------:R-:W0:Y:S05]  /*d340*/  LDS R5, [R26] ;  /* 0x000000001a057984 */ /* 0x000e2a0000000800 */
[----:B-1234-:R-:W1:Y:S01]  /*d350*/  LDC.64 R2, c[0x0][0x3c0] ;  /* 0x0000f000ff027b82 */ /* 0x01ee620000000a00 */
[----:B0-----:R-:W-:-:S04]  /*d360*/  IMAD R5, R10, R29, R5 ;  /* 0x0000001d0a057224 */ /* 0x001fc800078e0205 */
[----:B-1----:R-:W-:-:S05]  /*d370*/  IMAD.WIDE R24, R5, 0x2, R2 ;  /* 0x0000000205187825 */ /* 0x002fca00078e0202 */
[----:B------:R0:W-:Y:S01]  /*d380*/  STG.E.U16 desc[UR8][R24.64], R27 ;  /* 0x0000001b18007986 */ /* 0x0001e2000c101508 */
[----:B------:R-:W-:Y:S05]  /*d390*/  @!P0 BRA `(.L_x_1719) ;  /* 0x0000000000348947 */ /* 0x000fea0003800000 */
[----:B------:R-:W-:Y:S01]  /*d3a0*/  ISETP.NE.AND P0, PT, R12, 0x2, PT ;  /* 0x000000020c00780c */ /* 0x000fe20003f05270 */
[----:B------:R-:W1:Y:S01]  /*d3b0*/  LDS R5, [R26+0x80] ;  /* 0x000080001a057984 */ /* 0x000e620000000800 */
[----:B------:R-:W-:-:S03]  /*d3c0*/  MOV R31, R4 ;  /* 0x00000004001f7202 */ /* 0x000fc60000000f00 */
        /* <DEDUP_REMOVED lines=10> */
.L_x_1719:
[----:B0-----:R-:W-:Y:S05]  /*d470*/  BSYNC.RECONVERGENT B1 ;  /* 0x0000000000017941 */ /* 0x001fea0003800200 */
.L_x_1718:
        /* <DEDUP_REMOVED lines=9> */
.L_x_1722:
[C---:B0-----:R-:W-:Y:S01]  /*d510*/  LEA R36, R31.reuse, R41, 0x2 ;  /* 0x000000291f247211 */ /* 0x041fe200078e10ff */
[C---:B------:R-:W-:Y:S01]  /*d520*/  IMAD R50, R31.reuse, 0x2, R42 ;  /* 0x000000021f327824 */ /* 0x040fe200078e022a */
[----:B-1----:R-:W0:Y:S01]  /*d530*/  LDC.64 R2, c[0x0][0x3c0] ;  /* 0x0000f000ff027b82 */ /* 0x002e220000000a00 */
[----:B------:R-:W-:Y:S02]  /*d540*/  IADD3 R31, PT, PT, R31, 0x200, RZ ;  /* 0x000002001f1f7810 */ /* 0x000fe40007ffe0ff */
[----:B------:R-:W1:Y:S02]  /*d550*/  LDS R25, [R36] ;  /* 0x0000000024197984 */ /* 0x000e640000000800 */
[----:B------:R-:W-:Y:S02]  /*d560*/  ISETP.GE.AND P1, PT, R31, R5, PT ;  /* 0x000000051f00720c */ /* 0x000fe40003f26270 */
[----:B------:R-:W-:Y:S04]  /*d570*/  LDS.U16 R48, [R50] ;  /* 0x0000000032307984 */ /* 0x000fe80000000400 */
[----:B------:R-:W2:Y:S04]  /*d580*/  LDS R27, [R36+0x80] ;  /* 0x00008000241b7984 */ /* 0x000ea80000000800 */
[----:B------:R-:W-:Y:S04]  /*d590*/  LDS R51, [R36+0x100] ;  /* 0x0001000024337984 */ /* 0x000fe80000000800 */
[----:B------:R-:W3:Y:S04]  /*d5a0*/  LDS.U16 R34, [R50+0x40] ;  /* 0x0000400032227984 */ /* 0x000ee80000000400 */
[----:B------:R-:W-:Y:S04]  /*d5b0*/  LDS.U16 R37, [R50+0x80] ;  /* 0x0000800032257984 */ /* 0x000fe80000000400 */
[----:B------:R-:W4:Y:S04]  /*d5c0*/  LDS R33, [R36+0x180] ;  /* 0x0001800024217984 */ /* 0x000f280000000800 */
[----:B------:R-:W5:Y:S04]  /*d5d0*/  LDS R35, [R36+0x200] ;  /* 0x0002000024237984 */ /* 0x000f680000000800 */
[----:B------:R-:W5:Y:S04]  /*d5e0*/  LDS R29, [R36+0x280] ;  /* 0x00028000241d7984 */ /* 0x000f680000000800 */
[----:B------:R-:W-:Y:S01]  /*d5f0*/  LDS R53, [R36+0x380] ;  /* 0x0003800024357984 */ /* 0x000fe20000000800 */
[----:B-1----:R-:W-:-:S03]  /*d600*/  IMAD R25, R10, UR6, R25 ;  /* 0x000000060a197c24 */ /* 0x002fc6000f8e0219 */
[----:B------:R-:W1:Y:S01]  /*d610*/  LDS.U16 R28, [R50+0xc0] ;  /* 0x0000c000321c7984 */ /* 0x000e620000000400 */
[----:B0-----:R-:W-:-:S03]  /*d620*/  IMAD.WIDE R24, R25, 0x2, R2 ;  /* 0x0000000219187825 */ /* 0x001fc600078e0202 */
[----:B------:R-:W0:Y:S01]  /*d630*/  LDS.U16 R52, [R50+0x100] ;  /* 0x0001000032347984 */ /* 0x000e220000000400 */
[----:B--2---:R-:W-:-:S03]  /*d640*/  IMAD R27, R10, UR6, R27 ;  /* 0x000000060a1b7c24 */ /* 0x004fc6000f8e021b */
[----:B------:R2:W-:Y:S01]  /*d650*/  STG.E.U16 desc[UR8][R24.64], R48 ;  /* 0x0000003018007986 */ /* 0x0005e2000c101508 */
[----:B------:R-:W-:-:S03]  /*d660*/  IMAD.WIDE R26, R27, 0x2, R2 ;  /* 0x000000021b1a7825 */ /* 0x000fc600078e0202 */
[----:B------:R-:W0:Y:S04]  /*d670*/  LDS.U16 R32, [R50+0x140] ;  /* 0x0001400032207984 */ /* 0x000e280000000400 */
[----:B---3--:R4:W-:Y:S01]  /*d680*/  STG.E.U16 desc[UR8][R26.64], R34 ;  /* 0x000000221a007986 */ /* 0x0089e2000c101508 */
[----:B--2---:R-:W-:-:S03]  /*d690*/  IMAD R25, R10, UR6, R51 ;  /* 0x000000060a197c24 */ /* 0x004fc6000f8e0233 */
[----:B------:R-:W-:Y:S01]  /*d6a0*/  LDS.U16 R48, [R50+0x180] ;  /* 0x0001800032307984 */ /* 0x000fe20000000400 */
[----:B------:R-:W-:-:S03]  /*d6b0*/  IMAD.WIDE R24, R25, 0x2, R2 ;  /* 0x0000000219187825 */ /* 0x000fc600078e0202 */
[----:B------:R-:W2:Y:S01]  /*d6c0*/  LDS R51, [R36+0x300] ;  /* 0x0003000024337984 */ /* 0x000ea20000000800 */
        /* <DEDUP_REMOVED lines=8> */
[----:B-1----:R-:W-:Y:S01]  /*d750*/  STG.E.U16 desc[UR8][R26.64], R28 ;  /* 0x0000001c1a007986 */ /* 0x002fe2000c101508 */
[----:B---3--:R-:W-:-:S03]  /*d760*/  IMAD.WIDE R24, R29, 0x2, R2 ;  /* 0x000000021d187825 */ /* 0x008fc600078e0202 */
[----:B0-----:R0:W-:Y:S01]  /*d770*/  STG.E.U16 desc[UR8][R34.64], R52 ;  /* 0x0000003422007986 */ /* 0x0011e2000c101508 */
[----:B------:R-:W-:-:S03]  /*d780*/  IMAD R53, R10, UR6, R53 ;  /* 0x000000060a357c24 */ /* 0x000fc6000f8e0235 */
[----:B------:R-:W1:Y:S04]  /*d790*/  LDS R29, [R36+0x480] ;  /* 0x00048000241d7984 */ /* 0x000e680000000800 */
[----:B------:R-:W-:Y:S04]  /*d7a0*/  LDS.U16 R28, [R50+0x200] ;  /* 0x00020000321c7984 */ /* 0x000fe80000000400 */
[----:B------:R3:W-:Y:S04]  /*d7b0*/  STG.E.U16 desc[UR8][R24.64], R32 ;  /* 0x0000002018007986 */ /* 0x0007e8000c101508 */
[----:B------:R-:W5:Y:S01]  /*d7c0*/  LDS R27, [R36+0x500] ;  /* 0x00050000241b7984 */ /* 0x000f620000000800 */
[----:B--2---:R-:W-:-:S03]  /*d7d0*/  IMAD R51, R10, UR6, R51 ;  /* 0x000000060a337c24 */ /* 0x004fc6000f8e0233 */
[----:B------:R-:W-:Y:S01]  /*d7e0*/  LDS R26, [R36+0x580] ;  /* 0x00058000241a7984 */ /* 0x000fe20000000800 */
[----:B0-----:R-:W-:-:S03]  /*d7f0*/  IMAD.WIDE R34, R51, 0x2, R2 ;  /* 0x0000000233227825 */ /* 0x001fc600078e0202 */
[----:B------:R-:W-:Y:S01]  /*d800*/  LDS.U16 R52, [R50+0x240] ;  /* 0x0002400032347984 */ /* 0x000fe20000000400 */
[----:B---3--:R-:W-:-:S03]  /*d810*/  IMAD.WIDE R24, R53, 0x2, R2 ;  /* 0x0000000235187825 */ /* 0x008fc600078e0202 */
[----:B------:R-:W-:Y:S04]  /*d820*/  STG.E.U16 desc[UR8][R34.64], R48 ;  /* 0x0000003022007986 */ /* 0x000fe8000c101508 */
[----:B----4-:R0:W-:Y:S04]  /*d830*/  STG.E.U16 desc[UR8][R24.64], R37 ;  /* 0x0000002518007986 */ /* 0x0101e8000c101508 */
[----:B------:R-:W2:Y:S04]  /*d840*/  LDS R51, [R36+0x600] ;  /* 0x0006000024337984 */ /* 0x000ea80000000800 */
[----:B------:R-:W3:Y:S01]  /*d850*/  LDS R37, [R36+0x680] ;  /* 0x0006800024257984 */ /* 0x000ee20000000800 */
[----:B-1----:R-:W-:-:S03]  /*d860*/  IMAD R29, R10, UR6, R29 ;  /* 0x000000060a1d7c24 */ /* 0x002fc6000f8e021d */
[----:B------:R-:W1:Y:S01]  /*d870*/  LDS.U16 R32, [R50+0x280] ;  /* 0x0002800032207984 */ /* 0x000e620000000400 */
        /* <DEDUP_REMOVED lines=11> */
[----:B--2---:R-:W-:-:S02]  /*d930*/  IMAD R51, R10, UR6, R51 ;  /* 0x000000060a337c24 */ /* 0x004fc4000f8e0233 */
[C---:B---3--:R-:W-:Y:S02]  /*d940*/  IMAD R37, R10.reuse, UR6, R37 ;  /* 0x000000060a257c24 */ /* 0x048fe4000f8e0225 */
[----:B-1----:R-:W-:Y:S02]  /*d950*/  IMAD R25, R10, UR6, R26 ;  /* 0x000000060a197c24 */ /* 0x002fe4000f8e021a */
        /* <DEDUP_REMOVED lines=17> */
.L_x_1721:
[----:B------:R-:W-:Y:S05]  /*da70*/  BSYNC.RECONVERGENT B1 ;  /* 0x0000000000017941 */ /* 0x000fea0003800200 */
.L_x_1720:
[----:B0-----:R-:W-:Y:S01]  /*da80*/  IADD3 R2, PT, PT, -R31, R30, RZ ;  /* 0x0000001e1f027210 */ /* 0x001fe20007ffe1ff */
[----:B------:R-:W-:Y:S03]  /*da90*/  BSSY.RECONVERGENT B1, `(.L_x_1723) ;  /* 0x0000031000017945 */ /* 0x000fe60003800200 */
[----:B------:R-:W-:-:S13]  /*daa0*/  ISETP.GT.AND P1, PT, R2, 0x80, PT ;  /* 0x000000800200780c */ /* 0x000fda0003f24270 */
[----:B------:R-:W-:Y:S05]  /*dab0*/  @!P1 BRA `(.L_x_1724) ;  /* 0x0000000000b89947 */ /* 0x000fea0003800000 */
[C---:B------:R-:W-:Y:S01]  /*dac0*/  IMAD R34, R31.reuse, 0x4, R41 ;  /* 0x000000041f227824 */ /* 0x040fe200078e0229 */
[C---:B------:R-:W-:Y:S01]  /*dad0*/  LEA R5, R31.reuse, R42, 0x1 ;  /* 0x0000002a1f057211 */ /* 0x040fe200078e08ff */
[----:B-1----:R-:W0:Y:S01]  /*dae0*/  LDC.64 R2, c[0x0][0x3c0] ;  /* 0x0000f000ff027b82 */ /* 0x002e220000000a00 */
[----:B------:R-:W1:Y:S01]  /*daf0*/  LDCU UR10, c[0x0][0x38c] ;  /* 0x00007180ff0a77ac */ /* 0x000e620008000800 */
[----:B------:R-:W-:Y:S01]  /*db00*/  PLOP3.LUT P0, PT, PT, PT, PT, 0x8, 0x80 ;  /* 0x000000000080781c */ /* 0x000fe20003f0e170 */
[----:B------:R-:W1:Y:S01]  /*db10*/  LDS R27, [R34] ;  /* 0x00000000221b7984 */ /* 0x000e620000000800 */
[----:B------:R-:W-:-:S03]  /*db20*/  IADD3 R31, PT, PT, R31, 0x100, RZ ;  /* 0x000001001f1f7810 */ /* 0x000fc60007ffe0ff */
[----:B------:R-:W-:Y:S04]  /*db30*/  LDS.U16 R37, [R5] ;  /* 0x0000000005257984 */ /* 0x000fe80000000400 */
[----:B------:R-:W2:Y:S04]  /*db40*/  LDS R25, [R34+0x80] ;  /* 0x0000800022197984 */ /* 0x000ea80000000800 */
[----:B------:R-:W3:Y:S04]  /*db50*/  LDS R35, [R34+0x100] ;  /* 0x0001000022237984 */ /* 0x000ee80000000800 */
[----:B------:R-:W4:Y:S04]  /*db60*/  LDS R29, [R34+0x180] ;  /* 0x00018000221d7984 */ /* 0x000f280000000800 */
[----:B------:R-:W5:Y:S04]  /*db70*/  LDS R33, [R34+0x200] ;  /* 0x0002000022217984 */ /* 0x000f680000000800 */
[----:B------:R-:W-:Y:S04]  /*db80*/  LDS.U16 R52, [R5+0x40] ;  /* 0x0000400005347984 */ /* 0x000fe80000000400 */
[----:B------:R-:W5:Y:S04]  /*db90*/  LDS R28, [R34+0x280] ;  /* 0x00028000221c7984 */ /* 0x000f680000000800 */
[----:B------:R-:W-:Y:S04]  /*dba0*/  LDS R32, [R34+0x300] ;  /* 0x0003000022207984 */ /* 0x000fe80000000800 */
[----:B------:R4:W5:Y:S01]  /*dbb0*/  LDS R50, [R34+0x380] ;  /* 0x0003800022327984 */ /* 0x0009620000000800 */
[----:B-1----:R-:W-:-:S03]  /*dbc0*/  IMAD R27, R10, UR10, R27 ;  /* 0x0000000a0a1b7c24 */ /* 0x002fc6000f8e021b */
[----:B------:R-:W1:Y:S01]  /*dbd0*/  LDS.U16 R48, [R5+0x80] ;  /* 0x0000800005307984 */ /* 0x000e620000000400 */
[----:B0-----:R-:W-:-:S03]  /*dbe0*/  IMAD.WIDE R26, R27, 0x2, R2 ;  /* 0x000000021b1a7825 */ /* 0x001fc600078e0202 */
[----:B------:R-:W0:Y:S01]  /*dbf0*/  LDS.U16 R36, [R5+0xc0] ;  /* 0x0000c00005247984 */ /* 0x000e220000000400 */
[----:B--2---:R-:W-:-:S03]  /*dc00*/  IMAD R25, R10, UR10, R25 ;  /* 0x0000000a0a197c24 */ /* 0x004fc6000f8e0219 */
[----:B------:R-:W2:Y:S01]  /*dc10*/  LDS.U16 R53, [R5+0x100] ;  /* 0x0001000005357984 */ /* 0x000ea20000000400 */
        /* <DEDUP_REMOVED lines=13> */
[----:B-1----:R1:W-:Y:S01]  /*dcf0*/  STG.E.U16 desc[UR8][R34.64], R48 ;  /* 0x0000003022007986 */ /* 0x0023e2000c101508 */
[----:B------:R-:W-:-:S04]  /*dd00*/  IMAD.WIDE R32, R29, 0x2, R2 ;  /* 0x000000021d207825 */ /* 0x000fc800078e0202 */
[--C-:B------:R-:W-:Y:S01]  /*dd10*/  IMAD.WIDE R28, R27, 0x2, R2.reuse ;  /* 0x000000021b1c7825 */ /* 0x100fe200078e0202 */
[----:B0-----:R1:W-:Y:S03]  /*dd20*/  STG.E.U16 desc[UR8][R32.64], R36 ;  /* 0x0000002420007986 */ /* 0x0013e6000c101508 */
[--C-:B------:R-:W-:Y:S01]  /*dd30*/  IMAD.WIDE R26, R26, 0x2, R2.reuse ;  /* 0x000000021a1a7825 */ /* 0x100fe200078e0202 */
[----:B--2---:R1:W-:Y:S03]  /*dd40*/  STG.E.U16 desc[UR8][R28.64], R53 ;  /* 0x000000351c007986 */ /* 0x0043e6000c101508 */
[--C-:B------:R-:W-:Y:S01]  /*dd50*/  IMAD.WIDE R24, R25, 0x2, R2.reuse ;  /* 0x0000000219187825 */ /* 0x100fe200078e0202 */
[----:B---3--:R1:W-:Y:S03]  /*dd60*/  STG.E.U16 desc[UR8][R26.64], R51 ;  /* 0x000000331a007986 */ /* 0x0083e6000c101508 */
[----:B------:R-:W-:Y:S01]  /*dd70*/  IMAD.WIDE R2, R50, 0x2, R2 ;  /* 0x0000000232027825 */ /* 0x000fe200078e0202 */
[----:B----4-:R1:W-:Y:S04]  /*dd80*/  STG.E.U16 desc[UR8][R24.64], R37 ;  /* 0x0000002518007986 */ /* 0x0103e8000c101508 */
[----:B------:R1:W-:Y:S02]  /*dd90*/  STG.E.U16 desc[UR8][R2.64], R5 ;  /* 0x0000000502007986 */ /* 0x0003e4000c101508 */
.L_x_1724:
[----:B------:R-:W-:Y:S05]  /*dda0*/  BSYNC.RECONVERGENT B1 ;  /* 0x0000000000017941 */ /* 0x000fea0003800200 */
.L_x_1723:
[----:B------:R-:W-:-:S13]  /*ddb0*/  ISETP.LT.OR P0, PT, R31, R30, P0 ;  /* 0x0000001e1f00720c */ /* 0x000fda0000701670 */
[----:B------:R-:W-:Y:S05]  /*ddc0*/  @!P0 BRA `(.L_x_1717) ;  /* 0x0000000000608947 */ /* 0x000fea0003800000 */
[C---:B-1----:R-:W-:Y:S01]  /*ddd0*/  IMAD R24, R31.reuse, 0x4, R41 ;  /* 0x000000041f187824 */ /* 0x042fe200078e0229 */
[----:B------:R-:W-:Y:S01]  /*dde0*/  LEA R30, R31, R42, 0x1 ;  /* 0x0000002a1f1e7211 */ /* 0x000fe200078e08ff */
        /* <DEDUP_REMOVED lines=22> */
.L_x_1717:
[----:B0-----:R-:W-:Y:S05]  /*df50*/  BSYNC.RECONVERGENT B0 ;  /* 0x0000000000007941 */ /* 0x001fea0003800200 */
.L_x_1678:
        /* <DEDUP_REMOVED lines=11> */
[----:B0-----:R-:W-:-:S04]  /*e010*/  @!P1 HADD2.F32 R5, -RZ, R5.H0_H0 ;  /* 0x20000005ff059230 */ /* 0x001fc80000004100 */
        /* <DEDUP_REMOVED lines=11> */
[----:B0-----:R-:W1:Y:S01]  /*e0d0*/  F2F.F16.F64 R2, R2 ;  /* 0x0000000200027310 */ /* 0x001e620000300800 */
[----:B------:R-:W-:Y:S01]  /*e0e0*/  ISETP.NE.AND P2, PT, R24, 0x1, PT ;  /* 0x000000011800780c */ /* 0x000fe20003f45270 */
[----:B-1----:R-:W-:-:S05]  /*e0f0*/  HADD2 R5, R2.H0_H0, R5.H0_H0 ;  /* 0x2000000502057230 */ /* 0x002fca0000000800 */
[----:B------:R-:W-:Y:S02]  /*e100*/  HADD2.F32 R26, -RZ, R5.H0_H0 ;  /* 0x20000005ff1a7230 */ /* 0x000fe40000004100 */
[----:B------:R-:W-:-:S04]  /*e110*/  IMAD.MOV.U32 R5, RZ, RZ, R4 ;  /* 0x000000ffff057224 */ /* 0x000fc800078e0004 */
        /* <DEDUP_REMOVED lines=13> */
[----:B------:R-:W-:-:S02]  /*e1f0*/  MOV R5, R0 ;  /* 0x0000000000057202 */ /* 0x000fc40000000f00 */
[----:B------:R-:W-:Y:S02]  /*e200*/  @P2 MOV R5, R17 ;  /* 0x0000001100052202 */ /* 0x000fe40000000f00 */
[----:B------:R-:W-:-:S06]  /*e210*/  @P2 HADD2.F32 R2, -RZ, R2.H0_H0 ;  /* 0x20000002ff022230 */ /* 0x000fcc0000004100 */
[----:B------:R-:W0:Y:S02]  /*e220*/  @P2 F2F.F64.F32 R2, R2 ;  /* 0x0000000200022310 */ /* 0x000e240000201800 */
[----:B0-----:R2:W-:Y:S02]  /*e230*/  @P2 STL.64 [R1], R2 ;  /* 0x0000000201002387 */ /* 0x0015e40000100a00 */
.L_x_1730:
[----:B------:R-:W-:Y:S05]  /*e240*/  BSYNC.RECONVERGENT B1 ;  /* 0x0000000000017941 */ /* 0x000fea0003800200 */
.L_x_1729:
[----:B------:R-:W-:Y:S05]  /*e250*/  @!P0 BRA `(.L_x_1728) ;  /* 0x0000000800c08947 */ /* 0x000fea0003800000 */
[----:B0-2---:R-:W-:Y:S01]  /*e260*/  IMAD.IADD R2, R52, 0x1, -R5 ;  /* 0x0000000134027824 */ /* 0x005fe200078e0a05 */
[----:B------:R-:W-:Y:S01]  /*e270*/  BSSY.RECONVERGENT B1, `(.L_x_1731) ;  /* 0x0000063000017945 */ /* 0x000fe20003800200 */
[----:B------:R-:W-:-:S03]  /*e280*/  PLOP3.LUT P0, PT, PT, PT, PT, 0x80, 0x8 ;  /* 0x000000000008781c */ /* 0x000fc60003f0f070 */
[----:B------:R-:W-:-:S13]  /*e290*/  ISETP.GT.AND P2, PT, R2, 0x180, PT ;  /* 0x000001800200780c */ /* 0x000fda0003f44270 */
[----:B------:R-:W-:Y:S05]  /*e2a0*/  @!P2 BRA `(.L_x_1732) ;  /* 0x00000004007ca947 */ /* 0x000fea0003800000 */
[----:B------:R-:W-:Y:S02]  /*e2b0*/  PLOP3.LUT P0, PT, PT, PT, PT, 0x8, 0x80 ;  /* 0x000000000080781c */ /* 0x000fe40003f0e170 */
[----:B------:R-:W-:-:S11]  /*e2c0*/  IADD3 R53, PT, PT, R52, -0x180, RZ ;  /* 0xfffffe8034357810 */ /* 0x000fd60007ffe0ff */
.L_x_1733:
[----:B------:R-:W2:Y:S01]  /*e2d0*/  LDL.64 R2, [R1] ;  /* 0x0000000001027983 */ /* 0x000ea20000100a00 */
[C---:B------:R-:W-:Y:S01]  /*e2e0*/  LEA R48, R5.reuse, R42, 0x1 ;  /* 0x0000002a05307211 */ /* 0x040fe200078e08ff */
[----:B------:R-:W-:-:S04]  /*e2f0*/  VIADD R5, R5, 0x200 ;  /* 0x0000020005057836 */ /* 0x000fc80000000000 */
[----:B0-----:R-:W0:Y:S01]  /*e300*/  LDS.U16 R25, [R48] ;  /* 0x0000000030197984 */ /* 0x001e220000000400 */
[----:B------:R-:W-:-:S03]  /*e310*/  ISETP.GE.AND P2, PT, R5, R53, PT ;  /* 0x000000350500720c */ /* 0x000fc60003f46270 */
[----:B-1----:R-:W1:Y:S04]  /*e320*/  LDS.U16 R27, [R48+0x40] ;  /* 0x00004000301b7984 */ /* 0x002e680000000400 */
[----:B------:R-:W3:Y:S04]  /*e330*/  LDS.U16 R26, [R48+0x80] ;  /* 0x00008000301a7984 */ /* 0x000ee80000000400 */
[----:B------:R-:W-:Y:S04]  /*e340*/  LDS.U16 R28, [R48+0x100] ;  /* 0x00010000301c7984 */ /* 0x000fe80000000400 */
[----:B------:R-:W-:Y:S04]  /*e350*/  LDS.U16 R51, [R48+0x180] ;  /* 0x0001800030337984 */ /* 0x000fe80000000400 */
[----:B------:R-:W-:Y:S01]  /*e360*/  LDS.U16 R50, [R48+0x200] ;  /* 0x0002000030327984 */ /* 0x000fe20000000400 */
[----:B--2---:R2:W0:Y:S03]  /*e370*/  F2F.F16.F64 R2, R2 ;  /* 0x0000000200027310 */ /* 0x0044260000300800 */
[----:B--2---:R-:W2:Y:S01]  /*e380*/  LDS.U16 R3, [R48+0xc0] ;  /* 0x0000c00030037984 */ /* 0x004ea20000000400 */
[----:B0-----:R-:W-:-:S05]  /*e390*/  HADD2 R25, R2.H0_H0, R25.H0_H0 ;  /* 0x2000001902197230 */ /* 0x001fca0000000800 */
[----:B------:R-:W-:-:S04]  /*e3a0*/  HADD2.F32 R25, -RZ, R25.H0_H0 ;  /* 0x20000019ff197230 */ /* 0x000fc80000004100 */
[----:B------:R0:W4:Y:S02]  /*e3b0*/  F2F.F64.F32 R36, R25 ;  /* 0x0000001900247310 */ /* 0x0001240000201800 */
[----:B0-----:R-:W0:Y:S06]  /*e3c0*/  LDS.U16 R25, [R48+0x140] ;  /* 0x0001400030197984 */ /* 0x001e2c0000000400 */
[----:B----4-:R-:W1:Y:S01]  /*e3d0*/  F2F.F16.F64 R24, R36 ;  /* 0x0000002400187310 */ /* 0x010e620000300800 */
[----:B------:R-:W-:Y:S01]  /*e3e0*/  STL.64 [R1], R36 ;  /* 0x0000002401007387 */ /* 0x000fe20000100a00 */
[----:B-1----:R-:W-:-:S05]  /*e3f0*/  HADD2 R24, R24.H0_H0, R27.H0_H0 ;  /* 0x2000001b18187230 */ /* 0x002fca0000000800 */
[----:B------:R-:W-:-:S04]  /*e400*/  HADD2.F32 R24, -RZ, R24.H0_H0 ;  /* 0x20000018ff187230 */ /* 0x000fc80000004100 */
[----:B------:R-:W1:Y:S08]  /*e410*/  F2F.F64.F32 R34, R24 ;  /* 0x0000001800227310 */ /* 0x000e700000201800 */
[----:B-1----:R-:W3:Y:S01]  /*e420*/  F2F.F16.F64 R27, R34 ;  /* 0x00000022001b7310 */ /* 0x002ee20000300800 */
[----:B------:R-:W-:Y:S01]  /*e430*/  STL.64 [R1], R34 ;  /* 0x0000002201007387 */ /* 0x000fe20000100a00 */
[----:B---3--:R-:W-:-:S05]  /*e440*/  HADD2 R26, R27.H0_H0, R26.H0_H0 ;  /* 0x2000001a1b1a7230 */ /* 0x008fca0000000800 */
[----:B------:R-:W-:-:S04]  /*e450*/  HADD2.F32 R26, -RZ, R26.H0_H0 ;  /* 0x2000001aff1a7230 */ /* 0x000fc80000004100 */
[----:B------:R-:W1:Y:S08]  /*e460*/  F2F.F64.F32 R32, R26 ;  /* 0x0000001a00207310 */ /* 0x000e700000201800 */
[----:B-1----:R-:W2:Y:S01]  /*e470*/  F2F.F16.F64 R2, R32 ;  /* 0x0000002000027310 */ /* 0x002ea20000300800 */
[----:B------:R-:W-:Y:S01]  /*e480*/  STL.64 [R1], R32 ;  /* 0x0000002001007387 */ /* 0x000fe20000100a00 */
[----:B--2---:R-:W-:-:S05]  /*e490*/  HADD2 R2, R2.H0_H0, R3.H0_H0 ;  /* 0x2000000302027230 */ /* 0x004fca0000000800 */
        /* <DEDUP_REMOVED lines=64> */
.L_x_1732:
[----:B------:R-:W-:Y:S05]  /*e8a0*/  BSYNC.RECONVERGENT B1 ;  /* 0x0000000000017941 */ /* 0x000fea0003800200 */
.L_x_1731:
[----:B------:R-:W-:Y:S01]  /*e8b0*/  IADD3 R2, PT, PT, -R5, R52, RZ ;  /* 0x0000003405027210 */ /* 0x000fe20007ffe1ff */
[----:B------:R-:W-:Y:S03]  /*e8c0*/  BSSY.RECONVERGENT B1, `(.L_x_1734) ;  /* 0x0000030000017945 */ /* 0x000fe60003800200 */
[----:B------:R-:W-:-:S13]  /*e8d0*/  ISETP.GT.AND P2, PT, R2, 0x80, PT ;  /* 0x000000800200780c */ /* 0x000fda0003f44270 */
[----:B------:R-:W-:Y:S05]  /*e8e0*/  @!P2 BRA `(.L_x_1735) ;  /* 0x0000000000b4a947 */ /* 0x000fea0003800000 */
[----:B------:R-:W2:Y:S01]  /*e8f0*/  LDL.64 R2, [R1] ;  /* 0x0000000001027983 */ /* 0x000ea20000100a00 */
[C---:B------:R-:W-:Y:S01]  /*e900*/  LEA R30, R5.reuse, R42, 0x1 ;  /* 0x0000002a051e7211 */ /* 0x040fe200078e08ff */
[----:B------:R-:W-:Y:S01]  /*e910*/  VIADD R5, R5, 0x100 ;  /* 0x0000010005057836 */ /* 0x000fe20000000000 */
[----:B------:R-:W-:-:S03]  /*e920*/  PLOP3.LUT P0, PT, PT, PT, PT, 0x8, 0x80 ;  /* 0x000000000080781c */ /* 0x000fc60003f0e170 */
[----:B------:R-:W3:Y:S04]  /*e930*/  LDS.U16 R25, [R30] ;  /* 0x000000001e197984 */ /* 0x000ee80000000400 */
[----:B-1----:R-:W1:Y:S04]  /*e940*/  LDS.U16 R27, [R30+0x40] ;  /* 0x000040001e1b7984 */ /* 0x002e680000000400 */
[----:B------:R-:W4:Y:S04]  /*e950*/  LDS.U16 R26, [R30+0x80] ;  /* 0x000080001e1a7984 */ /* 0x000f280000000400 */
[----:B------:R-:W-:Y:S01]  /*e960*/  LDS.U16 R32, [R30+0x100] ;  /* 0x000100001e207984 */ /* 0x000fe20000000400 */
[----:B--2---:R-:W3:Y:S02]  /*e970*/  F2F.F16.F64 R2, R2 ;  /* 0x0000000200027310 */ /* 0x004ee40000300800 */
[----:B---3--:R-:W-:-:S02]  /*e980*/  HADD2 R25, R2.H0_H0, R25.H0_H0 ;  /* 0x2000001902197230 */ /* 0x008fc40000000800 */
[----:B------:R-:W2:Y:S03]  /*e990*/  LDS.U16 R2, [R30+0xc0] ;  /* 0x0000c0001e027984 */ /* 0x000ea60000000400 */
[----:B------:R-:W-:-:S06]  /*e9a0*/  HADD2.F32 R25, -RZ, R25.H0_H0 ;  /* 0x20000019ff197230 */ /* 0x000fcc0000004100 */
[----:B------:R-:W3:Y:S08]  /*e9b0*/  F2F.F64.F32 R24, R25 ;  /* 0x0000001900187310 */ /* 0x000ef00000201800 */
[----:B---3--:R-:W1:Y:S02]  /*e9c0*/  F2F.F16.F64 R24, R24 ;  /* 0x0000001800187310 */ /* 0x008e640000300800 */
[----:B-1----:R-:W-:-:S05]  /*e9d0*/  HADD2 R27, R24.H0_H0, R27.H0_H0 ;  /* 0x2000001b181b7230 */ /* 0x002fca0000000800 */
[----:B------:R-:W-:-:S06]  /*e9e0*/  HADD2.F32 R28, -RZ, R27.H0_H0 ;  /* 0x2000001bff1c7230 */ /* 0x000fcc0000004100 */
[----:B------:R-:W1:Y:S08]  /*e9f0*/  F2F.F64.F32 R28, R28 ;  /* 0x0000001c001c7310 */ /* 0x000e700000201800 */
[----:B-1----:R1:W4:Y:S02]  /*ea00*/  F2F.F16.F64 R29, R28 ;  /* 0x0000001c001d7310 */ /* 0x0023240000300800 */
[----:B-1----:R-:W1:Y:S01]  /*ea10*/  LDS.U16 R28, [R30+0x140] ;  /* 0x000140001e1c7984 */ /* 0x002e620000000400 */
[----:B----4-:R-:W-:-:S05]  /*ea20*/  HADD2 R26, R29.H0_H0, R26.H0_H0 ;  /* 0x2000001a1d1a7230 */ /* 0x010fca0000000800 */
[----:B------:R-:W-:-:S06]  /*ea30*/  HADD2.F32 R26, -RZ, R26.H0_H0 ;  /* 0x2000001aff1a7230 */ /* 0x000fcc0000004100 */
[----:B------:R-:W3:Y:S08]  /*ea40*/  F2F.F64.F32 R26, R26 ;  /* 0x0000001a001a7310 */ /* 0x000ef00000201800 */
[----:B---3--:R-:W2:Y:S02]  /*ea50*/  F2F.F16.F64 R27, R26 ;  /* 0x0000001a001b7310 */ /* 0x008ea40000300800 */
[----:B--2---:R-:W-:-:S05]  /*ea60*/  HADD2 R2, R27.H0_H0, R2.H0_H0 ;  /* 0x200000021b027230 */ /* 0x004fca0000000800 */
[----:B------:R-:W-:-:S06]  /*ea70*/  HADD2.F32 R24, -RZ, R2.H0_H0 ;  /* 0x20000002ff187230 */ /* 0x000fcc0000004100 */
[----:B------:R-:W2:Y:S08]  /*ea80*/  F2F.F64.F32 R24, R24 ;  /* 0x0000001800187310 */ /* 0x000eb00000201800 */
[----:B--2---:R-:W2:Y:S02]  /*ea90*/  F2F.F16.F64 R25, R24 ;  /* 0x0000001800197310 */ /* 0x004ea40000300800 */
[----:B--2---:R-:W-:-:S02]  /*eaa0*/  HADD2 R25, R25.H0_H0, R32.H0_H0 ;  /* 0x2000002019197230 */ /* 0x004fc40000000800 */
[----:B------:R-:W2:Y:S03]  /*eab0*/  LDS.U16 R32, [R30+0x180] ;  /* 0x000180001e207984 */ /* 0x000ea60000000400 */
[----:B------:R-:W-:-:S06]  /*eac0*/  HADD2.F32 R2, -RZ, R25.H0_H0 ;  /* 0x20000019ff027230 */ /* 0x000fcc0000004100 */
[----:B------:R-:W3:Y:S08]  /*ead0*/  F2F.F64.F32 R2, R2 ;  /* 0x0000000200027310 */ /* 0x000ef00000201800 */
[----:B---3--:R-:W1:Y:S02]  /*eae0*/  F2F.F16.F64 R3, R2 ;  /* 0x0000000200037310 */ /* 0x008e640000300800 */
[----:B-1----:R-:W-:-:S02]  /*eaf0*/  HADD2 R3, R3.H0_H0, R28.H0_H0 ;  /* 0x2000001c03037230 */ /* 0x002fc40000000800 */
[----:B------:R-:W1:Y:S03]  /*eb00*/  LDS.U16 R28, [R30+0x1c0] ;  /* 0x0001c0001e1c7984 */ /* 0x000e660000000400 */
[----:B------:R-:W-:-:S06]  /*eb10*/  HADD2.F32 R26, -RZ, R3.H0_H0 ;  /* 0x20000003ff1a7230 */ /* 0x000fcc0000004100 */
[----:B------:R-:W3:Y:S08]  /*eb20*/  F2F.F64.F32 R26, R26 ;  /* 0x0000001a001a7310 */ /* 0x000ef00000201800 */
[----:B---3--:R-:W2:Y:S02]  /*eb30*/  F2F.F16.F64 R27, R26 ;  /* 0x0000001a001b7310 */ /* 0x008ea40000300800 */
[----:B--2---:R-:W-:-:S05]  /*eb40*/  HADD2 R27, R27.H0_H0, R32.H0_H0 ;  /* 0x200000201b1b7230 */ /* 0x004fca0000000800 */
[----:B------:R-:W-:-:S06]  /*eb50*/  HADD2.F32 R24, -RZ, R27.H0_H0 ;  /* 0x2000001bff187230 */ /* 0x000fcc0000004100 */
[----:B------:R-:W2:Y:S08]  /*eb60*/  F2F.F64.F32 R24, R24 ;  /* 0x0000001800187310 */ /* 0x000eb00000201800 */
[----:B--2---:R-:W1:Y:S02]  /*eb70*/  F2F.F16.F64 R25, R24 ;  /* 0x0000001800197310 */ /* 0x004e640000300800 */
[----:B-1----:R-:W-:-:S05]  /*eb80*/  HADD2 R25, R25.H0_H0, R28.H0_H0 ;  /* 0x2000001c19197230 */ /* 0x002fca0000000800 */
[----:B------:R-:W-:-:S06]  /*eb90*/  HADD2.F32 R2, -RZ, R25.H0_H0 ;  /* 0x20000019ff027230 */ /* 0x000fcc0000004100 */
[----:B------:R-:W1:Y:S02]  /*eba0*/  F2F.F64.F32 R2, R2 ;  /* 0x0000000200027310 */ /* 0x000e640000201800 */
[----:B-1----:R2:W-:Y:S02]  /*ebb0*/  STL.64 [R1], R2 ;  /* 0x0000000201007387 */ /* 0x0025e40000100a00 */
.L_x_1735:
[----:B------:R-:W-:Y:S05]  /*ebc0*/  BSYNC.RECONVERGENT B1 ;  /* 0x0000000000017941 */ /* 0x000fea0003800200 */
.L_x_1734:
[----:B------:R-:W-:-:S13]  /*ebd0*/  ISETP.LT.OR P0, PT, R5, R52, P0 ;  /* 0x000000340500720c */ /* 0x000fda0000701670 */
[----:B------:R-:W-:Y:S05]  /*ebe0*/  @!P0 BRA `(.L_x_1728) ;  /* 0x00000000005c8947 */ /* 0x000fea0003800000 */
[----:B--2---:R-:W2:Y:S01]  /*ebf0*/  LDL.64 R2, [R1] ;  /* 0x0000000001027983 */ /* 0x004ea20000100a00 */
[----:B------:R-:W-:-:S05]  /*ec00*/  LEA R5, R5, R42, 0x1 ;  /* 0x0000002a05057211 */ /* 0x000fca00078e08ff */
[----:B------:R-:W3:Y:S04]  /*ec10*/  LDS.U16 R25, [R5] ;  /* 0x0000000005197984 */ /* 0x000ee80000000400 */
[----:B------:R-:W4:Y:S01]  /*ec20*/  LDS.U16 R24, [R5+0x40] ;  /* 0x0000400005187984 */ /* 0x000f220000000400 */
[----:B--2---:R-:W3:Y:S02]  /*ec30*/  F2F.F16.F64 R2, R2 ;  /* 0x0000000200027310 */ /* 0x004ee40000300800 */
[----:B---3--:R-:W-:Y:S02]  /*ec40*/  HADD2 R25, R2.H0_H0, R25.H0_H0 ;  /* 0x2000001902197230 */ /* 0x008fe40000000800 */
[----:B------:R-:W-:Y:S03]  /*ec50*/  LDS.U16 R2, [R5+0xc0] ;  /* 0x0000c00005027984 */ /* 0x000fe60000000400 */
[----:B------:R-:W-:-:S02]  /*ec60*/  HADD2.F32 R28, -RZ, R25.H0_H0 ;  /* 0x20000019ff1c7230 */ /* 0x000fc40000004100 */
[----:B------:R-:W2:Y:S04]  /*ec70*/  LDS.U16 R25, [R5+0x80] ;  /* 0x0000800005197984 */ /* 0x000ea80000000400 */
[----:B------:R-:W3:Y:S08]  /*ec80*/  F2F.F64.F32 R28, R28 ;  /* 0x0000001c001c7310 */ /* 0x000ef00000201800 */
[----:B---3--:R-:W4:Y:S02]  /*ec90*/  F2F.F16.F64 R29, R28 ;  /* 0x0000001c001d7310 */ /* 0x008f240000300800 */
[----:B----4-:R-:W-:-:S05]  /*eca0*/  HADD2 R24, R29.H0_H0, R24.H0_H0 ;  /* 0x200000181d187230 */ /* 0x010fca0000000800 */
[----:B-1----:R-:W-:-:S06]  /*ecb0*/  HADD2.F32 R26, -RZ, R24.H0_H0 ;  /* 0x20000018ff1a7230 */ /* 0x002fcc0000004100 */
[----:B------:R-:W1:Y:S08]  /*ecc0*/  F2F.F64.F32 R26, R26 ;  /* 0x0000001a001a7310 */ /* 0x000e700000201800 */
[----:B-1----:R-:W2:Y:S02]  /*ecd0*/  F2F.F16.F64 R24, R26 ;  /* 0x0000001a00187310 */ /* 0x002ea40000300800 */
[----:B--2---:R-:W-:-:S05]  /*ece0*/  HADD2 R24, R24.H0_H0, R25.H0_H0 ;  /* 0x2000001918187230 */ /* 0x004fca0000000800 */
[----:B------:R-:W-:-:S06]  /*ecf0*/  HADD2.F32 R24, -RZ, R24.H0_H0 ;  /* 0x20000018ff187230 */ /* 0x000fcc0000004100 */
[----:B------:R-:W1:Y:S08]  /*ed00*/  F2F.F64.F32 R24, R24 ;  /* 0x0000001800187310 */ /* 0x000e700000201800 */
[----:B-1----:R-:W1:Y:S02]  /*ed10*/  F2F.F16.F64 R25, R24 ;  /* 0x0000001800197310 */ /* 0x002e640000300800 */
[----:B-1----:R-:W-:-:S05]  /*ed20*/  HADD2 R2, R25.H0_H0, R2.H0_H0 ;  /* 0x2000000219027230 */ /* 0x002fca0000000800 */
[----:B------:R-:W-:-:S06]  /*ed30*/  HADD2.F32 R2, -RZ, R2.H0_H0 ;  /* 0x20000002ff027230 */ /* 0x000fcc0000004100 */
[----:B------:R-:W1:Y:S02]  /*ed40*/  F2F.F64.F32 R2, R2 ;  /* 0x0000000200027310 */ /* 0x000e640000201800 */
[----:B-1----:R3:W-:Y:S02]  /*ed50*/  STL.64 [R1], R2 ;  /* 0x0000000201007387 */ /* 0x0027e40000100a00 */
.L_x_1728:
[----:B------:R-:W-:Y:S05]  /*ed60*/  BSYNC.RECONVERGENT B0 ;  /* 0x0000000000007941 */ /* 0x000fea0003800200 */
.L_x_1727:
[----:B0-23--:R-:W2:Y:S01]  /*ed70*/  LDL.64 R2, [R1] ;  /* 0x0000000001027983 */ /* 0x00dea20000100a00 */
[----:B------:R-:W0:Y:S01]  /*ed80*/  LDCU UR6, c[0x0][0x390] ;  /* 0x00007200ff0677ac */ /* 0x000e220008000800 */
[----:B------:R-:W-:Y:S02]  /*ed90*/  BSSY.RECONVERGENT B0, `(.L_x_1726) ;  /* 0x00000ff000007945 */ /* 0x000fe40003800200 */
[----:B--2---:R-:W-:Y:S01]  /*eda0*/  SHFL.BFLY PT, R31, R3, 0x10, 0x1f ;  /* 0x0e001f00031f7f89 */ /* 0x004fe200000e0000 */
[----:B------:R-:W-:Y:S03]  /*edb0*/  F2F.F16.F64 R5, R2 ;  /* 0x0000000200057310 */ /* 0x000fe60000300800 */
[----:B------:R-:W2:Y:S05]  /*edc0*/  SHFL.BFLY PT, R30, R2, 0x10, 0x1f ;  /* 0x0e001f00021e7f89 */ /* 0x000eaa00000e0000 */
[----:B--2---:R-:W2:Y:S02]  /*edd0*/  F2F.F16.F64 R30, R30 ;  /* 0x0000001e001e7310 */ /* 0x004ea40000300800 */
[----:B--2---:R-:W-:-:S05]  /*ede0*/  HADD2 R5, R5.H0_H0, R30.H0_H0 ;  /* 0x2000001e05057230 */ /* 0x004fca0000000800 */
[----:B------:R-:W-:-:S04]  /*edf0*/  HADD2.F32 R5, -RZ, R5.H0_H0 ;  /* 0x20000005ff057230 */ /* 0x000fc80000004100 */
[----:B------:R-:W1:Y:S02]  /*ee00*/  F2F.F64.F32 R28, R5 ;  /* 0x00000005001c7310 */ /* 0x000e640000201800 */
[----:B-1----:R-:W-:Y:S06]  /*ee10*/  SHFL.BFLY PT, R27, R29, 0x8, 0x1f ;  /* 0x0d001f001d1b7f89 */ /* 0x002fec00000e0000 */
[----:B------:R-:W-:Y:S01]  /*ee20*/  F2F.F16.F64 R24, R28 ;  /* 0x0000001c00187310 */ /* 0x000fe20000300800 */
[----:B------:R-:W1:Y:S07]  /*ee30*/  SHFL.BFLY PT, R26, R28, 0x8, 0x1f ;  /* 0x0d001f001c1a7f89 */ /* 0x000e6e00000e0000 */
[----:B-1----:R-:W1:Y:S02]  /*ee40*/  F2F.F16.F64 R27, R26 ;  /* 0x0000001a001b7310 */ /* 0x002e640000300800 */
[----:B-1----:R-:W-:-:S05]  /*ee50*/  HADD2 R24, R24.H0_H0, R27.H0_H0 ;  /* 0x2000001b18187230 */ /* 0x002fca0000000800 */
[----:B------:R-:W-:-:S06]  /*ee60*/  HADD2.F32 R24, -RZ, R24.H0_H0 ;  /* 0x20000018ff187230 */ /* 0x000fcc0000004100 */
        /* <DEDUP_REMOVED lines=30> */
[----:B0-----:R-:W-:-:S06]  /*f050*/  HADD2.F32 R26, -RZ, R24.H0_H0 ;  /* 0x20000018ff1a7230 */ /* 0x001fcc0000004100 */
[----:B------:R-:W0:Y:S02]  /*f060*/  F2F.F64.F32 R2, R26 ;  /* 0x0000001a00027310 */ /* 0x000e240000201800 */
[----:B0-----:R-:W-:Y:S01]  /*f070*/  DADD R2, R2, 9.999999682655225389e-21 ;  /* 0x3bc79ca102027429 */ /* 0x001fe20000000000 */
[----:B------:R-:W-:Y:S10]  /*f080*/  @!P0 BRA `(.L_x_1738) ;  /* 0x0000000400688947 */ /* 0x000ff40003800000 */
[----:B------:R-:W0:Y:S01]  /*f090*/  LDS.U16 R5, [R7] ;  /* 0x0000000007057984 */ /* 0x000e220000000400 */
[----:B------:R-:W2:Y:S01]  /*f0a0*/  MUFU.RCP64H R27, R3 ;  /* 0x00000003001b7308 */ /* 0x000ea20000001800 */
[----:B------:R-:W-:Y:S01]  /*f0b0*/  IMAD.MOV.U32 R26, RZ, RZ, 0x1 ;  /* 0x00000001ff1a7424 */ /* 0x000fe200078e00ff */
[----:B------:R-:W-:Y:S01]  /*f0c0*/  BSSY.RECONVERGENT B2, `(.L_x_1739) ;  /* 0x0000016000027945 */ /* 0x000fe20003800200 */
[----:B------:R-:W-:-:S04]  /*f0d0*/  ISETP.NE.AND P3, PT, R12, 0x1, PT ;  /* 0x000000010c00780c */ /* 0x000fc80003f65270 */
[----:B--2---:R-:W-:-:S08]  /*f0e0*/  DFMA R24, -R2, R26, 1 ;  /* 0x3ff000000218742b */ /* 0x004fd0000000011a */
[----:B------:R-:W-:-:S08]  /*f0f0*/  DFMA R24, R24, R24, R24 ;  /* 0x000000181818722b */ /* 0x000fd00000000018 */
[----:B------:R-:W-:Y:S01]  /*f100*/  DFMA R24, R26, R24, R26 ;  /* 0x000000181a18722b */ /* 0x000fe2000000001a */
[----:B0-----:R-:W-:-:S07]  /*f110*/  HADD2.F32 R5, -RZ, R5.H0_H0 ;  /* 0x20000005ff057230 */ /* 0x001fce0000004100 */
        /* <DEDUP_REMOVED lines=13> */
[----:B------:R-:W-:Y:S05]  /*f1f0*/  CALL.REL.NOINC `($__internal_12_$__cuda_sm20_div_rn_f64_full) ;  /* 0x0000001000dc7944 */ /* 0x000fea0003c00000 */
[----:B------:R-:W-:Y:S01]  /*f200*/  IMAD.MOV.U32 R24, RZ, RZ, R30 ;  /* 0x000000ffff187224 */ /* 0x000fe200078e001e */
[----:B------:R-:W-:-:S07]  /*f210*/  MOV R25, R31 ;  /* 0x0000001f00197202 */ /* 0x000fce0000000f00 */
.L_x_1740:
[----:B------:R-:W-:Y:S05]  /*f220*/  BSYNC.RECONVERGENT B2 ;  /* 0x0000000000027941 */ /* 0x000fea0003800200 */
.L_x_1739:
[----:B------:R-:W0:Y:S01]  /*f230*/  F2F.F16.F64 R24, R24 ;  /* 0x0000001800187310 */ /* 0x000e220000300800 */
[----:B------:R-:W-:Y:S01]  /*f240*/  MOV R5, R6 ;  /* 0x0000000600057202 */ /* 0x000fe20000000f00 */
[----:B0-----:R0:W-:Y:S01]  /*f250*/  STS.U16 [R7], R24 ;  /* 0x0000001807007388 */ /* 0x0011e20000000400 */
[----:B------:R-:W-:Y:S05]  /*f260*/  @!P3 BRA `(.L_x_1738) ;  /* 0x0000000000f0b947 */ /* 0x000fea0003800000 */
[----:B------:R-:W1:Y:S01]  /*f270*/  LDS.U16 R5, [R7+0x40] ;  /* 0x0000400007057984 */ /* 0x000e620000000400 */
[----:B------:R-:W2:Y:S01]  /*f280*/  MUFU.RCP64H R25, R3 ;  /* 0x0000000300197308 */ /* 0x000ea20000001800 */
[----:B0-----:R-:W-:Y:S01]  /*f290*/  IMAD.MOV.U32 R24, RZ, RZ, 0x1 ;  /* 0x00000001ff187424 */ /* 0x001fe200078e00ff */
[----:B------:R-:W-:Y:S01]  /*f2a0*/  BSSY.RECONVERGENT B2, `(.L_x_1741) ;  /* 0x0000016000027945 */ /* 0x000fe20003800200 */
[----:B------:R-:W-:-:S04]  /*f2b0*/  ISETP.NE.AND P3, PT, R12, 0x2, PT ;  /* 0x000000020c00780c */ /* 0x000fc80003f65270 */
[----:B--2---:R-:W-:-:S08]  /*f2c0*/  DFMA R26, -R2, R24, 1 ;  /* 0x3ff00000021a742b */ /* 0x004fd00000000118 */
[----:B------:R-:W-:-:S08]  /*f2d0*/  DFMA R26, R26, R26, R26 ;  /* 0x0000001a1a1a722b */ /* 0x000fd0000000001a */
[----:B------:R-:W-:Y:S01]  /*f2e0*/  DFMA R26, R24, R26, R24 ;  /* 0x0000001a181a722b */ /* 0x000fe20000000018 */
[----:B-1----:R-:W-:-:S07]  /*f2f0*/  HADD2.F32 R5, -RZ, R5.H0_H0 ;  /* 0x20000005ff057230 */ /* 0x002fce0000004100 */
        /* <DEDUP_REMOVED lines=16> */
.L_x_1742:
[----:B------:R-:W-:Y:S05]  /*f400*/  BSYNC.RECONVERGENT B2 ;  /* 0x0000000000027941 */ /* 0x000fea0003800200 */
.L_x_1741:
[----:B------:R-:W0:Y:S01]  /*f410*/  F2F.F16.F64 R24, R24 ;  /* 0x0000001800187310 */ /* 0x000e220000300800 */
[----:B------:R-:W-:Y:S01]  /*f420*/  MOV R5, R4 ;  /* 0x0000000400057202 */ /* 0x000fe20000000f00 */
[----:B0-----:R2:W-:Y:S01]  /*f430*/  STS.U16 [R7+0x40], R24 ;  /* 0x0000401807007388 */ /* 0x0015e20000000400 */
[----:B------:R-:W-:Y:S05]  /*f440*/  @!P3 BRA `(.L_x_1738) ;  /* 0x000000000078b947 */ /* 0x000fea0003800000 */
[----:B------:R-:W0:Y:S01]  /*f450*/  LDS.U16 R5, [R7+0x80] ;  /* 0x0000800007057984 */ /* 0x000e220000000400 */
[----:B------:R-:W1:Y:S01]  /*f460*/  MUFU.RCP64H R25, R3 ;  /* 0x0000000300197308 */ /* 0x000e620000001800 */
[----:B--2---:R-:W-:Y:S01]  /*f470*/  IMAD.MOV.U32 R24, RZ, RZ, 0x1 ;  /* 0x00000001ff187424 */ /* 0x004fe200078e00ff */
        /* <DEDUP_REMOVED lines=20> */
[----:B------:R-:W-:Y:S05]  /*f5c0*/  CALL.REL.NOINC `($__internal_12_$__cuda_sm20_div_rn_f64_full) ;  /* 0x0000000c00e87944 */ /* 0x000fea0003c00000 */
[----:B------:R-:W-:Y:S01]  /*f5d0*/  MOV R24, R30 ;  /* 0x0000001e00187202 */ /* 0x000fe20000000f00 */
[----:B------:R-:W-:-:S07]  /*f5e0*/  IMAD.MOV.U32 R25, RZ, RZ, R31 ;  /* 0x000000ffff197224 */ /* 0x000fce00078e001f */
.L_x_1744:
[----:B------:R-:W-:Y:S05]  /*f5f0*/  BSYNC.RECONVERGENT B2 ;  /* 0x0000000000027941 */ /* 0x000fea0003800200 */
.L_x_1743:
[----:B------:R-:W0:Y:S01]  /*f600*/  F2F.F16.F64 R24, R24 ;  /* 0x0000001800187310 */ /* 0x000e220000300800 */
[----:B------:R-:W-:Y:S01]  /*f610*/  MOV R5, R0 ;  /* 0x0000000000057202 */ /* 0x000fe20000000f00 */
[----:B0-----:R3:W-:Y:S06]  /*f620*/  STS.U16 [R7+0x80], R24 ;  /* 0x0000801807007388 */ /* 0x0017ec0000000400 */
.L_x_1738:
[----:B------:R-:W-:Y:S05]  /*f630*/  BSYNC.RECONVERGENT B1 ;  /* 0x0000000000017941 */ /* 0x000fea0003800200 */
.L_x_1737:
[----:B------:R-:W-:-:S13]  /*f640*/  ISETP.GE.U32.AND P0, PT, R19, 0x60, PT ;  /* 0x000000601300780c */ /* 0x000fda0003f06070 */
[----:B------:R-:W-:Y:S05]  /*f650*/  @!P0 BRA `(.L_x_1736) ;  /* 0x0000000400c88947 */ /* 0x000fea0003800000 */
.L_x_1753:
[C---:B----4-:R-:W-:Y:S01]  /*f660*/  LEA R50, R5.reuse, R42, 0x1 ;  /* 0x0000002a05327211 */ /* 0x050fe200078e08ff */
[----:B------:R-:W4:Y:S01]  /*f670*/  MUFU.RCP64H R25, R3 ;  /* 0x0000000300197308 */ /* 0x000f220000001800 */
[----:B0-23--:R-:W-:Y:S01]  /*f680*/  IMAD.MOV.U32 R24, RZ, RZ, 0x1 ;  /* 0x00000001ff187424 */ /* 0x00dfe200078e00ff */
[----:B------:R-:W-:Y:S01]  /*f690*/  IADD3 R5, PT, PT, R5, 0x80, RZ ;  /* 0x0000008005057810 */ /* 0x000fe20007ffe0ff */
[----:B------:R-:W-:Y:S01]  /*f6a0*/  BSSY.RECONVERGENT B1, `(.L_x_1745) ;  /* 0x0000017000017945 */ /* 0x000fe20003800200 */
[----:B-1----:R-:W0:Y:S02]  /*f6b0*/  LDS.U16 R28, [R50] ;  /* 0x00000000321c7984 */ /* 0x002e240000000400 */
[----:B------:R-:W-:Y:S01]  /*f6c0*/  ISETP.GE.AND P3, PT, R5, UR6, PT ;  /* 0x0000000605007c0c */ /* 0x000fe2000bf66270 */
[----:B----4-:R-:W-:-:S08]  /*f6d0*/  DFMA R26, -R2, R24, 1 ;  /* 0x3ff00000021a742b */ /* 0x010fd00000000118 */
[----:B------:R-:W-:-:S08]  /*f6e0*/  DFMA R26, R26, R26, R26 ;  /* 0x0000001a1a1a722b */ /* 0x000fd0000000001a */
[----:B------:R-:W-:-:S08]  /*f6f0*/  DFMA R26, R24, R26, R24 ;  /* 0x0000001a181a722b */ /* 0x000fd00000000018 */
[----:B------:R-:W-:Y:S01]  /*f700*/  DFMA R30, -R2, R26, 1 ;  /* 0x3ff00000021e742b */ /* 0x000fe2000000011a */
[----:B0-----:R-:W-:-:S07]  /*f710*/  HADD2.F32 R24, -RZ, R28.H0_H0 ;  /* 0x2000001cff187230 */ /* 0x001fce0000004100 */
        /* <DEDUP_REMOVED lines=15> */
.L_x_1746:
[----:B------:R-:W-:Y:S05]  /*f810*/  BSYNC.RECONVERGENT B1 ;  /* 0x0000000000017941 */ /* 0x000fea0003800200 */
.L_x_1745:
[----:B------:R-:W0:Y:S01]  /*f820*/  LDS.U16 R26, [R50+0x40] ;  /* 0x00004000321a7984 */ /* 0x000e220000000400 */
[----:B------:R-:W1:Y:S01]  /*f830*/  MUFU.RCP64H R25, R3 ;  /* 0x0000000300197308 */ /* 0x000e620000001800 */
[----:B------:R-:W-:Y:S01]  /*f840*/  IMAD.MOV.U32 R24, RZ, RZ, 0x1 ;  /* 0x00000001ff187424 */ /* 0x000fe200078e00ff */
[----:B------:R-:W-:Y:S06]  /*f850*/  BSSY.RECONVERGENT B1, `(.L_x_1747) ;  /* 0x0000019000017945 */ /* 0x000fec0003800200 */
[----:B------:R-:W2:Y:S01]  /*f860*/  F2F.F16.F64 R31, R30 ;  /* 0x0000001e001f7310 */ /* 0x000ea20000300800 */
[----:B-1----:R-:W-:Y:S01]  /*f870*/  DFMA R28, -R2, R24, 1 ;  /* 0x3ff00000021c742b */ /* 0x002fe20000000118 */
[----:B--2---:R1:W-:Y:S07]  /*f880*/  STS.U16 [R50], R31 ;  /* 0x0000001f32007388 */ /* 0x0043ee0000000400 */
        /* <DEDUP_REMOVED lines=21> */
.L_x_1748:
[----:B------:R-:W-:Y:S05]  /*f9e0*/  BSYNC.RECONVERGENT B1 ;  /* 0x0000000000017941 */ /* 0x000fea0003800200 */
.L_x_1747:
[----:B------:R-:W0:Y:S01]  /*f9f0*/  LDS.U16 R26, [R50+0x80] ;  /* 0x00008000321a7984 */ /* 0x000e220000000400 */
[----:B------:R-:W1:Y:S01]  /*fa00*/  MUFU.RCP64H R25, R3 ;  /* 0x0000000300197308 */ /* 0x000e620000001800 */
[----:B------:R-:W-:Y:S01]  /*fa10*/  HFMA2 R24, -RZ, RZ, 0, 5.9604644775390625e-08 ;  /* 0x00000001ff187431 */ /* 0x000fe200000001ff */
[----:B------:R-:W-:Y:S06]  /*fa20*/  BSSY.RECONVERGENT B1, `(.L_x_1749) ;  /* 0x0000017000017945 */ /* 0x000fec0003800200 */
[----:B------:R-:W2:Y:S01]  /*fa30*/  F2F.F16.F64 R33, R32 ;  /* 0x0000002000217310 */ /* 0x000ea20000300800 */
[----:B-1----:R-:W-:Y:S01]  /*fa40*/  DFMA R28, -R2, R24, 1 ;  /* 0x3ff00000021c742b */ /* 0x002fe20000000118 */
[----:B--2---:R1:W-:Y:S07]  /*fa50*/  STS.U16 [R50+0x40], R33 ;  /* 0x0000402132007388 */ /* 0x0043ee0000000400 */
        /* <DEDUP_REMOVED lines=19> */
.L_x_1750:
[----:B------:R-:W-:Y:S05]  /*fb90*/  BSYNC.RECONVERGENT B1 ;  /* 0x0000000000017941 */ /* 0x000fea0003800200 */
.L_x_1749:
[----:B------:R-:W0:Y:S01]  /*fba0*/  LDS.U16 R28, [R50+0xc0] ;  /* 0x0000c000321c7984 */ /* 0x000e220000000400 */
[----:B------:R-:W1:Y:S01]  /*fbb0*/  MUFU.RCP64H R25, R3 ;  /* 0x0000000300197308 */ /* 0x000e620000001800 */
[----:B------:R-:W-:Y:S01]  /*fbc0*/  IMAD.MOV.U32 R24, RZ, RZ, 0x1 ;  /* 0x00000001ff187424 */ /* 0x000fe200078e00ff */
        /* <DEDUP_REMOVED lines=17> */
[----:B------:R-:W-:Y:S02]  /*fce0*/  MOV R26, R2 ;  /* 0x00000002001a7202 */ /* 0x000fe40000000f00 */
[----:B------:R-:W-:Y:S02]  /*fcf0*/  MOV R27, R3 ;  /* 0x00000003001b7202 */ /* 0x000fe40000000f00 */
[----:B------:R-:W-:-:S07]  /*fd00*/  MOV R48, 0xfd20 ;  /* 0x0000fd2000307802 */ /* 0x000fce0000000f00 */
[----:B------:R-:W-:Y:S05]  /*fd10*/  CALL.REL.NOINC `($__internal_12_$__cuda_sm20_div_rn_f64_full) ;  /* 0x0000000800147944 */ /* 0x000fea0003c00000 */
[----:B------:R-:W-:Y:S01]  /*fd20*/  IMAD.MOV.U32 R24, RZ, RZ, R30 ;  /* 0x000000ffff187224 */ /* 0x000fe200078e001e */
[----:B------:R-:W-:-:S07]  /*fd30*/  MOV R25, R31 ;  /* 0x0000001f00197202 */ /* 0x000fce0000000f00 */
.L_x_1752:
[----:B------:R-:W-:Y:S05]  /*fd40*/  BSYNC.RECONVERGENT B1 ;  /* 0x0000000000017941 */ /* 0x000fea0003800200 */
.L_x_1751:
[----:B------:R-:W0:Y:S02]  /*fd50*/  F2F.F16.F64 R25, R24 ;  /* 0x0000001800197310 */ /* 0x000e240000300800 */
[----:B0-----:R4:W-:Y:S01]  /*fd60*/  STS.U16 [R50+0xc0], R25 ;  /* 0x0000c01932007388 */ /* 0x0019e20000000400 */
[----:B------:R-:W-:Y:S05]  /*fd70*/  @!P3 BRA `(.L_x_1753) ;  /* 0xfffffff80038b947 */ /* 0x000fea000383ffff */
.L_x_1736:
[----:B------:R-:W-:Y:S05]  /*fd80*/  BSYNC.RECONVERGENT B0 ;  /* 0x0000000000007941 */ /* 0x000fea0003800200 */
.L_x_1726:
[----:B------:R-:W-:Y:S01]  /*fd90*/  NOP ;  /* 0x0000000000007918 */ /* 0x000fe20000000000 */
.L_x_1725:
        /* <DEDUP_REMOVED lines=8> */
[----:B-1----:R-:W-:-:S11]  /*fe20*/  MOV R5, R47 ;  /* 0x0000002f00057202 */ /* 0x002fd60000000f00 */
[----:B------:R-:W-:Y:S05]  /*fe30*/  @!P0 BRA `(.L_x_1757) ;  /* 0x0000000000c88947 */ /* 0x000fea0003800000 */
[----:B--234-:R-:W0:Y:S01]  /*fe40*/  LDS.U16 R2, [R7] ;  /* 0x0000000007027984 */ /* 0x01ce220000000400 */
[----:B------:R-:W-:Y:S01]  /*fe50*/  IMAD R32, R47, 0x4, R41 ;  /* 0x000000042f207824 */ /* 0x000fe200078e0229 */
[----:B------:R-:W1:Y:S01]  /*fe60*/  LDC R33, c[0x0][0x38c] ;  /* 0x0000e300ff217b82 */ /* 0x000e620000000800 */
[----:B------:R-:W-:-:S03]  /*fe70*/  MOV R35, 0x1 ;  /* 0x0000000100237802 */ /* 0x000fc60000000f00 */
[----:B------:R-:W1:Y:S04]  /*fe80*/  LDS R5, [R32] ;  /* 0x0000000020057984 */ /* 0x000e680000000800 */
[----:B------:R-:W2:Y:S01]  /*fe90*/  LDC.64 R24, c[0x0][0x3b0] ;  /* 0x0000ec00ff187b82 */ /* 0x000ea20000000a00 */
[----:B0-----:R-:W-:-:S07]  /*fea0*/  HADD2.F32 R34, -RZ, R2.H0_H0 ;  /* 0x20000002ff227230 */ /* 0x001fce0000004100 */
[----:B------:R-:W0:Y:S01]  /*feb0*/  LDC.64 R2, c[0x0][0x3b8] ;  /* 0x0000ee00ff027b82 */ /* 0x000e220000000a00 */
[----:B------:R-:W3:Y:S01]  /*fec0*/  F2F.F64.F32 R30, R34 ;  /* 0x00000022001e7310 */ /* 0x000ee20000201800 */
[----:B-1----:R-:W-:-:S04]  /*fed0*/  IMAD R5, R10, R33, R5 ;  /* 0x000000210a057224 */ /* 0x002fc800078e0205 */
[C---:B--2---:R-:W-:Y:S01]  /*fee0*/  IMAD.WIDE R28, R5.reuse, 0x2, R24 ;  /* 0x00000002051c7825 */ /* 0x044fe200078e0218 */
[----:B---3--:R-:W-:Y:S01]  /*fef0*/  DMUL R30, R20, R30 ;  /* 0x0000001e141e7228 */ /* 0x008fe20000000000 */
[----:B0-----:R-:W-:-:S09]  /*ff00*/  IADD3 R26, P0, PT, R5, R2, RZ ;  /* 0x00000002051a7210 */ /* 0x001fd20007f1e0ff */
[----:B------:R-:W0:Y:S01]  /*ff10*/  F2F.F16.F64 R31, R30 ;  /* 0x0000001e001f7310 */ /* 0x000e220000300800 */
[----:B------:R-:W-:Y:S02]  /*ff20*/  LEA.HI.X.SX32 R27, R5, R3, 0x1, P0 ;  /* 0x00000003051b7211 */ /* 0x000fe400000f0eff */
[----:B------:R-:W-:Y:S02]  /*ff30*/  ISETP.NE.AND P0, PT, R12, 0x1, PT ;  /* 0x000000010c00780c */ /* 0x000fe40003f05270 */
[----:B------:R-:W-:Y:S01]  /*ff40*/  MOV R5, R6 ;  /* 0x0000000600057202 */ /* 0x000fe20000000f00 */
[----:B------:R1:W-:Y:S04]  /*ff50*/  STG.E.U8 desc[UR8][R26.64], R35 ;  /* 0x000000231a007986 */ /* 0x0003e8000c101108 */
[----:B0-----:R1:W-:Y:S06]  /*ff60*/  STG.E.U16 desc[UR8][R28.64], R31 ;  /* 0x0000001f1c007986 */ /* 0x0013ec000c101508 */
[----:B------:R-:W-:Y:S05]  /*ff70*/  @!P0 BRA `(.L_x_1757) ;  /* 0x0000000000788947 */ /* 0x000fea0003800000 */
[----:B-1----:R-:W0:Y:S01]  /*ff80*/  LDS.U16 R26, [R7+0x40] ;  /* 0x00004000071a7984 */ /* 0x002e220000000400 */
[----:B------:R-:W-:-:S03]  /*ff90*/  IMAD.MOV.U32 R28, RZ, RZ, 0x1 ;  /* 0x00000001ff1c7424 */ /* 0x000fc600078e00ff */
[----:B------:R-:W1:Y:S01]  /*ffa0*/  LDS R5, [R32+0x80] ;  /* 0x0000800020057984 */ /* 0x000e620000000800 */
[----:B0-----:R-:W-:-:S04]  /*ffb0*/  HADD2.F32 R34, -RZ, R26.H0_H0 ;  /* 0x2000001aff227230 */ /* 0x001fc80000004100 */
[----:B------:R-:W0:Y:S01]  /*ffc0*/  F2F.F64.F32 R30, R34 ;  /* 0x00000022001e7310 */ /* 0x000e220000201800 */
[----:B-1----:R-:W-:-:S05]  /*ffd0*/  IMAD R5, R10, R33, R5 ;  /* 0x000000210a057224 */ /* 0x002fca00078e0205 */
[----:B------:R-:W-:-:S04]  /*ffe0*/  IADD3 R26, P0, PT, R5, R2, RZ ;  /* 0x00000002051a7210 */ /* 0x000fc80007f1e0ff */
[----:B------:R-:W-:Y:S02]  /*fff0*/  LEA.HI.X.SX32 R27, R5, R3, 0x1, P0 ;  /* 0x00000003051b7211 */ /* 0x000fe400000f0eff */
[----:B------:R-:W-:Y:S01]  /*10000*/  ISETP.NE.AND P0, PT, R12, 0x2, PT ;  /* 0x000000020c00780c */ /* 0x000fe20003f05270 */
[----:B0-----:R-:W-:-:S06]  /*10010*/  DMUL R30, R20, R30 ;  /* 0x0000001e141e7228 */ /* 0x001fcc0000000000 */
[----:B------:R0:W1:Y:S04]  /*10020*/  F2F.F16.F64 R35, R30 ;  /* 0x0000001e00237310 */ /* 0x0000680000300800 */
[----:B0-----:R-:W-:Y:S01]  /*10030*/  PRMT R31, R28, 0x7610, R31 ;  /* 0x000076101c1f7816 */ /* 0x001fe2000000001f */
[----:B------:R-:W-:Y:S01]  /*10040*/  IMAD.WIDE R28, R5, 0x2, R24 ;  /* 0x00000002051c7825 */ /* 0x000fe200078e0218 */
[----:B------:R-:W-:-:S03]  /*10050*/  MOV R5, R4 ;  /* 0x0000000400057202 */ /* 0x000fc60000000f00 */
[----:B------:R0:W-:Y:S04]  /*10060*/  STG.E.U8 desc[UR8][R26.64], R31 ;  /* 0x0000001f1a007986 */ /* 0x0001e8000c101108 */
[----:B-1----:R0:W-:Y:S01]  /*10070*/  STG.E.U16 desc[UR8][R28.64], R35 ;  /* 0x000000231c007986 */ /* 0x0021e2000c101508 */
[----:B------:R-:W-:Y:S05]  /*10080*/  @!P0 BRA `(.L_x_1757) ;  /* 0x0000000000348947 */ /* 0x000fea0003800000 */
[----:B------:R-:W0:Y:S01]  /*10090*/  LDS.U16 R7, [R7+0x80] ;  /* 0x0000800007077984 */ /* 0x000e220000000400 */
[----:B------:R-:W-:-:S03]  /*100a0*/  MOV R5, R0 ;  /* 0x0000000000057202 */ /* 0x000fc60000000f00 */
[----:B------:R-:W1:Y:S01]  /*100b0*/  LDS R32, [R32+0x100] ;  /* 0x0001000020207984 */ /* 0x000e620000000800 */
[----:B0-----:R-:W-:-:S04]  /*100c0*/  HADD2.F32 R28, -RZ, R7.H0_H0 ;  /* 0x20000007ff1c7230 */ /* 0x001fc80000004100 */
[----:B------:R-:W0:Y:S01]  /*100d0*/  F2F.F64.F32 R26, R28 ;  /* 0x0000001c001a7310 */ /* 0x000e220000201800 */
[----:B-1----:R-:W-:-:S04]  /*100e0*/  IMAD R33, R10, R33, R32 ;  /* 0x000000210a217224 */ /* 0x002fc800078e0220 */
[C---:B------:R-:W-:Y:S01]  /*100f0*/  IMAD.WIDE R24, R33.reuse, 0x2, R24 ;  /* 0x0000000221187825 */ /* 0x040fe200078e0218 */
[----:B------:R-:W-:-:S04]  /*10100*/  IADD3 R2, P0, PT, R33, R2, RZ ;  /* 0x0000000221027210 */ /* 0x000fc80007f1e0ff */
[----:B------:R-:W-:Y:S01]  /*10110*/  LEA.HI.X.SX32 R3, R33, R3, 0x1, P0 ;  /* 0x0000000321037211 */ /* 0x000fe200000f0eff */
[----:B0-----:R-:W-:-:S04]  /*10120*/  DMUL R26, R20, R26 ;  /* 0x0000001a141a7228 */ /* 0x001fc80000000000 */
[----:B------:R0:W-:Y:S06]  /*10130*/  STG.E.U8 desc[UR8][R2.64], R31 ;  /* 0x0000001f02007986 */ /* 0x0001ec000c101108 */
[----:B------:R-:W1:Y:S02]  /*10140*/  F2F.F16.F64 R27, R26 ;  /* 0x0000001a001b7310 */ /* 0x000e640000300800 */
[----:B-1----:R0:W-:Y:S02]  /*10150*/  STG.E.U16 desc[UR8][R24.64], R27 ;  /* 0x0000001b18007986 */ /* 0x0021e4000c101508 */
.L_x_1757:
[----:B------:R-:W-:Y:S05]  /*10160*/  BSYNC.RECONVERGENT B1 ;  /* 0x0000000000017941 */ /* 0x000fea0003800200 */
.L_x_1756:
[----:B------:R-:W-:-:S13]  /*10170*/  ISETP.GE.U32.AND P0, PT, R19, 0x60, PT ;  /* 0x000000601300780c */ /* 0x000fda0003f06070 */
[----:B------:R-:W-:Y:S05]  /*10180*/  @!P0 BRA `(.L_x_1755) ;  /* 0x0000000000dc8947 */ /* 0x000fea0003800000 */
.L_x_1758:
[C---:B0-234-:R-:W-:Y:S01]  /*10190*/  IMAD R2, R5.reuse, 0x2, R42 ;  /* 0x0000000205027824 */ /* 0x05dfe200078e022a */
[C---:B------:R-:W-:Y:S01]  /*101a0*/  LEA R24, R5.reuse, R41, 0x2 ;  /* 0x0000002905187211 */ /* 0x040fe200078e10ff */
[----:B------:R-:W-:Y:S01]  /*101b0*/  VIADD R5, R5, 0x80 ;  /* 0x0000008005057836 */ /* 0x000fe20000000000 */
[----:B------:R-:W-:Y:S02]  /*101c0*/  MOV R50, 0x1 ;  /* 0x0000000100327802 */ /* 0x000fe40000000f00 */
[----:B------:R-:W0:Y:S04]  /*101d0*/  LDS.U16 R25, [R2+0x40] ;  /* 0x0000400002197984 */ /* 0x000e280000000400 */
[----:B------:R-:W2:Y:S04]  /*101e0*/  LDS.U16 R3, [R2] ;  /* 0x0000000002037984 */ /* 0x000ea80000000400 */
[----:B-1----:R-:W1:Y:S04]  /*101f0*/  LDS.U16 R28, [R2+0x80] ;  /* 0x00008000021c7984 */ /* 0x002e680000000400 */
[----:B------:R-:W3:Y:S04]  /*10200*/  LDS.U16 R7, [R2+0xc0] ;  /* 0x0000c00002077984 */ /* 0x000ee80000000400 */
[----:B------:R-:W4:Y:S04]  /*10210*/  LDS R53, [R24] ;  /* 0x0000000018357984 */ /* 0x000f280000000800 */
[----:B------:R-:W5:Y:S04]  /*10220*/  LDS R31, [R24+0x80] ;  /* 0x00008000181f7984 */ /* 0x000f680000000800 */
[----:B------:R-:W5:Y:S01]  /*10230*/  LDS R35, [R24+0x180] ;  /* 0x0001800018237984 */ /* 0x000f620000000800 */
[----:B0-----:R-:W-:-:S03]  /*10240*/  HADD2.F32 R34, -RZ, R25.H0_H0 ;  /* 0x20000019ff227230 */ /* 0x001fc60000004100 */
[----:B------:R0:W0:Y:S01]  /*10250*/  LDS R25, [R24+0x100] ;  /* 0x0001000018197984 */ /* 0x0000220000000800 */
[----:B--2---:R-:W-:Y:S01]  /*10260*/  HADD2.F32 R3, -RZ, R3.H0_H0 ;  /* 0x20000003ff037230 */ /* 0x004fe20000004100 */
[----:B------:R-:W2:Y:S01]  /*10270*/  F2F.F64.F32 R36, R34 ;  /* 0x0000002200247310 */ /* 0x000ea20000201800 */
[----:B-1----:R-:W-:Y:S02]  /*10280*/  HADD2.F32 R48, -RZ, R28.H0_H0 ;  /* 0x2000001cff307230 */ /* 0x002fe40000004100 */
[----:B---3--:R-:W-:-:S05]  /*10290*/  HADD2.F32 R28, -RZ, R7.H0_H0 ;  /* 0x20000007ff1c7230 */ /* 0x008fca0000004100 */
[----:B------:R1:W3:Y:S01]  /*102a0*/  F2F.F64.F32 R26, R3 ;  /* 0x00000003001a7310 */ /* 0x0002e20000201800 */
[----:B----4-:R-:W-:Y:S01]  /*102b0*/  IMAD R30, R10, UR10, R53 ;  /* 0x0000000a0a1e7c24 */ /* 0x010fe2000f8e0235 */
[----:B--2---:R-:W-:-:S06]  /*102c0*/  DMUL R36, R20, R36 ;  /* 0x0000002414247228 */ /* 0x004fcc0000000000 */
[----:B------:R-:W2:Y:S01]  /*102d0*/  F2F.F64.F32 R28, R28 ;  /* 0x0000001c001c7310 */ /* 0x000ea20000201800 */
[----:B-1----:R-:W1:Y:S01]  /*102e0*/  LDC.64 R2, c[0x0][0x3b0] ;  /* 0x0000ec00ff027b82 */ /* 0x002e620000000a00 */
[C---:B-----5:R-:W-:Y:S02]  /*102f0*/  IMAD R53, R10.reuse, UR10, R31 ;  /* 0x0000000a0a357c24 */ /* 0x060fe4000f8e021f */
[----:B------:R-:W-:Y:S01]  /*10300*/  IMAD R52, R10, UR10, R35 ;  /* 0x0000000a0a347c24 */ /* 0x000fe2000f8e0223 */
[----:B---3--:R-:W-:-:S03]  /*10310*/  DMUL R26, R20, R26 ;  /* 0x0000001a141a7228 */ /* 0x008fc60000000000 */
[----:B------:R-:W3:Y:S01]  /*10320*/  F2F.F64.F32 R32, R48 ;  /* 0x0000003000207310 */ /* 0x000ee20000201800 */
[----:B--2---:R-:W-:-:S07]  /*10330*/  DMUL R28, R20, R28 ;  /* 0x0000001c141c7228 */ /* 0x004fce0000000000 */
[----:B------:R2:W4:Y:S01]  /*10340*/  F2F.F16.F64 R51, R26 ;  /* 0x0000001a00337310 */ /* 0x0005220000300800 */
[----:B---3--:R-:W-:-:S07]  /*10350*/  DMUL R32, R20, R32 ;  /* 0x0000002014207228 */ /* 0x008fce0000000000 */
[----:B------:R3:W5:Y:S01]  /*10360*/  F2F.F16.F64 R7, R36 ;  /* 0x0000002400077310 */ /* 0x0007620000300800 */
[----:B-1----:R-:W-:Y:S01]  /*10370*/  IMAD.WIDE R34, R53, 0x2, R2 ;  /* 0x0000000235227825 */ /* 0x002fe200078e0202 */
[----:B--2---:R-:W-:-:S04]  /*10380*/  IADD3 R26, P0, PT, R30, UR12, RZ ;  /* 0x0000000c1e1a7c10 */ /* 0x004fc8000ff1e0ff */
[C---:B------:R-:W-:Y:S01]  /*10390*/  LEA.HI.X.SX32 R27, R30.reuse, UR13, 0x1, P0 ;  /* 0x0000000d1e1b7c11 */ /* 0x040fe200080f0eff */
[----:B------:R-:W-:Y:S01]  /*103a0*/  IMAD.WIDE R30, R30, 0x2, R2 ;  /* 0x000000021e1e7825 */ /* 0x000fe200078e0202 */
[----:B------:R1:W2:Y:S01]  /*103b0*/  F2F.F16.F64 R48, R32 ;  /* 0x0000002000307310 */ /* 0x0002a20000300800 */
[C---:B0-----:R-:W-:Y:S02]  /*103c0*/  IADD3 R24, P0, PT, R53.reuse, UR12, RZ ;  /* 0x0000000c35187c10 */ /* 0x041fe4000ff1e0ff */
[----:B---3--:R-:W-:Y:S01]  /*103d0*/  IMAD R37, R10, UR10, R25 ;  /* 0x0000000a0a257c24 */ /* 0x008fe2000f8e0219 */
[----:B------:R-:W-:Y:S01]  /*103e0*/  IADD3 R36, P1, PT, R52, UR12, RZ ;  /* 0x0000000c34247c10 */ /* 0x000fe2000ff3e0ff */
[----:B------:R0:W-:Y:S01]  /*103f0*/  STG.E.U8 desc[UR8][R26.64], R50 ;  /* 0x000000321a007986 */ /* 0x0001e2000c101108 */
[----:B------:R-:W-:Y:S02]  /*10400*/  LEA.HI.X.SX32 R25, R53, UR13, 0x1, P0 ;  /* 0x0000000d35197c11 */ /* 0x000fe400080f0eff */
[----:B------:R-:W3:Y:S01]  /*10410*/  F2F.F16.F64 R29, R28 ;  /* 0x0000001c001d7310 */ /* 0x000ee20000300800 */
        /* <DEDUP_REMOVED lines=14> */
.L_x_1755:
[----:B------:R-:W-:Y:S05]  /*10500*/  BSYNC.RECONVERGENT B0 ;  /* 0x0000000000007941 */ /* 0x000fea0003800200 */
.L_x_1754:
[----:B------:R5:W-:Y:S06]  /*10510*/  MEMBAR.SC.CTA ;  /* 0x0000000000007992 */ /* 0x000bec0000000000 */
[----:B-----5:R-:W-:Y:S01]  /*10520*/  UIADD3 UR4, UPT, UPT, UR7, UR4, URZ ;  /* 0x0000000407047290 */ /* 0x020fe2000fffe0ff */
[----:B------:R-:W-:-:S05]  /*10530*/  NOP ;  /* 0x0000000000007918 */ /* 0x000fca0000000000 */
[----:B------:R-:W-:-:S13]  /*10540*/  ISETP.LE.AND P0, PT, R45, UR4, PT ;  /* 0x000000042d007c0c */ /* 0x000fda000bf03270 */
[----:B------:R-:W-:Y:S05]  /*10550*/  @!P0 BRA `(.L_x_1759) ;  /* 0xffffff00005c8947 */ /* 0x000fea000383ffff */
[----:B------:R-:W-:Y:S05]  /*10560*/  EXIT ;  /* 0x000000000000794d */ /* 0x000fea0003800000 */
        .weak           $__internal_12_$__cuda_sm20_div_rn_f64_full
        .type           $__internal_12_$__cuda_sm20_div_rn_f64_full,@function
        .size           $__internal_12_$__cuda_sm20_div_rn_f64_full,($__internal_13_$__cuda_sm20_rcp_rn_f32_slowpath - $__internal_12_$__cuda_sm20_div_rn_f64_full)
$__internal_12_$__cuda_sm20_div_rn_f64_full:
[C---:B------:R-:W-:Y:S01]  /*10570*/  FSETP.GEU.AND P0, PT, |R27|.reuse, 1.469367938527859385e-39, PT ;  /* 0x001000001b00780b */ /* 0x040fe20003f0e200 */
[----:B------:R-:W-:Y:S01]  /*10580*/  IMAD.MOV.U32 R52, RZ, RZ, 0x1ca00000 ;  /* 0x1ca00000ff347424 */ /* 0x000fe200078e00ff */
[----:B------:R-:W-:Y:S01]  /*10590*/  LOP3.LUT R24, R27, 0x800fffff, RZ, 0xc0, !PT ;  /* 0x800fffff1b187812 */ /* 0x000fe200078ec0ff */
[----:B------:R-:W-:Y:S01]  /*105a0*/  BSSY.RECONVERGENT B3, `(.L_x_1760) ;  /* 0x0000054000037945 */ /* 0x000fe20003800200 */
[----:B------:R-:W-:Y:S02]  /*105b0*/  FSETP.GEU.AND P1, PT, |R29|, 1.469367938527859385e-39, PT ;  /* 0x001000001d00780b */ /* 0x000fe40003f2e200 */
[----:B------:R-:W-:Y:S02]  /*105c0*/  LOP3.LUT R25, R24, 0x3ff00000, RZ, 0xfc, !PT ;  /* 0x3ff0000018197812 */ /* 0x000fe400078efcff */
[----:B------:R-:W-:Y:S02]  /*105d0*/  MOV R24, R26 ;  /* 0x0000001a00187202 */ /* 0x000fe40000000f00 */
[----:B------:R-:W-:-:S02]  /*105e0*/  MOV R30, 0x1 ;  /* 0x00000001001e7802 */ /* 0x000fc40000000f00 */
[----:B------:R-:W-:Y:S01]  /*105f0*/  LOP3.LUT R51, R29, 0x7ff00000, RZ, 0xc0, !PT ;  /* 0x7ff000001d337812 */ /* 0x000fe200078ec0ff */
        /* <DEDUP_REMOVED lines=14> */
[----:B------:R-:W-:Y:S02]  /*106e0*/  SEL R31, R52, 0x63400000, !P2 ;  /* 0x63400000341f7807 */ /* 0x000fe40005000000 */
[----:B------:R-:W-:Y:S02]  /*106f0*/  MOV R30, R28 ;  /* 0x0000001c001e7202 */ /* 0x000fe40000000f00 */
        /* <DEDUP_REMOVED lines=20> */
[----:B------:R-:W-:-:S04]  /*10840*/  MOV R28, RZ ;  /* 0x000000ff001c7202 */ /* 0x000fc80000000f00 */
[----:B------:R-:W-:-:S06]  /*10850*/  IADD3 R29, PT, PT, R34, 0x7fe00000, RZ ;  /* 0x7fe00000221d7810 */ /* 0x000fcc0007ffe0ff */
        /* <DEDUP_REMOVED lines=10> */
[----:B------:R-:W-:Y:S01]  /*10900*/  DMUL.RP R28, R36, R28 ;  /* 0x0000001c241c7228 */ /* 0x000fe20000008000 */
[----:B------:R-:W-:-:S06]  /*10910*/  MOV R24, RZ ;  /* 0x000000ff00187202 */ /* 0x000fcc0000000f00 */
[----:B------:R-:W-:-:S03]  /*10920*/  DFMA R24, R32, -R24, R36 ;  /* 0x800000182018722b */ /* 0x000fc60000000024 */
[----:B------:R-:W-:-:S03]  /*10930*/  LOP3.LUT R27, R29, R27, RZ, 0x3c, !PT ;  /* 0x0000001b1d1b7212 */ /* 0x000fc600078e3cff */
[----:B------:R-:W-:-:S04]  /*10940*/  IADD3 R24, PT, PT, -R34, -0x43300000, RZ ;  /* 0xbcd0000022187810 */ /* 0x000fc80007ffe1ff */
[----:B------:R-:W-:-:S04]  /*10950*/  FSETP.NEU.AND P0, PT, |R25|, R24, PT ;  /* 0x000000181900720b */ /* 0x000fc80003f0d200 */
[----:B------:R-:W-:Y:S02]  /*10960*/  FSEL R32, R28, R32, !P0 ;  /* 0x000000201c207208 */ /* 0x000fe40004000000 */
[----:B------:R-:W-:Y:S01]  /*10970*/  FSEL R33, R27, R33, !P0 ;  /* 0x000000211b217208 */ /* 0x000fe20004000000 */
[----:B------:R-:W-:Y:S06]  /*10980*/  BRA `(.L_x_1762) ;  /* 0x0000000000547947 */ /* 0x000fec0003800000 */
.L_x_1761:
        /* <DEDUP_REMOVED lines=13> */
[----:B------:R-:W-:Y:S02]  /*10a60*/  @P0 MOV R32, RZ ;  /* 0x000000ff00200202 */ /* 0x000fe40000000f00 */
[----:B------:R-:W-:Y:S01]  /*10a70*/  @P0 MOV R33, R24 ;  /* 0x0000001800210202 */ /* 0x000fe20000000f00 */
[----:B------:R-:W-:Y:S06]  /*10a80*/  BRA `(.L_x_1762) ;  /* 0x0000000000147947 */ /* 0x000fec0003800000 */
.L_x_1764:
[----:B------:R-:W-:Y:S01]  /*10a90*/  LOP3.LUT R33, R27, 0x80000, RZ, 0xfc, !PT ;  /* 0x000800001b217812 */ /* 0x000fe200078efcff */
[----:B------:R-:W-:Y:S01]  /*10aa0*/  IMAD.MOV.U32 R32, RZ, RZ, R26 ;  /* 0x000000ffff207224 */ /* 0x000fe200078e001a */
[----:B------:R-:W-:Y:S06]  /*10ab0*/  BRA `(.L_x_1762) ;  /* 0x0000000000087947 */ /* 0x000fec0003800000 */
.L_x_1763:
[----:B------:R-:W-:Y:S02]  /*10ac0*/  LOP3.LUT R33, R29, 0x80000, RZ, 0xfc, !PT ;  /* 0x000800001d217812 */ /* 0x000fe400078efcff */
[----:B------:R-:W-:-:S07]  /*10ad0*/  MOV R32, R28 ;  /* 0x0000001c00207202 */ /* 0x000fce0000000f00 */
.L_x_1762:
[----:B------:R-:W-:Y:S05]  /*10ae0*/  BSYNC.RECONVERGENT B3 ;  /* 0x0000000000037941 */ /* 0x000fea0003800200 */
.L_x_1760:
[----:B------:R-:W-:Y:S02]  /*10af0*/  HFMA2 R25, -RZ, RZ, 0, 0 ;  /* 0x00000000ff197431 */ /* 0x000fe400000001ff */
[----:B------:R-:W-:Y:S01]  /*10b00*/  IMAD.MOV.U32 R24, RZ, RZ, R48 ;  /* 0x000000ffff187224 */ /* 0x000fe200078e0030 */
[----:B------:R-:W-:Y:S02]  /*10b10*/  MOV R30, R32 ;  /* 0x00000020001e7202 */ /* 0x000fe40000000f00 */
[----:B------:R-:W-:Y:S01]  /*10b20*/  MOV R31, R33 ;  /* 0x00000021001f7202 */ /* 0x000fe20000000f00 */
[----:B------:R-:W-:Y:S06]  /*10b30*/  RET.REL.NODEC R24 `(_ZN18transformer_engine45fused_topk_with_score_function_forward_kernelI6__half13__nv_bfloat16EEvPKT_iiibiifiPKT0_PS3_PbS9_) ;  /* 0xfffffef418307950 */ /* 0x000fec0003c3ffff */
        .weak           $__internal_13_$__cuda_sm20_rcp_rn_f32_slowpath
        .type           $__internal_13_$__cuda_sm20_rcp_rn_f32_slowpath,@function
        .size           $__internal_13_$__cuda_sm20_rcp_rn_f32_slowpath,($__internal_14_$__cuda_sm3x_div_rn_noftz_f32_slowpath - $__internal_13_$__cuda_sm20_rcp_rn_f32_slowpath)
$__internal_13_$__cuda_sm20_rcp_rn_f32_slowpath:
[----:B------:R-:W-:Y:S01]  /*10b40*/  SHF.L.U32 R3, R2, 0x1, RZ ;  /* 0x0000000102037819 */ /* 0x000fe200000006ff */
[----:B------:R-:W-:Y:S03]  /*10b50*/  BSSY.RECONVERGENT B3, `(.L_x_1765) ;  /* 0x0000030000037945 */ /* 0x000fe60003800200 */
        /* <DEDUP_REMOVED lines=13> */
.L_x_1766:
        /* <DEDUP_REMOVED lines=18> */
[----:B------:R-:W-:-:S02]  /*10d50*/  IADD3 R27, PT, PT, -R27, RZ, RZ ;  /* 0x000000ff1b1b7210 */ /* 0x000fc40007ffe1ff */
[-C--:B------:R-:W-:Y:S02]  /*10d60*/  SHF.R.U32.HI R29, RZ, R30.reuse, R29 ;  /* 0x0000001eff1d7219 */ /* 0x080fe4000001161d */
[--C-:B------:R-:W-:Y:S02]  /*10d70*/  LOP3.LUT P1, RZ, R27, R30, R26.reuse, 0xf8, !PT ;  /* 0x0000001e1bff7212 */ /* 0x100fe4000782f81a */
[C---:B------:R-:W-:Y:S02]  /*10d80*/  LOP3.LUT P2, RZ, R29.reuse, 0x1, RZ, 0xc0, !PT ;  /* 0x000000011dff7812 */ /* 0x040fe4000784c0ff */
[----:B------:R-:W-:Y:S02]  /*10d90*/  LOP3.LUT P3, RZ, R29, 0x2, RZ, 0xc0, !PT ;  /* 0x000000021dff7812 */ /* 0x000fe4000786c0ff */
[----:B------:R-:W-:Y:S02]  /*10da0*/  SHF.R.U32.HI R3, RZ, R3, R26 ;  /* 0x00000003ff037219 */ /* 0x000fe4000001161a */
[----:B------:R-:W-:-:S02]  /*10db0*/  PLOP3.LUT P1, PT, P2, P1, P3, 0xe0, 0x0 ;  /* 0x000000000000781c */ /* 0x000fc40001723c30 */
[----:B------:R-:W-:Y:S02]  /*10dc0*/  LOP3.LUT P2, RZ, R2, 0x7fffff, RZ, 0xc0, !PT ;  /* 0x007fffff02ff7812 */ /* 0x000fe4000784c0ff */
[----:B------:R-:W-:-:S04]  /*10dd0*/  SEL R25, RZ, 0x1, !P1 ;  /* 0x00000001ff197807 */ /* 0x000fc80004800000 */
[----:B------:R-:W-:-:S04]  /*10de0*/  IADD3 R25, PT, PT, -R25, RZ, RZ ;  /* 0x000000ff19197210 */ /* 0x000fc80007ffe1ff */
[----:B------:R-:W-:-:S13]  /*10df0*/  ISETP.GE.AND P1, PT, R25, RZ, PT ;  /* 0x000000ff1900720c */ /* 0x000fda0003f26270 */
[----:B------:R-:W-:-:S04]  /*10e00*/  @!P1 IADD3 R3, PT, PT, R3, 0x1, RZ ;  /* 0x0000000103039810 */ /* 0x000fc80007ffe0ff */
[----:B------:R-:W-:-:S04]  /*10e10*/  @!P2 SHF.L.U32 R3, R3, 0x1, RZ ;  /* 0x000000010303a819 */ /* 0x000fc800000006ff */
[----:B------:R-:W-:Y:S01]  /*10e20*/  LOP3.LUT R25, R3, 0x80000000, R2, 0xf8, !PT ;  /* 0x8000000003197812 */ /* 0x000fe200078ef802 */
[----:B------:R-:W-:Y:S06]  /*10e30*/  BRA `(.L_x_1767) ;  /* 0x0000000000047947 */ /* 0x000fec0003800000 */
.L_x_1768:
[----:B------:R0:W1:Y:S02]  /*10e40*/  MUFU.RCP R25, R2 ;  /* 0x0000000200197308 */ /* 0x0000640000001000 */
.L_x_1767:
[----:B------:R-:W-:Y:S05]  /*10e50*/  BSYNC.RECONVERGENT B3 ;  /* 0x0000000000037941 */ /* 0x000fea0003800200 */
.L_x_1765:
[----:B0-----:R-:W-:Y:S01]  /*10e60*/  MOV R2, R24 ;  /* 0x0000001800027202 */ /* 0x001fe20000000f00 */
[----:B------:R-:W-:-:S04]  /*10e70*/  IMAD.MOV.U32 R3, RZ, RZ, 0x0 ;  /* 0x00000000ff037424 */ /* 0x000fc800078e00ff */
[----:B-1----:R-:W-:Y:S05]  /*10e80*/  RET.REL.NODEC R2 `(_ZN18transformer_engine45fused_topk_with_score_function_forward_kernelI6__half13__nv_bfloat16EEvPKT_iiibiifiPKT0_PS3_PbS9_) ;  /* 0xfffffef0025c7950 */ /* 0x002fea0003c3ffff */
        .weak           $__internal_14_$__cuda_sm3x_div_rn_noftz_f32_slowpath
        .type           $__internal_14_$__cuda_sm3x_div_rn_noftz_f32_slowpath,@function
        .size           $__internal_14_$__cuda_sm3x_div_rn_noftz_f32_slowpath,(.L_x_3438 - $__internal_14_$__cuda_sm3x_div_rn_noftz_f32_slowpath)
$__internal_14_$__cuda_sm3x_div_rn_noftz_f32_slowpath:
[----:B------:R-:W-:Y:S01]  /*10e90*/  SHF.R.U32.HI R3, RZ, 0x17, R5 ;  /* 0x00000017ff037819 */ /* 0x000fe20000011605 */
[----:B------:R-:W-:Y:S01]  /*10ea0*/  BSSY.RECONVERGENT B0, `(.L_x_1769) ;  /* 0x0000063000007945 */ /* 0x000fe20003800200 */
[----:B------:R-:W-:Y:S02]  /*10eb0*/  SHF.R.U32.HI R27, RZ, 0x17, R2 ;  /* 0x00000017ff1b7819 */ /* 0x000fe40000011602 */
[----:B------:R-:W-:Y:S02]  /*10ec0*/  LOP3.LUT R3, R3, 0xff, RZ, 0xc0, !PT ;  /* 0x000000ff03037812 */ /* 0x000fe400078ec0ff */
[----:B------:R-:W-:Y:S02]  /*10ed0*/  LOP3.LUT R30, R27, 0xff, RZ, 0xc0, !PT ;  /* 0x000000ff1b1e7812 */ /* 0x000fe400078ec0ff */
[----:B------:R-:W-:Y:S02]  /*10ee0*/  IADD3 R31, PT, PT, R3, -0x1, RZ ;  /* 0xffffffff031f7810 */ /* 0x000fe40007ffe0ff */
[----:B------:R-:W-:-:S02]  /*10ef0*/  IADD3 R28, PT, PT, R30, -0x1, RZ ;  /* 0xffffffff1e1c7810 */ /* 0x000fc40007ffe0ff */
[----:B------:R-:W-:Y:S02]  /*10f00*/  ISETP.GT.U32.AND P0, PT, R31, 0xfd, PT ;  /* 0x000000fd1f00780c */ /* 0x000fe40003f04070 */
[----:B------:R-:W-:Y:S02]  /*10f10*/  MOV R29, R5 ;  /* 0x00000005001d7202 */ /* 0x000fe40000000f00 */
        /* <DEDUP_REMOVED lines=22> */
[----:B------:R-:W-:Y:S01]  /*11080*/  @!P0 FFMA R2, R2, 1.84467440737095516160e+19, RZ ;  /* 0x5f80000002028823 */ /* 0x000fe200000000ff */
[----:B------:R-:W-:Y:S01]  /*11090*/  @!P0 MOV R27, 0xffffffc0 ;  /* 0xffffffc0001b8802 */ /* 0x000fe20000000f00 */
[----:B------:R-:W-:-:S03]  /*110a0*/  @!P1 FFMA R29, R5, 1.84467440737095516160e+19, RZ ;  /* 0x5f800000051d9823 */ /* 0x000fc600000000ff */
[----:B------:R-:W-:-:S07]  /*110b0*/  @!P1 IADD3 R27, PT, PT, R27, 0x40, RZ ;  /* 0x000000401b1b9810 */ /* 0x000fce0007ffe0ff */
.L_x_1770:
[----:B------:R-:W-:Y:S01]  /*110c0*/  LEA R28, R3, 0xc0800000, 0x17 ;  /* 0xc0800000031c7811 */ /* 0x000fe200078eb8ff */
[----:B------:R-:W-:Y:S01]  /*110d0*/  BSSY.RECONVERGENT B1, `(.L_x_1775) ;  /* 0x0000036000017945 */ /* 0x000fe20003800200 */
[----:B------:R-:W-:-:S03]  /*110e0*/  IADD3 R30, PT, PT, R30, -0x7f, RZ ;  /* 0xffffff811e1e7810 */ /* 0x000fc60007ffe0ff */
[----:B------:R-:W-:Y:S02]  /*110f0*/  IMAD.IADD R32, R29, 0x1, -R28 ;  /* 0x000000011d207824 */ /* 0x000fe400078e0a1c */
[C---:B------:R-:W-:Y:S01]  /*11100*/  IMAD R2, R30.reuse, -0x800000, R2 ;  /* 0xff8000001e027824 */ /* 0x040fe200078e0202 */
[----:B------:R-:W-:Y:S01]  /*11110*/  IADD3 R30, PT, PT, R30, 0x7f, -R3 ;  /* 0x0000007f1e1e7810 */ /* 0x000fe20007ffe803 */
[----:B------:R-:W0:Y:S01]  /*11120*/  MUFU.RCP R29, R32 ;  /* 0x00000020001d7308 */ /* 0x000e220000001000 */
[----:B------:R-:W-:Y:S02]  /*11130*/  FADD.FTZ R31, -R32, -RZ ;  /* 0x800000ff201f7221 */ /* 0x000fe40000010100 */
[----:B------:R-:W-:Y:S02]  /*11140*/  IADD3 R30, PT, PT, R30, R27, RZ ;  /* 0x0000001b1e1e7210 */ /* 0x000fe40007ffe0ff */
        /* <DEDUP_REMOVED lines=21> */
[C---:B------:R-:W-:Y:S02]  /*112a0*/  IADD3 R30, PT, PT, R33.reuse, 0x20, RZ ;  /* 0x00000020211e7810 */ /* 0x040fe40007ffe0ff */
[----:B------:R-:W-:Y:S02]  /*112b0*/  ISETP.NE.AND P1, PT, R33, RZ, PT ;  /* 0x000000ff2100720c */ /* 0x000fe40003f25270 */
[----:B------:R-:W-:Y:S01]  /*112c0*/  LOP3.LUT R27, R3, 0x7fffff, RZ, 0xc0, !PT ;  /* 0x007fffff031b7812 */ /* 0x000fe200078ec0ff */
[CCC-:B------:R-:W-:Y:S01]  /*112d0*/  FFMA.RP R3, R29.reuse, R31.reuse, R28.reuse ;  /* 0x0000001f1d037223 */ /* 0x1c0fe2000000801c */
[----:B------:R-:W-:Y:S01]  /*112e0*/  FFMA.RM R28, R29, R31, R28 ;  /* 0x0000001f1d1c7223 */ /* 0x000fe2000000401c */
[----:B------:R-:W-:Y:S02]  /*112f0*/  IADD3 R32, PT, PT, -R33, RZ, RZ ;  /* 0x000000ff21207210 */ /* 0x000fe40007ffe1ff */
[----:B------:R-:W-:-:S02]  /*11300*/  LOP3.LUT R27, R27, 0x800000, RZ, 0xfc, !PT ;  /* 0x008000001b1b7812 */ /* 0x000fc400078efcff */
[----:B------:R-:W-:Y:S02]  /*11310*/  ISETP.NE.AND P0, PT, R33, RZ, PT ;  /* 0x000000ff2100720c */ /* 0x000fe40003f05270 */
[----:B------:R-:W-:Y:S02]  /*11320*/  SHF.L.U32 R30, R27, R30, RZ ;  /* 0x0000001e1b1e7219 */ /* 0x000fe400000006ff */
[----:B------:R-:W-:Y:S02]  /*11330*/  SEL R32, R32, RZ, P1 ;  /* 0x000000ff20207207 */ /* 0x000fe40000800000 */
[----:B------:R-:W-:Y:S02]  /*11340*/  FSETP.NEU.FTZ.AND P1, PT, R3, R28, PT ;  /* 0x0000001c0300720b */ /* 0x000fe40003f3d000 */
[----:B------:R-:W-:Y:S02]  /*11350*/  ISETP.NE.AND P0, PT, R30, RZ, P0 ;  /* 0x000000ff1e00720c */ /* 0x000fe40000705270 */
[----:B------:R-:W-:-:S02]  /*11360*/  SHF.R.U32.HI R32, RZ, R32, R27 ;  /* 0x00000020ff207219 */ /* 0x000fc4000001161b */
[----:B------:R-:W-:Y:S02]  /*11370*/  PLOP3.LUT P0, PT, P1, P0, PT, 0xf8, 0x8f ;  /* 0x00000000008f781c */ /* 0x000fe40000f01f70 */
[----:B------:R-:W-:Y:S02]  /*11380*/  SHF.R.U32.HI R28, RZ, 0x1, R32 ;  /* 0x00000001ff1c7819 */ /* 0x000fe40000011620 */
[----:B------:R-:W-:-:S04]  /*11390*/  SEL R3, RZ, 0x1, !P0 ;  /* 0x00000001ff037807 */ /* 0x000fc80004000000 */
[----:B------:R-:W-:-:S04]  /*113a0*/  LOP3.LUT R3, R3, 0x1, R28, 0xf8, !PT ;  /* 0x0000000103037812 */ /* 0x000fc800078ef81c */
[----:B------:R-:W-:-:S04]  /*113b0*/  LOP3.LUT R3, R3, R32, RZ, 0xc0, !PT ;  /* 0x0000002003037212 */ /* 0x000fc800078ec0ff */
[----:B------:R-:W-:-:S04]  /*113c0*/  IADD3 R3, PT, PT, R28, R3, RZ ;  /* 0x000000031c037210 */ /* 0x000fc80007ffe0ff */
[----:B------:R-:W-:Y:S01]  /*113d0*/  LOP3.LUT R2, R3, R2, RZ, 0xfc, !PT ;  /* 0x0000000203027212 */ /* 0x000fe200078efcff */
[----:B------:R-:W-:Y:S06]  /*113e0*/  BRA `(.L_x_1778) ;  /* 0x0000000000107947 */ /* 0x000fec0003800000 */
.L_x_1777:
[----:B------:R-:W-:-:S04]  /*113f0*/  LOP3.LUT R2, R2, 0x80000000, RZ, 0xc0, !PT ;  /* 0x8000000002027812 */ /* 0x000fc800078ec0ff */
[----:B------:R-:W-:Y:S01]  /*11400*/  LOP3.LUT R2, R2, 0x7f800000, RZ, 0xfc, !PT ;  /* 0x7f80000002027812 */ /* 0x000fe200078efcff */
[----:B------:R-:W-:Y:S06]  /*11410*/  BRA `(.L_x_1778) ;  /* 0x0000000000047947 */ /* 0x000fec0003800000 */
.L_x_1776:
[----:B------:R-:W-:-:S07]  /*11420*/  IMAD R2, R30, 0x800000, R2 ;  /* 0x008000001e027824 */ /* 0x000fce00078e0202 */
.L_x_1778:
[----:B------:R-:W-:Y:S05]  /*11430*/  BSYNC.RECONVERGENT B1 ;  /* 0x0000000000017941 */ /* 0x000fea0003800200 */
.L_x_1775:
[----:B------:R-:W-:Y:S05]  /*11440*/  BRA `(.L_x_1779) ;  /* 0x0000000000207947 */ /* 0x000fea0003800000 */
.L_x_1774:
[----:B------:R-:W-:-:S04]  /*11450*/  LOP3.LUT R2, R29, 0x80000000, R2, 0x48, !PT ;  /* 0x800000001d027812 */ /* 0x000fc800078e4802 */
[----:B------:R-:W-:Y:S01]  /*11460*/  LOP3.LUT R2, R2, 0x7f800000, RZ, 0xfc, !PT ;  /* 0x7f80000002027812 */ /* 0x000fe200078efcff */
[----:B------:R-:W-:Y:S06]  /*11470*/  BRA `(.L_x_1779) ;  /* 0x0000000000147947 */ /* 0x000fec0003800000 */
.L_x_1773:
[----:B------:R-:W-:Y:S01]  /*11480*/  LOP3.LUT R2, R29, 0x80000000, R2, 0x48, !PT ;  /* 0x800000001d027812 */ /* 0x000fe200078e4802 */
[----:B------:R-:W-:Y:S06]  /*11490*/  BRA `(.L_x_1779) ;  /* 0x00000000000c7947 */ /* 0x000fec0003800000 */
.L_x_1772:
[----:B------:R-:W0:Y:S01]  /*114a0*/  MUFU.RSQ R2, -QNAN ;  /* 0xffc0000000027908 */ /* 0x000e220000001400 */
[----:B------:R-:W-:Y:S05]  /*114b0*/  BRA `(.L_x_1779) ;  /* 0x0000000000047947 */ /* 0x000fea0003800000 */
.L_x_1771:
[----:B------:R-:W-:-:S07]  /*114c0*/  FADD.FTZ R2, R2, R5 ;  /* 0x0000000502027221 */ /* 0x000fce0000010000 */
.L_x_1779:
[----:B------:R-:W-:Y:S05]  /*114d0*/  BSYNC.RECONVERGENT B0 ;  /* 0x0000000000007941 */ /* 0x000fea0003800200 */
.L_x_1769:
[----:B------:R-:W-:Y:S01]  /*114e0*/  HFMA2 R3, -RZ, RZ, 0, 0 ;  /* 0x00000000ff037431 */ /* 0x000fe200000001ff */
[----:B0-----:R-:W-:Y:S02]  /*114f0*/  MOV R27, R2 ;  /* 0x00000002001b7202 */ /* 0x001fe40000000f00 */
[----:B------:R-:W-:-:S04]  /*11500*/  MOV R2, R26 ;  /* 0x0000001a00027202 */ /* 0x000fc80000000f00 */
[----:B------:R-:W-:Y:S05]  /*11510*/  RET.REL.NODEC R2 `(_ZN18transformer_engine45fused_topk_with_score_function_forward_kernelI6__half13__nv_bfloat16EEvPKT_iiibiifiPKT0_PS3_PbS9_) ;  /* 0xfffffee802b87950 */ /* 0x000fea0003c3ffff */
.L_x_1780:
        /* <DEDUP_REMOVED lines=14> */
.L_x_3438:


//--------------------- .text._ZN18transformer_engine45fused_topk_with_score_function_forward_kernelI6__halfS1_EEvPKT_iiibiifiPKT0_PS2_PbS8_ --------------------------
	.section	.text._ZN18transformer_engine45fused_topk_with_score_function_forward_kernelI6__halfS1_EEvPKT_iiibiifiPKT0_PS2_PbS8_,"ax",@progbits
	.align	128
        .global         _ZN18transformer_engine45fused_topk_with_score_function_forward_kernelI6__halfS1_EEvPKT_iiibiifiPKT0_PS2_PbS8_
        .type           _ZN18transformer_engine45fused_topk_with_score_function_forward_kernelI6__halfS1_EEvPKT_iiibiifiPKT0_PS2_PbS8_,@function
        .size           _ZN18transformer_engine45fused_topk_with_score_function_forward_kernelI6__halfS1_EEvPKT_iiibiifiPKT0_PS2_PbS8_,(.L_x_3441 - _ZN18transformer_engine45fused_topk_with_score_function_forward_kernelI6__halfS1_EEvPKT_iiibiifiPKT0_PS2_PbS8_)
        .other          _ZN18transformer_engine45fused_topk_with_score_function_forward_kernelI6__halfS1_EEvPKT_iiibiifiPKT0_PS2_PbS8_,@"STO_CUDA_ENTRY STV_DEFAULT"
_ZN18transformer_engine45fused_topk_with_score_function_forward_kernelI6__halfS1_EEvPKT_iiibiifiPKT0_PS2_PbS8_:
.text._ZN18transformer_engine45fused_topk_with_score_function_forward_kernelI6__halfS1_EEvPKT_iiibiifiPKT0_PS2_PbS8_:
        /* <DEDUP_REMOVED lines=25> */
.L_x_1781:
[----:B------:R-:W0:Y:S01]  /*0190*/  LDC R18, c[0x0][0x390] ;  /* 0x0000e400ff127b82 */ /* 0x000e220000000800 */
[----:B------:R-:W-:Y:S02]  /*01a0*/  HFMA2 R43, -RZ, RZ, 0, 0 ;  /* 0x00000000ff2b7431 */ /* 0x000fe400000001ff */
[----:B------:R-:W-:Y:S02]  /*01b0*/  IMAD.MOV.U32 R7, RZ, RZ, RZ ;  /* 0x000000ffff077224 */ /* 0x000fe400078e00ff */
[----:B0-----:R-:W-:-:S05]  /*01c0*/  IMAD R41, R49, R18, RZ ;  /* 0x0000001231297224 */ /* 0x001fca00078e02ff */
[----:B------:R-:W-:-:S07]  /*01d0*/  LEA R41, R41, R42, 0x1 ;  /* 0x0000002a29297211 */ /* 0x000fce00078e08ff */
.L_x_1782:
        /* <DEDUP_REMOVED lines=79> */
.L_x_2074:
        /* <DEDUP_REMOVED lines=23> */
.L_x_1787:
        /* <DEDUP_REMOVED lines=29> */
.L_x_1786:
[----:B------:R-:W-:Y:S05]  /*0a10*/  BSYNC.RECONVERGENT B1 ;  /* 0x0000000000017941 */ /* 0x000fea0003800200 */
.L_x_1785:
        /* <DEDUP_REMOVED lines=27> */
.L_x_1791:
[----:B------:R-:W-:Y:S05]  /*0bd0*/  BSYNC.RECONVERGENT B2 ;  /* 0x0000000000027941 */ /* 0x000fea0003800200 */
.L_x_1790:
        /* <DEDUP_REMOVED lines=18> */
.L_x_1789:
[----:B------:R-:W-:Y:S05]  /*0d00*/  BSYNC.RECONVERGENT B1 ;  /* 0x0000000000017941 */ /* 0x000fea0003800200 */
.L_x_1788:
        /* <DEDUP_REMOVED lines=20> */
.L_x_1793:
[----:B------:R-:W-:Y:S05]  /*0e50*/  BSYNC.RECONVERGENT B1 ;  /* 0x0000000000017941 */ /* 0x000fea0003800200 */
.L_x_1792:
        /* <DEDUP_REMOVED lines=9> */
.L_x_1796:
        /* <DEDUP_REMOVED lines=48> */
.L_x_1795:
[----:B------:R-:W-:Y:S05]  /*11f0*/  BSYNC.RECONVERGENT B1 ;  /* 0x0000000000017941 */ /* 0x000fea0003800200 */
.L_x_1794:
        /* <DEDUP_REMOVED lines=29> */
.L_x_1798:
[----:B------:R-:W-:Y:S05]  /*13d0*/  BSYNC.RECONVERGENT B1 ;  /* 0x0000000000017941 */ /* 0x000fea0003800200 */
.L_x_1797:
        /* <DEDUP_REMOVED lines=14> */
.L_x_1784:
[----:B------:R-:W-:Y:S05]  /*14c0*/  BSYNC.RECONVERGENT B0 ;  /* 0x0000000000007941 */ /* 0x000fea0003800200 */
.L_x_1783:
        /* <DEDUP_REMOVED lines=12> */
.L_x_1803:
        /* <DEDUP_REMOVED lines=21> */
.L_x_1802:
[----:B------:R-:W-:Y:S05]  /*16e0*/  BSYNC.RECONVERGENT B1 ;  /* 0x0000000000017941 */ /* 0x000fea0003800200 */
.L_x_1801:
        /* <DEDUP_REMOVED lines=18> */
.L_x_1805:
[----:B------:R-:W-:Y:S05]  /*1810*/  BSYNC.RECONVERGENT B1 ;  /* 0x0000000000017941 */ /* 0x000fea0003800200 */
.L_x_1804:
        /* <DEDUP_REMOVED lines=20> */
.L_x_1800:
[----:B------:R-:W-:Y:S05]  /*1960*/  BSYNC.RECONVERGENT B0 ;  /* 0x0000000000007941 */ /* 0x000fea0003800200 */
.L_x_1799:
        /* <DEDUP_REMOVED lines=45> */
.L_x_1810:
[----:B------:R-:W-:Y:S05]  /*1c40*/  BSYNC.RECONVERGENT B1 ;  /* 0x0000000000017941 */ /* 0x000fea0003800200 */
.L_x_1809:
[----:B------:R-:W-:Y:S05]  /*1c50*/  @!P1 BRA `(.L_x_1808) ;  /* 0x0000000000789947 */ /* 0x000fea0003800000 */
.L_x_1811:
        /* <DEDUP_REMOVED lines=30> */
.L_x_1808:
[----:B------:R-:W-:Y:S05]  /*1e40*/  BSYNC.RECONVERGENT B0 ;  /* 0x0000000000007941 */ /* 0x000fea0003800200 */
.L_x_1807:
        /* <DEDUP_REMOVED lines=103> */
.L_x_1815:
[----:B------:R-:W-:Y:S05]  /*24c0*/  BSYNC.RECONVERGENT B1 ;  /* 0x0000000000017941 */ /* 0x000fea0003800200 */
.L_x_1814:
[----:B------:R-:W-:-:S13]  /*24d0*/  ISETP.GE.U32.AND P1, PT, R38, 0x60, PT ;  /* 0x000000602600780c */ /* 0x000fda0003f26070 */
[----:B------:R-:W-:Y:S05]  /*24e0*/  @!P1 BRA `(.L_x_1813) ;  /* 0x0000000000e89947 */ /* 0x000fea0003800000 */
.L_x_1816:
        /* <DEDUP_REMOVED lines=58> */
.L_x_1813:
[----:B------:R-:W-:Y:S05]  /*2890*/  BSYNC.RECONVERGENT B0 ;  /* 0x0000000000007941 */ /* 0x000fea0003800200 */
.L_x_1812:
        /* <DEDUP_REMOVED lines=37> */
.L_x_1820:
[----:B------:R-:W-:Y:S05]  /*2af0*/  BSYNC.RECONVERGENT B1 ;  /* 0x0000000000017941 */ /* 0x000fea0003800200 */
.L_x_1819:
        /* <DEDUP_REMOVED lines=8> */
.L_x_1823:
        /* <DEDUP_REMOVED lines=93> */
.L_x_1822:
[----:B------:R-:W-:Y:S05]  /*3150*/  BSYNC.RECONVERGENT B1 ;  /* 0x0000000000017941 */ /* 0x000fea0003800200 */
.L_x_1821:
        /* <DEDUP_REMOVED lines=49> */
.L_x_1825:
[----:B------:R-:W-:Y:S05]  /*3470*/  BSYNC.RECONVERGENT B1 ;  /* 0x0000000000017941 */ /* 0x000fea0003800200 */
.L_x_1824:
        /* <DEDUP_REMOVED lines=25> */
.L_x_1818:
[----:B------:R-:W-:Y:S05]  /*3610*/  BSYNC.RECONVERGENT B0 ;  /* 0x0000000000007941 */ /* 0x000fea0003800200 */
.L_x_1817:
        /* <DEDUP_REMOVED lines=61> */
[----:B-1----:R-:W-:Y:S05]  /*39f0*/  CALL.REL.NOINC `($__internal_17_$__cuda_sm3x_div_rn_noftz_f32_slowpath) ;  /* 0x000000d400247944 */ /* 0x002fea0003c00000 */
[----:B------:R-:W-:-:S07]  /*3a00*/  MOV R3, R27 ;  /* 0x0000001b00037202 */ /* 0x000fce0000000f00 */
.L_x_1831:
[----:B------:R-:W-:Y:S05]  /*3a10*/  BSYNC.RECONVERGENT B4 ;  /* 0x0000000000047941 */ /* 0x000fea0003800200 */
.L_x_1830:
        /* <DEDUP_REMOVED lines=18> */
[----:B-1----:R-:W-:Y:S05]  /*3b40*/  CALL.REL.NOINC `($__internal_17_$__cuda_sm3x_div_rn_noftz_f32_slowpath) ;  /* 0x000000d000d07944 */ /* 0x002fea0003c00000 */
[----:B------:R-:W-:-:S07]  /*3b50*/  MOV R2, R27 ;  /* 0x0000001b00027202 */ /* 0x000fce0000000f00 */
.L_x_1833:
[----:B------:R-:W-:Y:S05]  /*3b60*/  BSYNC.RECONVERGENT B4 ;  /* 0x0000000000047941 */ /* 0x000fea0003800200 */
.L_x_1832:
        /* <DEDUP_REMOVED lines=19> */
.L_x_1835:
[----:B------:R-:W-:Y:S05]  /*3ca0*/  BSYNC.RECONVERGENT B4 ;  /* 0x0000000000047941 */ /* 0x000fea0003800200 */
.L_x_1834:
[----:B------:R-:W-:Y:S01]  /*3cb0*/  F2FP.F16.F32.PACK_AB R2, RZ, R2 ;  /* 0x00000002ff02723e */ /* 0x000fe200000000ff */
[----:B------:R-:W-:-:S04]  /*3cc0*/  IMAD.MOV.U32 R7, RZ, RZ, R0 ;  /* 0x000000ffff077224 */ /* 0x000fc800078e0000 */
[----:B------:R3:W-:Y:S03]  /*3cd0*/  STS.U16 [R15+0x80], R2 ;  /* 0x000080020f007388 */ /* 0x0007e60000000400 */
.L_x_1829:
[----:B------:R-:W-:Y:S05]  /*3ce0*/  BSYNC.RECONVERGENT B3 ;  /* 0x0000000000037941 */ /* 0x000fea0003800200 */
.L_x_1828:
[----:B------:R-:W-:-:S13]  /*3cf0*/  ISETP.GE.U32.AND P0, PT, R38, 0x60, PT ;  /* 0x000000602600780c */ /* 0x000fda0003f06070 */
[----:B------:R-:W-:Y:S05]  /*3d00*/  @!P0 BRA `(.L_x_1827) ;  /* 0x00000004003c8947 */ /* 0x000fea0003800000 */
.L_x_1844:
        /* <DEDUP_REMOVED lines=16> */
[----:B------:R-:W-:Y:S05]  /*3e10*/  CALL.REL.NOINC `($__internal_17_$__cuda_sm3x_div_rn_noftz_f32_slowpath) ;  /* 0x000000d0001c7944 */ /* 0x000fea0003c00000 */
[----:B------:R-:W-:-:S07]  /*3e20*/  MOV R2, R27 ;  /* 0x0000001b00027202 */ /* 0x000fce0000000f00 */
.L_x_1837:
[----:B------:R-:W-:Y:S05]  /*3e30*/  BSYNC.RECONVERGENT B3 ;  /* 0x0000000000037941 */ /* 0x000fea0003800200 */
.L_x_1836:
        /* <DEDUP_REMOVED lines=16> */
[----:B------:R-:W-:Y:S05]  /*3f40*/  CALL.REL.NOINC `($__internal_17_$__cuda_sm3x_div_rn_noftz_f32_slowpath) ;  /* 0x000000cc00d07944 */ /* 0x000fea0003c00000 */
[----:B------:R-:W-:-:S07]  /*3f50*/  IMAD.MOV.U32 R2, RZ, RZ, R27 ;  /* 0x000000ffff027224 */ /* 0x000fce00078e001b */
.L_x_1839:
[----:B------:R-:W-:Y:S05]  /*3f60*/  BSYNC.RECONVERGENT B3 ;  /* 0x0000000000037941 */ /* 0x000fea0003800200 */
.L_x_1838:
        /* <DEDUP_REMOVED lines=17> */
[----:B------:R-:W-:-:S07]  /*4080*/  MOV R2, R27 ;  /* 0x0000001b00027202 */ /* 0x000fce0000000f00 */
.L_x_1841:
[----:B------:R-:W-:Y:S05]  /*4090*/  BSYNC.RECONVERGENT B3 ;  /* 0x0000000000037941 */ /* 0x000fea0003800200 */
.L_x_1840:
        /* <DEDUP_REMOVED lines=16> */
[----:B------:R-:W-:Y:S05]  /*41a0*/  CALL.REL.NOINC `($__internal_17_$__cuda_sm3x_div_rn_noftz_f32_slowpath) ;  /* 0x000000cc00387944 */ /* 0x000fea0003c00000 */
[----:B------:R-:W-:-:S07]  /*41b0*/  MOV R2, R27 ;  /* 0x0000001b00027202 */ /* 0x000fce0000000f00 */
.L_x_1843:
[----:B------:R-:W-:Y:S05]  /*41c0*/  BSYNC.RECONVERGENT B3 ;  /* 0x0000000000037941 */ /* 0x000fea0003800200 */
.L_x_1842:
[----:B------:R-:W-:-:S05]  /*41d0*/  F2FP.F16.F32.PACK_AB R2, RZ, R2 ;  /* 0x00000002ff02723e */ /* 0x000fca00000000ff */
[----:B------:R4:W-:Y:S01]  /*41e0*/  STS.U16 [R24+0xc0], R2 ;  /* 0x0000c00218007388 */ /* 0x0009e20000000400 */
[----:B------:R-:W-:Y:S05]  /*41f0*/  @!P5 BRA `(.L_x_1844) ;  /* 0xfffffff800c4d947 */ /* 0x000fea000383ffff */
.L_x_1827:
[----:B------:R-:W-:Y:S05]  /*4200*/  BSYNC.RECONVERGENT B2 ;  /* 0x0000000000027941 */ /* 0x000fea0003800200 */
.L_x_1826:
        /* <DEDUP_REMOVED lines=25> */
.L_x_1847:
[----:B------:R-:W-:Y:S05]  /*43a0*/  BSYNC.RECONVERGENT B1 ;  /* 0x0000000000017941 */ /* 0x000fea0003800200 */
.L_x_1846:
        /* <DEDUP_REMOVED lines=9> */
.L_x_1850:
        /* <DEDUP_REMOVED lines=48> */
.L_x_1849:
[----:B------:R-:W-:Y:S05]  /*4740*/  BSYNC.RECONVERGENT B1 ;  /* 0x0000000000017941 */ /* 0x000fea0003800200 */
.L_x_1848:
        /* <DEDUP_REMOVED lines=29> */
.L_x_1852:
[----:B------:R-:W-:Y:S05]  /*4920*/  BSYNC.RECONVERGENT B1 ;  /* 0x0000000000017941 */ /* 0x000fea0003800200 */
.L_x_1851:
        /* <DEDUP_REMOVED lines=14> */
.L_x_1845:
[----:B------:R-:W-:Y:S05]  /*4a10*/  BSYNC.RECONVERGENT B0 ;  /* 0x0000000000007941 */ /* 0x000fea0003800200 */
.L_x_1806:
        /* <DEDUP_REMOVED lines=31> */
[----:B------:R-:W-:Y:S05]  /*4c10*/  CALL.REL.NOINC `($__internal_16_$__cuda_sm20_rcp_rn_f32_slowpath) ;  /* 0x000000bc00c87944 */ /* 0x000fea0003c00000 */
[----:B------:R-:W-:Y:S01]  /*4c20*/  MOV R3, R25 ;  /* 0x0000001900037202 */ /* 0x000fe20000000f00 */
[----:B------:R-:W-:Y:S06]  /*4c30*/  BRA `(.L_x_1860) ;  /* 0x0000000000107947 */ /* 0x000fec0003800000 */
.L_x_1859:
[----:B------:R-:W0:Y:S02]  /*4c40*/  MUFU.RCP R3, R2 ;  /* 0x0000000200037308 */ /* 0x000e240000001000 */
[----:B0-----:R-:W-:-:S04]  /*4c50*/  FFMA R5, R2, R3, -1 ;  /* 0xbf80000002057423 */ /* 0x001fc80000000003 */
[----:B------:R-:W-:-:S04]  /*4c60*/  FADD.FTZ R24, -R5, -RZ ;  /* 0x800000ff05187221 */ /* 0x000fc80000010100 */
[----:B------:R-:W-:-:S07]  /*4c70*/  FFMA R3, R3, R24, R3 ;  /* 0x0000001803037223 */ /* 0x000fce0000000003 */
.L_x_1860:
[----:B------:R-:W-:Y:S05]  /*4c80*/  BSYNC.RECONVERGENT B2 ;  /* 0x0000000000027941 */ /* 0x000fea0003800200 */
.L_x_1858:
        /* <DEDUP_REMOVED lines=26> */
.L_x_1862:
[----:B------:R-:W0:Y:S02]  /*4e30*/  MUFU.RCP R3, R2 ;  /* 0x0000000200037308 */ /* 0x000e240000001000 */
[----:B0-----:R-:W-:-:S04]  /*4e40*/  FFMA R5, R2, R3, -1 ;  /* 0xbf80000002057423 */ /* 0x001fc80000000003 */
[----:B------:R-:W-:-:S04]  /*4e50*/  FADD.FTZ R24, -R5, -RZ ;  /* 0x800000ff05187221 */ /* 0x000fc80000010100 */
[----:B------:R-:W-:-:S07]  /*4e60*/  FFMA R3, R3, R24, R3 ;  /* 0x0000001803037223 */ /* 0x000fce0000000003 */
.L_x_1863:
[----:B------:R-:W-:Y:S05]  /*4e70*/  BSYNC.RECONVERGENT B2 ;  /* 0x0000000000027941 */ /* 0x000fea0003800200 */
.L_x_1861:
        /* <DEDUP_REMOVED lines=25> */
.L_x_1865:
[----:B------:R-:W0:Y:S02]  /*5010*/  MUFU.RCP R3, R2 ;  /* 0x0000000200037308 */ /* 0x000e240000001000 */
[----:B0-----:R-:W-:-:S04]  /*5020*/  FFMA R5, R2, R3, -1 ;  /* 0xbf80000002057423 */ /* 0x001fc80000000003 */
[----:B------:R-:W-:-:S04]  /*5030*/  FADD.FTZ R24, -R5, -RZ ;  /* 0x800000ff05187221 */ /* 0x000fc80000010100 */
[----:B------:R-:W-:-:S07]  /*5040*/  FFMA R3, R3, R24, R3 ;  /* 0x0000001803037223 */ /* 0x000fce0000000003 */
.L_x_1866:
[----:B------:R-:W-:Y:S05]  /*5050*/  BSYNC.RECONVERGENT B2 ;  /* 0x0000000000027941 */ /* 0x000fea0003800200 */
.L_x_1864:
[----:B------:R-:W-:Y:S01]  /*5060*/  F2FP.F16.F32.PACK_AB R3, RZ, R3 ;  /* 0x00000003ff03723e */ /* 0x000fe200000000ff */
[----:B------:R-:W-:-:S04]  /*5070*/  IMAD.MOV.U32 R5, RZ, RZ, R0 ;  /* 0x000000ffff057224 */ /* 0x000fc800078e0000 */
[----:B------:R0:W-:Y:S03]  /*5080*/  STS.U16 [R15+0x80], R3 ;  /* 0x000080030f007388 */ /* 0x0001e60000000400 */
.L_x_1857:
[----:B------:R-:W-:Y:S05]  /*5090*/  BSYNC.RECONVERGENT B1 ;  /* 0x0000000000017941 */ /* 0x000fea0003800200 */
.L_x_1856:
[----:B------:R-:W-:-:S13]  /*50a0*/  ISETP.GE.U32.AND P1, PT, R38, 0x60, PT ;  /* 0x000000602600780c */ /* 0x000fda0003f26070 */
[----:B------:R-:W-:Y:S05]  /*50b0*/  @!P1 BRA `(.L_x_1855) ;  /* 0x0000000400ec9947 */ /* 0x000fea0003800000 */
.L_x_1879:
        /* <DEDUP_REMOVED lines=22> */
[----:B------:R-:W-:Y:S05]  /*5220*/  CALL.REL.NOINC `($__internal_16_$__cuda_sm20_rcp_rn_f32_slowpath) ;  /* 0x000000b800447944 */ /* 0x000fea0003c00000 */
[----:B------:R-:W-:Y:S01]  /*5230*/  MOV R2, R25 ;  /* 0x0000001900027202 */ /* 0x000fe20000000f00 */
[----:B------:R-:W-:Y:S06]  /*5240*/  BRA `(.L_x_1869) ;  /* 0x0000000000107947 */ /* 0x000fec0003800000 */
.L_x_1868:
[----:B------:R-:W0:Y:S02]  /*5250*/  MUFU.RCP R2, R27 ;  /* 0x0000001b00027308 */ /* 0x000e240000001000 */
[----:B0-----:R-:W-:-:S04]  /*5260*/  FFMA R3, R27, R2, -1 ;  /* 0xbf8000001b037423 */ /* 0x001fc80000000002 */
[----:B------:R-:W-:-:S04]  /*5270*/  FADD.FTZ R3, -R3, -RZ ;  /* 0x800000ff03037221 */ /* 0x000fc80000010100 */
[----:B------:R-:W-:-:S07]  /*5280*/  FFMA R2, R2, R3, R2 ;  /* 0x0000000302027223 */ /* 0x000fce0000000002 */
.L_x_1869:
[----:B------:R-:W-:Y:S05]  /*5290*/  BSYNC.RECONVERGENT B1 ;  /* 0x0000000000017941 */ /* 0x000fea0003800200 */
.L_x_1867:
        /* <DEDUP_REMOVED lines=22> */
[----:B------:R-:W-:Y:S05]  /*5400*/  CALL.REL.NOINC `($__internal_16_$__cuda_sm20_rcp_rn_f32_slowpath) ;  /* 0x000000b400cc7944 */ /* 0x000fea0003c00000 */
[----:B------:R-:W-:Y:S01]  /*5410*/  MOV R2, R25 ;  /* 0x0000001900027202 */ /* 0x000fe20000000f00 */
[----:B------:R-:W-:Y:S06]  /*5420*/  BRA `(.L_x_1872) ;  /* 0x0000000000107947 */ /* 0x000fec0003800000 */
.L_x_1871:
[----:B------:R-:W0:Y:S02]  /*5430*/  MUFU.RCP R2, R25 ;  /* 0x0000001900027308 */ /* 0x000e240000001000 */
[----:B0-----:R-:W-:-:S04]  /*5440*/  FFMA R3, R25, R2, -1 ;  /* 0xbf80000019037423 */ /* 0x001fc80000000002 */
[----:B------:R-:W-:-:S04]  /*5450*/  FADD.FTZ R3, -R3, -RZ ;  /* 0x800000ff03037221 */ /* 0x000fc80000010100 */
[----:B------:R-:W-:-:S07]  /*5460*/  FFMA R2, R2, R3, R2 ;  /* 0x0000000302027223 */ /* 0x000fce0000000002 */
.L_x_1872:
[----:B------:R-:W-:Y:S05]  /*5470*/  BSYNC.RECONVERGENT B1 ;  /* 0x0000000000017941 */ /* 0x000fea0003800200 */
.L_x_1870:
        /* <DEDUP_REMOVED lines=25> */
.L_x_1874:
[----:B------:R-:W0:Y:S02]  /*5610*/  MUFU.RCP R2, R25 ;  /* 0x0000001900027308 */ /* 0x000e240000001000 */
[----:B0-----:R-:W-:-:S04]  /*5620*/  FFMA R3, R25, R2, -1 ;  /* 0xbf80000019037423 */ /* 0x001fc80000000002 */
[----:B------:R-:W-:-:S04]  /*5630*/  FADD.FTZ R3, -R3, -RZ ;  /* 0x800000ff03037221 */ /* 0x000fc80000010100 */
[----:B------:R-:W-:-:S07]  /*5640*/  FFMA R2, R2, R3, R2 ;  /* 0x0000000302027223 */ /* 0x000fce0000000002 */
.L_x_1875:
[----:B------:R-:W-:Y:S05]  /*5650*/  BSYNC.RECONVERGENT B1 ;  /* 0x0000000000017941 */ /* 0x000fea0003800200 */
.L_x_1873:
        /* <DEDUP_REMOVED lines=25> */
.L_x_1877:
[----:B------:R-:W0:Y:S02]  /*57f0*/  MUFU.RCP R2, R25 ;  /* 0x0000001900027308 */ /* 0x000e240000001000 */
[----:B0-----:R-:W-:-:S04]  /*5800*/  FFMA R3, R25, R2, -1 ;  /* 0xbf80000019037423 */ /* 0x001fc80000000002 */
[----:B------:R-:W-:-:S04]  /*5810*/  FADD.FTZ R3, -R3, -RZ ;  /* 0x800000ff03037221 */ /* 0x000fc80000010100 */
[----:B------:R-:W-:-:S07]  /*5820*/  FFMA R2, R2, R3, R2 ;  /* 0x0000000302027223 */ /* 0x000fce0000000002 */
.L_x_1878:
[----:B------:R-:W-:Y:S05]  /*5830*/  BSYNC.RECONVERGENT B1 ;  /* 0x0000000000017941 */ /* 0x000fea0003800200 */
.L_x_1876:
[----:B------:R-:W-:-:S05]  /*5840*/  F2FP.F16.F32.PACK_AB R2, RZ, R2 ;  /* 0x00000002ff02723e */ /* 0x000fca00000000ff */
[----:B------:R0:W-:Y:S01]  /*5850*/  STS.U16 [R7+0xc0], R2 ;  /* 0x0000c00207007388 */ /* 0x0001e20000000400 */
[----:B------:R-:W-:Y:S05]  /*5860*/  @!P4 BRA `(.L_x_1879) ;  /* 0xfffffff80014c947 */ /* 0x000fea000383ffff */
.L_x_1855:
[----:B------:R-:W-:Y:S05]  /*5870*/  BSYNC.RECONVERGENT B0 ;  /* 0x0000000000007941 */ /* 0x000fea0003800200 */
.L_x_1854:
        /* <DEDUP_REMOVED lines=24> */
.L_x_1882:
[----:B------:R-:W-:Y:S05]  /*5a00*/  BSYNC.RECONVERGENT B1 ;  /* 0x0000000000017941 */ /* 0x000fea0003800200 */
.L_x_1881:
        /* <DEDUP_REMOVED lines=9> */
.L_x_1885:
        /* <DEDUP_REMOVED lines=48> */
.L_x_1884:
[----:B------:R-:W-:Y:S05]  /*5da0*/  BSYNC.RECONVERGENT B1 ;  /* 0x0000000000017941 */ /* 0x000fea0003800200 */
.L_x_1883:
        /* <DEDUP_REMOVED lines=29> */
.L_x_1887:
[----:B------:R-:W-:Y:S05]  /*5f80*/  BSYNC.RECONVERGENT B1 ;  /* 0x0000000000017941 */ /* 0x000fea0003800200 */
.L_x_1886:
        /* <DEDUP_REMOVED lines=14> */
.L_x_1880:
[----:B------:R-:W-:Y:S05]  /*6070*/  BSYNC.RECONVERGENT B0 ;  /* 0x0000000000007941 */ /* 0x000fea0003800200 */
.L_x_1853:
        /* <DEDUP_REMOVED lines=10> */
[----:B------:R-:W-:Y:S02]  /*6120*/  ISETP.NE.AND P0, PT, R48, 0x1, PT ;  /* 0x000000013000780c */ /* 0x000fe40003f05270 */
[----:B------:R-:W-:Y:S01]  /*6130*/  MOV R5, R6 ;  /* 0x0000000600057202 */ /* 0x000fe20000000f00 */
[----:B----4-:R-:W0:Y:S02]  /*6140*/  LDS.U16 R2, [R15] ;  /* 0x000000000f027984 */ /* 0x010e240000000400 */
[----:B0-----:R-:W-:-:S06]  /*6150*/  HADD2.F32 R24, -RZ, R2.H0_H0 ;  /* 0x20000002ff187230 */ /* 0x001fcc0000004100 */
[----:B------:R-:W-:Y:S01]  /*6160*/  F2F.F64.F32 R24, R24 ;  /* 0x0000001800187310 */ /* 0x000fe20000201800 */
[----:B--2---:R-:W-:-:S07]  /*6170*/  HADD2.F32 R7, -RZ, R3.H0_H0 ;  /* 0x20000003ff077230 */ /* 0x004fce0000004100 */
[----:B------:R-:W0:Y:S02]  /*6180*/  F2F.F64.F32 R2, R7 ;  /* 0x0000000700027310 */ /* 0x000e240000201800 */
[----:B0-----:R-:W-:-:S10]  /*6190*/  DADD R2, R24, R2 ;  /* 0x0000000018027229 */ /* 0x001fd40000000002 */
[----:B------:R-:W0:Y:S02]  /*61a0*/  F2F.F16.F64 R2, R2 ;  /* 0x0000000200027310 */ /* 0x000e240000300800 */
[----:B0-----:R0:W-:Y:S01]  /*61b0*/  STS.U16 [R15], R2 ;  /* 0x000000020f007388 */ /* 0x0011e20000000400 */
[----:B------:R-:W-:Y:S05]  /*61c0*/  @!P0 BRA `(.L_x_1891) ;  /* 0x0000000000588947 */ /* 0x000fea0003800000 */
[----:B------:R-:W2:Y:S01]  /*61d0*/  LDG.E.U16 R3, desc[UR8][R22.64+0x40] ;  /* 0x0000400816037981 */ /* 0x000ea2000c1e1500 */
[----:B------:R-:W-:Y:S01]  /*61e0*/  ISETP.NE.AND P0, PT, R48, 0x2, PT ;  /* 0x000000023000780c */ /* 0x000fe20003f05270 */
[----:B------:R-:W-:Y:S02]  /*61f0*/  IMAD.MOV.U32 R5, RZ, RZ, R4 ;  /* 0x000000ffff057224 */ /* 0x000fe400078e0004 */
[----:B0-----:R-:W0:Y:S02]  /*6200*/  LDS.U16 R2, [R15+0x40] ;  /* 0x000040000f027984 */ /* 0x001e240000000400 */
[----:B0-----:R-:W-:-:S06]  /*6210*/  HADD2.F32 R24, -RZ, R2.H0_H0 ;  /* 0x20000002ff187230 */ /* 0x001fcc0000004100 */
[----:B------:R-:W-:Y:S01]  /*6220*/  F2F.F64.F32 R24, R24 ;  /* 0x0000001800187310 */ /* 0x000fe20000201800 */
[----:B--2---:R-:W-:-:S07]  /*6230*/  HADD2.F32 R7, -RZ, R3.H0_H0 ;  /* 0x20000003ff077230 */ /* 0x004fce0000004100 */
        /* <DEDUP_REMOVED lines=10> */
[----:B--2---:R-:W-:-:S07]  /*62e0*/  HADD2.F32 R7, -RZ, R3.H0_H0 ;  /* 0x20000003ff077230 */ /* 0x004fce0000004100 */
[----:B------:R-:W0:Y:S02]  /*62f0*/  F2F.F64.F32 R2, R7 ;  /* 0x0000000700027310 */ /* 0x000e240000201800 */
[----:B0-----:R-:W-:-:S10]  /*6300*/  DADD R2, R24, R2 ;  /* 0x0000000018027229 */ /* 0x001fd40000000002 */
[----:B------:R-:W0:Y:S02]  /*6310*/  F2F.F16.F64 R2, R2 ;  /* 0x0000000200027310 */ /* 0x000e240000300800 */
[----:B0-----:R0:W-:Y:S02]  /*6320*/  STS.U16 [R15+0x80], R2 ;  /* 0x000080020f007388 */ /* 0x0011e40000000400 */
.L_x_1891:
[----:B------:R-:W-:Y:S05]  /*6330*/  BSYNC.RECONVERGENT B1 ;  /* 0x0000000000017941 */ /* 0x000fea0003800200 */
.L_x_1890:
[----:B------:R-:W-:-:S13]  /*6340*/  ISETP.GE.U32.AND P0, PT, R38, 0x60, PT ;  /* 0x000000602600780c */ /* 0x000fda0003f06070 */
[----:B------:R-:W-:Y:S05]  /*6350*/  @!P0 BRA `(.L_x_1889) ;  /* 0x0000000000a88947 */ /* 0x000fea0003800000 */
.L_x_1892:
        /* <DEDUP_REMOVED lines=42> */
.L_x_1889:
[----:B0-----:R-:W-:Y:S05]  /*6600*/  BSYNC.RECONVERGENT B0 ;  /* 0x0000000000007941 */ /* 0x001fea0003800200 */
.L_x_1888:
        /* <DEDUP_REMOVED lines=28> */
[----:B------:R-:W-:Y:S02]  /*67d0*/  @!P0 IADD3 R30, PT, PT, -R30, RZ, RZ ;  /* 0x000000ff1e1e8210 */ /* 0x000fe40007ffe1ff */
[----:B------:R-:W-:-:S07]  /*67e0*/  @!P2 LOP3.LUT R30, RZ, R26, RZ, 0x33, !PT ;  /* 0x0000001aff1ea212 */ /* 0x000fce00078e33ff */
[----:B------:R-:W-:Y:S05]  /*67f0*/  @!P1 BRA `(.L_x_1894) ;  /* 0x0000001000a49947 */ /* 0x000fea0003800000 */
[----:B------:R-:W-:Y:S01]  /*6800*/  IABS R25, R7 ;  /* 0x0000000700197213 */ /* 0x000fe20000000000 */
[----:B------:R-:W0:Y:S01]  /*6810*/  LDC R26, c[0x0][0x390] ;  /* 0x0000e400ff1a7b82 */ /* 0x000e220000000800 */
[----:B------:R-:W-:Y:S02]  /*6820*/  HFMA2 R33, -RZ, RZ, 0, 0 ;  /* 0x00000000ff217431 */ /* 0x000fe400000001ff */
[----:B------:R-:W1:Y:S08]  /*6830*/  I2F.RP R5, R25 ;  /* 0x0000001900057306 */ /* 0x000e700000209400 */
[----:B-1----:R-:W1:Y:S02]  /*6840*/  MUFU.RCP R5, R5 ;  /* 0x0000000500057308 */ /* 0x002e640000001000 */
[----:B-1----:R-:W-:-:S06]  /*6850*/  VIADD R2, R5, 0xffffffe ;  /* 0x0ffffffe05027836 */ /* 0x002fcc0000000000 */
[----:B------:R1:W2:Y:S02]  /*6860*/  F2I.FTZ.U32.TRUNC.NTZ R3, R2 ;  /* 0x0000000200037305 */ /* 0x0002a4000021f000 */
[----:B-1----:R-:W-:Y:S02]  /*6870*/  MOV R2, RZ ;  /* 0x000000ff00027202 */ /* 0x002fe40000000f00 */
[----:B--2---:R-:W-:-:S05]  /*6880*/  IADD3 R24, PT, PT, RZ, -R3, RZ ;  /* 0x80000003ff187210 */ /* 0x004fca0007ffe0ff */
[----:B------:R-:W-:Y:S01]  /*6890*/  IMAD R27, R24, R25, RZ ;  /* 0x00000019181b7224 */ /* 0x000fe200078e02ff */
[----:B0-----:R-:W-:-:S03]  /*68a0*/  IABS R24, R26 ;  /* 0x0000001a00187213 */ /* 0x001fc60000000000 */
[----:B------:R-:W-:-:S06]  /*68b0*/  IMAD.HI.U32 R3, R3, R27, R2 ;  /* 0x0000001b03037227 */ /* 0x000fcc00078e0002 */
[----:B------:R-:W-:-:S04]  /*68c0*/  IMAD.HI.U32 R5, R3, R24, RZ ;  /* 0x0000001803057227 */ /* 0x000fc800078e00ff */
[----:B------:R-:W-:-:S04]  /*68d0*/  IMAD.MOV R3, RZ, RZ, -R5 ;  /* 0x000000ffff037224 */ /* 0x000fc800078e0a05 */
[----:B------:R-:W-:-:S05]  /*68e0*/  IMAD R2, R25, R3, R24 ;  /* 0x0000000319027224 */ /* 0x000fca00078e0218 */
[----:B------:R-:W-:-:S13]  /*68f0*/  ISETP.GT.U32.AND P1, PT, R25, R2, PT ;  /* 0x000000021900720c */ /* 0x000fda0003f24070 */
[-C--:B------:R-:W-:Y:S02]  /*6900*/  @!P1 IADD3 R2, PT, PT, R2, -R25.reuse, RZ ;  /* 0x8000001902029210 */ /* 0x080fe40007ffe0ff */
[----:B------:R-:W-:Y:S02]  /*6910*/  @!P1 IADD3 R5, PT, PT, R5, 0x1, RZ ;  /* 0x0000000105059810 */ /* 0x000fe40007ffe0ff */
[----:B------:R-:W-:Y:S02]  /*6920*/  ISETP.GE.U32.AND P0, PT, R2, R25, PT ;  /* 0x000000190200720c */ /* 0x000fe40003f06070 */
[----:B------:R-:W-:Y:S02]  /*6930*/  LOP3.LUT R2, R26, R7, RZ, 0x3c, !PT ;  /* 0x000000071a027212 */ /* 0x000fe400078e3cff */
[----:B------:R-:W-:Y:S02]  /*6940*/  ISETP.NE.AND P1, PT, R7, RZ, PT ;  /* 0x000000ff0700720c */ /* 0x000fe40003f25270 */
        /* <DEDUP_REMOVED lines=12> */
.L_x_1921:
[----:B------:R-:W-:-:S13]  /*6a10*/  ISETP.GE.AND P2, PT, R5, 0x1, PT ;  /* 0x000000010500780c */ /* 0x000fda0003f46270 */
[----:B012---:R-:W-:Y:S05]  /*6a20*/  @!P2 BRA `(.L_x_1895) ;  /* 0x000000080080a947 */ /* 0x007fea0003800000 */
[----:B------:R-:W-:Y:S02]  /*6a30*/  IMAD R3, R30, R33, RZ ;  /* 0x000000211e037224 */ /* 0x000fe400078e02ff */
[----:B------:R-:W-:-:S03]  /*6a40*/  IMAD.MOV.U32 R48, RZ, RZ, RZ ;  /* 0x000000ffff307224 */ /* 0x000fc600078e00ff */
[----:B------:R-:W-:-:S04]  /*6a50*/  LEA R36, R3, R44, 0x1 ;  /* 0x0000002c03247211 */ /* 0x000fc800078e08ff */
[----:B------:R-:W-:-:S07]  /*6a60*/  LEA R35, R47, R36, 0x1 ;  /* 0x000000242f237211 */ /* 0x000fce00078e08ff */
.L_x_1913:
        /* <DEDUP_REMOVED lines=8> */
[----:B------:R-:W-:-:S07]  /*6af0*/  HFMA2 R25, -RZ, RZ, 0, 0 ;  /* 0x00000000ff197431 */ /* 0x000fce00000001ff */
.L_x_1899:
[----:B------:R-:W-:Y:S01]  /*6b00*/  IMAD R26, R25, 0x4, R41 ;  /* 0x00000004191a7824 */ /* 0x000fe200078e0229 */
[----:B------:R-:W-:-:S05]  /*6b10*/  MOV R24, R47 ;  /* 0x0000002f00187202 */ /* 0x000fca0000000f00 */
[----:B------:R-:W0:Y:S02]  /*6b20*/  LDS R26, [R26] ;  /* 0x000000001a1a7984 */ /* 0x000e240000000800 */
[----:B0-----:R-:W-:-:S13]  /*6b30*/  ISETP.NE.AND P2, PT, R26, R47, PT ;  /* 0x0000002f1a00720c */ /* 0x001fda0003f45270 */
[----:B------:R-:W-:Y:S05]  /*6b40*/  @!P2 BRA `(.L_x_1897) ;  /* 0x00000000001ca947 */ /* 0x000fea0003800000 */
[----:B------:R-:W-:-:S04]  /*6b50*/  IADD3 R25, PT, PT, R25, 0x1, RZ ;  /* 0x0000000119197810 */ /* 0x000fc80007ffe0ff */
[----:B------:R-:W-:-:S13]  /*6b60*/  ISETP.NE.AND P2, PT, R25, R48, PT ;  /* 0x000000301900720c */ /* 0x000fda0003f45270 */
[----:B------:R-:W-:Y:S05]  /*6b70*/  @P2 BRA `(.L_x_1899) ;  /* 0xfffffffc00e02947 */ /* 0x000fea000383ffff */
.L_x_1898:
[----:B------:R-:W0:Y:S01]  /*6b80*/  LDS.U16 R2, [R35] ;  /* 0x0000000023027984 */ /* 0x000e220000000400 */
[----:B------:R-:W-:Y:S02]  /*6b90*/  IMAD.MOV.U32 R24, RZ, RZ, R47 ;  /* 0x000000ffff187224 */ /* 0x000fe400078e002f */
[----:B0-----:R-:W-:-:S06]  /*6ba0*/  HADD2.F32 R2, -RZ, R2.H0_H0 ;  /* 0x20000002ff027230 */ /* 0x001fcc0000004100 */
[----:B------:R-:W0:Y:S02]  /*6bb0*/  F2F.F64.F32 R2, R2 ;  /* 0x0000000200027310 */ /* 0x000e240000201800 */
.L_x_1897:
[----:B------:R-:W-:Y:S05]  /*6bc0*/  BSYNC.RECONVERGENT B0 ;  /* 0x0000000000007941 */ /* 0x000fea0003800200 */
.L_x_1896:
        /* <DEDUP_REMOVED lines=8> */
.L_x_1907:
[----:B------:R-:W-:Y:S01]  /*6c50*/  BSSY.RECONVERGENT B1, `(.L_x_1903) ;  /* 0x0000012000017945 */ /* 0x000fe20003800200 */
[----:B------:R-:W-:-:S03]  /*6c60*/  HFMA2 R2, -RZ, RZ, 0, 0 ;  /* 0x00000000ff027431 */ /* 0x000fc600000001ff */
[----:B------:R-:W-:Y:S04]  /*6c70*/  BSSY.RELIABLE B2, `(.L_x_1904) ;  /* 0x000000b000027945 */ /* 0x000fe80003800100 */
.L_x_1906:
        /* <DEDUP_REMOVED lines=11> */
.L_x_1904:
[----:B------:R-:W-:-:S06]  /*6d30*/  LEA R2, R27, R36, 0x1 ;  /* 0x000000241b027211 */ /* 0x000fcc00078e08ff */
[----:B------:R-:W0:Y:S02]  /*6d40*/  LDS.U16 R2, [R2] ;  /* 0x0000000002027984 */ /* 0x000e240000000400 */
[----:B0-----:R-:W-:-:S06]  /*6d50*/  HADD2.F32 R24, -RZ, R2.H0_H0 ;  /* 0x20000002ff187230 */ /* 0x001fcc0000004100 */
[----:B------:R-:W0:Y:S02]  /*6d60*/  F2F.F64.F32 R24, R24 ;  /* 0x0000001800187310 */ /* 0x000e240000201800 */
.L_x_1905:
[----:B------:R-:W-:Y:S05]  /*6d70*/  BSYNC.RECONVERGENT B1 ;  /* 0x0000000000017941 */ /* 0x000fea0003800200 */
.L_x_1903:
        /* <DEDUP_REMOVED lines=9> */
.L_x_1902:
[----:B------:R-:W-:-:S07]  /*6e10*/  IMAD.MOV.U32 R27, RZ, RZ, R6 ;  /* 0x000000ffff1b7224 */ /* 0x000fce00078e0006 */
.L_x_1908:
        /* <DEDUP_REMOVED lines=12> */
.L_x_1901:
[----:B------:R-:W-:Y:S05]  /*6ee0*/  BSYNC.RECONVERGENT B0 ;  /* 0x0000000000007941 */ /* 0x000fea0003800200 */
.L_x_1900:
        /* <DEDUP_REMOVED lines=69> */
.L_x_1910:
[----:B------:R-:W-:Y:S05]  /*7340*/  BSYNC.RECONVERGENT B0 ;  /* 0x0000000000007941 */ /* 0x000fea0003800200 */
.L_x_1909:
        /* <DEDUP_REMOVED lines=9> */
.L_x_1912:
[----:B------:R-:W-:Y:S05]  /*73e0*/  BSYNC.RECONVERGENT B0 ;  /* 0x0000000000007941 */ /* 0x000fea0003800200 */
.L_x_1911:
[----:B------:R-:W-:Y:S01]  /*73f0*/  IADD3 R48, PT, PT, R48, 0x1, RZ ;  /* 0x0000000130307810 */ /* 0x000fe20007ffe0ff */
[----:B------:R-:W-:-:S03]  /*7400*/  NOP ;  /* 0x0000000000007918 */ /* 0x000fc60000000000 */
[----:B------:R-:W-:-:S13]  /*7410*/  ISETP.NE.AND P2, PT, R48, R5, PT ;  /* 0x000000053000720c */ /* 0x000fda0003f45270 */
[----:B------:R-:W-:Y:S05]  /*7420*/  @P2 BRA `(.L_x_1913) ;  /* 0xfffffff400902947 */ /* 0x000fea000383ffff */
.L_x_1895:
        /* <DEDUP_REMOVED lines=11> */
.L_x_1918:
        /* <DEDUP_REMOVED lines=37> */
.L_x_1917:
        /* <DEDUP_REMOVED lines=22> */
.L_x_1919:
[----:B------:R-:W-:Y:S05]  /*7890*/  @!P2 BRA `(.L_x_1916) ;  /* 0x00000000005ca947 */ /* 0x000fea0003800000 */
[----:B------:R-:W-:Y:S01]  /*78a0*/  ISETP.NE.AND P2, PT, R34, RZ, PT ;  /* 0x000000ff2200720c */ /* 0x000fe20003f45270 */
[----:B------:R-:W-:-:S12]  /*78b0*/  @!P1 BRA `(.L_x_1920) ;  /* 0x0000000000289947 */ /* 0x000fd80003800000 */
[C---:B01----:R-:W-:Y:S02]  /*78c0*/  LEA R2, R3.reuse, R42, 0x1 ;  /* 0x0000002a03027211 */ /* 0x043fe400078e08ff */
[----:B------:R-:W-:-:S03]  /*78d0*/  IADD3 R3, PT, PT, R3, 0x4, RZ ;  /* 0x0000000403037810 */ /* 0x000fc60007ffe0ff */
        /* <DEDUP_REMOVED lines=8> */
.L_x_1920:
[----:B------:R-:W-:Y:S05]  /*7960*/  @!P2 BRA `(.L_x_1916) ;  /* 0x000000000028a947 */ /* 0x000fea0003800000 */
[----:B01----:R-:W-:Y:S01]  /*7970*/  IMAD R2, R3, 0x2, R42 ;  /* 0x0000000203027824 */ /* 0x003fe200078e022a */
[----:B------:R-:W-:-:S04]  /*7980*/  ISETP.NE.AND P2, PT, R34, 0x1, PT ;  /* 0x000000012200780c */ /* 0x000fc80003f45270 */
[----:B------:R-:W0:Y:S02]  /*7990*/  LDS.U16 R3, [R2] ;  /* 0x0000000002037984 */ /* 0x000e240000000400 */
[----:B0-----:R-:W-:-:S07]  /*79a0*/  HADD2 R28, R28.H0_H0, R3.H0_H0 ;  /* 0x200000031c1c7230 */ /* 0x001fce0000000800 */
[----:B------:R-:W-:Y:S05]  /*79b0*/  @!P2 BRA `(.L_x_1916) ;  /* 0x000000000014a947 */ /* 0x000fea0003800000 */
[----:B------:R-:W-:Y:S01]  /*79c0*/  ISETP.NE.AND P2, PT, R34, 0x2, PT ;  /* 0x000000022200780c */ /* 0x000fe20003f45270 */
[----:B------:R-:W0:-:S12]  /*79d0*/  LDS.U16 R3, [R2+0x2] ;  /* 0x0000020002037984 */ /* 0x000e180000000400 */
[----:B------:R-:W1:Y:S01]  /*79e0*/  @P2 LDS.U16 R25, [R2+0x4] ;  /* 0x0000040002192984 */ /* 0x000e620000000400 */
[----:B0-----:R-:W-:-:S04]  /*79f0*/  HADD2 R28, R28.H0_H0, R3.H0_H0 ;  /* 0x200000031c1c7230 */ /* 0x001fc80000000800 */
[----:B-1----:R-:W-:-:S07]  /*7a00*/  @P2 HADD2 R28, R28.H0_H0, R25.H0_H0 ;  /* 0x200000191c1c2230 */ /* 0x002fce0000000800 */
.L_x_1916:
[----:B01----:R-:W-:-:S05]  /*7a10*/  LEA R2, R33, R40, 0x1 ;  /* 0x0000002821027211 */ /* 0x003fca00078e08ff */
[----:B------:R2:W-:Y:S02]  /*7a20*/  STS.U16 [R2], R28 ;  /* 0x0000001c02007388 */ /* 0x0005e40000000400 */
.L_x_1915:
[----:B------:R-:W-:Y:S05]  /*7a30*/  BSYNC.RECONVERGENT B0 ;  /* 0x0000000000007941 */ /* 0x000fea0003800200 */
.L_x_1914:
[----:B------:R-:W3:Y:S01]  /*7a40*/  LDCU UR6, c[0x0][0x398] ;  /* 0x00007300ff0677ac */ /* 0x000ee20008000800 */
[----:B------:R-:W-:-:S04]  /*7a50*/  IADD3 R33, PT, PT, R33, 0x1, RZ ;  /* 0x0000000121217810 */ /* 0x000fc80007ffe0ff */
[----:B---3--:R-:W-:Y:S01]  /*7a60*/  ISETP.NE.AND P2, PT, R33, UR6, PT ;  /* 0x0000000621007c0c */ /* 0x008fe2000bf45270 */
[----:B------:R-:W-:-:S12]  /*7a70*/  NOP ;  /* 0x0000000000007918 */ /* 0x000fd80000000000 */
[----:B------:R-:W-:Y:S05]  /*7a80*/  @P2 BRA `(.L_x_1921) ;  /* 0xffffffec00e02947 */ /* 0x000fea000383ffff */
.L_x_1894:
[----:B------:R-:W-:-:S07]  /*7a90*/  IMAD.MOV.U32 R5, RZ, RZ, RZ ;  /* 0x000000ffff057224 */ /* 0x000fce00078e00ff */
.L_x_1940:
[----:B------:R-:W3:Y:S01]  /*7aa0*/  LDCU UR6, c[0x0][0x398] ;  /* 0x00007300ff0677ac */ /* 0x000ee20008000800 */
[----:B------:R-:W-:Y:S01]  /*7ab0*/  BSSY.RECONVERGENT B0, `(.L_x_1922) ;  /* 0x0000015000007945 */ /* 0x000fe20003800200 */
[----:B01----:R-:W-:Y:S01]  /*7ac0*/  HFMA2 R24, -RZ, RZ, 0, 0 ;  /* 0x00000000ff187431 */ /* 0x003fe200000001ff */
[----:B--2---:R-:W-:Y:S01]  /*7ad0*/  MOV R2, 0x0 ;  /* 0x0000000000027802 */ /* 0x004fe20000000f00 */
[----:B------:R-:W-:Y:S01]  /*7ae0*/  IMAD.MOV.U32 R3, RZ, RZ, -0x100000 ;  /* 0xfff00000ff037424 */ /* 0x000fe200078e00ff */
[----:B---3--:R-:W-:-:S13]  /*7af0*/  ISETP.GE.AND P0, PT, R47, UR6, PT ;  /* 0x000000062f007c0c */ /* 0x008fda000bf06270 */
[----:B------:R-:W-:Y:S05]  /*7b00*/  @P0 BRA `(.L_x_1923) ;  /* 0x00000000003c0947 */ /* 0x000fea0003800000 */
[----:B------:R-:W-:-:S13]  /*7b10*/  ISETP.NE.AND P0, PT, R5, RZ, PT ;  /* 0x000000ff0500720c */ /* 0x000fda0003f05270 */
[----:B------:R-:W-:Y:S05]  /*7b20*/  @!P0 BRA `(.L_x_1924) ;  /* 0x0000000000248947 */ /* 0x000fea0003800000 */
[----:B------:R-:W-:-:S07]  /*7b30*/  HFMA2 R26, -RZ, RZ, 0, 0 ;  /* 0x00000000ff1a7431 */ /* 0x000fce00000001ff */
.L_x_1925:
        /* <DEDUP_REMOVED lines=8> */
.L_x_1924:
[----:B------:R-:W0:Y:S01]  /*7bc0*/  LDS.U16 R2, [R11] ;  /* 0x000000000b027984 */ /* 0x000e220000000400 */
[----:B------:R-:W-:Y:S01]  /*7bd0*/  MOV R24, R47 ;  /* 0x0000002f00187202 */ /* 0x000fe20000000f00 */
[----:B0-----:R-:W-:-:S06]  /*7be0*/  HADD2.F32 R2, -RZ, R2.H0_H0 ;  /* 0x20000002ff027230 */ /* 0x001fcc0000004100 */
[----:B------:R-:W0:Y:S02]  /*7bf0*/  F2F.F64.F32 R2, R2 ;  /* 0x0000000200027310 */ /* 0x000e240000201800 */
.L_x_1923:
[----:B------:R-:W-:Y:S05]  /*7c00*/  BSYNC.RECONVERGENT B0 ;  /* 0x0000000000007941 */ /* 0x000fea0003800200 */
.L_x_1922:
        /* <DEDUP_REMOVED lines=11> */
.L_x_1934:
[----:B------:R-:W-:Y:S01]  /*7cc0*/  BSSY.RECONVERGENT B2, `(.L_x_1930) ;  /* 0x0000012000027945 */ /* 0x000fe20003800200 */
[----:B------:R-:W-:-:S03]  /*7cd0*/  HFMA2 R2, -RZ, RZ, 0, 0 ;  /* 0x00000000ff027431 */ /* 0x000fc600000001ff */
[----:B------:R-:W-:Y:S04]  /*7ce0*/  BSSY.RELIABLE B3, `(.L_x_1931) ;  /* 0x000000b000037945 */ /* 0x000fe80003800100 */
.L_x_1933:
[----:B------:R-:W-:Y:S02]  /*7cf0*/  LEA R3, R2, R41, 0x2 ;  /* 0x0000002902037211 */ /* 0x000fe400078e10ff */
[----:B------:R-:W-:-:S03]  /*7d00*/  MOV R25, 0xfff00000 ;  /* 0xfff0000000197802 */ /* 0x000fc60000000f00 */
[----:B------:R-:W0:Y:S02]  /*7d10*/  LDS R24, [R3] ;  /* 0x0000000003187984 */ /* 0x000e240000000800 */
[----:B0-----:R-:W-:Y:S01]  /*7d20*/  ISETP.NE.AND P0, PT, R24, R7, PT ;  /* 0x000000071800720c */ /* 0x001fe20003f05270 */
[----:B------:R-:W-:-:S12]  /*7d30*/  IMAD.MOV.U32 R24, RZ, RZ, 0x0 ;  /* 0x00000000ff187424 */ /* 0x000fd800078e00ff */
[----:B------:R-:W-:Y:S05]  /*7d40*/  @!P0 BREAK.RELIABLE B3 ;  /* 0x0000000000038942 */ /* 0x000fea0003800100 */
[----:B------:R-:W-:Y:S05]  /*7d50*/  @!P0 BRA `(.L_x_1932) ;  /* 0x0000000000208947 */ /* 0x000fea0003800000 */
[----:B------:R-:W-:-:S04]  /*7d60*/  IADD3 R2, PT, PT, R2, 0x1, RZ ;  /* 0x0000000102027810 */ /* 0x000fc80007ffe0ff */
[----:B------:R-:W-:-:S13]  /*7d70*/  ISETP.NE.AND P0, PT, R2, R5, PT ;  /* 0x000000050200720c */ /* 0x000fda0003f05270 */
[----:B------:R-:W-:Y:S05]  /*7d80*/  @P0 BRA `(.L_x_1933) ;  /* 0xfffffffc00d80947 */ /* 0x000fea000383ffff */
[----:B------:R-:W-:Y:S05]  /*7d90*/  BSYNC.RELIABLE B3 ;  /* 0x0000000000037941 */ /* 0x000fea0003800100 */
.L_x_1931:
[----:B------:R-:W-:-:S06]  /*7da0*/  IMAD R2, R7, 0x2, R40 ;  /* 0x0000000207027824 */ /* 0x000fcc00078e0228 */
[----:B------:R-:W0:Y:S02]  /*7db0*/  LDS.U16 R2, [R2] ;  /* 0x0000000002027984 */ /* 0x000e240000000400 */
[----:B0-----:R-:W-:-:S06]  /*7dc0*/  HADD2.F32 R24, -RZ, R2.H0_H0 ;  /* 0x20000002ff187230 */ /* 0x001fcc0000004100 */
[----:B------:R-:W0:Y:S02]  /*7dd0*/  F2F.F64.F32 R24, R24 ;  /* 0x0000001800187310 */ /* 0x000e240000201800 */
.L_x_1932:
[----:B------:R-:W-:Y:S05]  /*7de0*/  BSYNC.RECONVERGENT B2 ;  /* 0x0000000000027941 */ /* 0x000fea0003800200 */
.L_x_1930:
        /* <DEDUP_REMOVED lines=10> */
.L_x_1929:
[----:B------:R-:W-:Y:S05]  /*7e90*/  BRA `(.L_x_1927) ;  /* 0x0000000000347947 */ /* 0x000fea0003800000 */
.L_x_1928:
[----:B------:R-:W-:-:S07]  /*7ea0*/  MOV R7, R6 ;  /* 0x0000000600077202 */ /* 0x000fce0000000f00 */
.L_x_1935:
[----:B------:R-:W2:Y:S01]  /*7eb0*/  LDL.64 R2, [R1] ;  /* 0x0000000001027983 */ /* 0x000ea20000100a00 */
[----:B------:R-:W-:-:S06]  /*7ec0*/  IMAD R26, R7, 0x2, R40 ;  /* 0x00000002071a7824 */ /* 0x000fcc00078e0228 */
        /* <DEDUP_REMOVED lines=10> */
.L_x_1927:
[----:B------:R-:W-:Y:S05]  /*7f70*/  BSYNC.RECONVERGENT B0 ;  /* 0x0000000000007941 */ /* 0x000fea0003800200 */
.L_x_1926:
        /* <DEDUP_REMOVED lines=69> */
.L_x_1937:
[----:B------:R-:W-:Y:S05]  /*83d0*/  BSYNC.RECONVERGENT B0 ;  /* 0x0000000000007941 */ /* 0x000fea0003800200 */
.L_x_1936:
[----:B------:R-:W-:Y:S04]  /*83e0*/  BSSY.RECONVERGENT B0, `(.L_x_1938) ;  /* 0x0000009000007945 */ /* 0x000fe80003800200 */
[----:B------:R-:W-:Y:S05]  /*83f0*/  @P1 BRA `(.L_x_1939) ;  /* 0x00000000001c1947 */ /* 0x000fea0003800000 */
[----:B0-----:R-:W2:Y:S04]  /*8400*/  LDL.64 R2, [R1] ;  /* 0x0000000001027983 */ /* 0x001ea80000100a00 */
[----:B------:R-:W3:Y:S01]  /*8410*/  LDL R26, [R1+0x8] ;  /* 0x00000800011a7983 */ /* 0x000ee20000100800 */
[C---:B------:R-:W-:Y:S01]  /*8420*/  LEA R7, R5.reuse, R41, 0x2 ;  /* 0x0000002905077211 */ /* 0x040fe200078e10ff */
[----:B------:R-:W-:Y:S01]  /*8430*/  IMAD R24, R5, 0x2, R42 ;  /* 0x0000000205187824 */ /* 0x000fe200078e022a */
[----:B--2---:R-:W0:Y:S03]  /*8440*/  F2F.F16.F64 R3, R2 ;  /* 0x0000000200037310 */ /* 0x004e260000300800 */
[----:B---3--:R1:W-:Y:S04]  /*8450*/  STS [R7], R26 ;  /* 0x0000001a07007388 */ /* 0x0083e80000000800 */
[----:B0-----:R1:W-:Y:S02]  /*8460*/  STS.U16 [R24], R3 ;  /* 0x0000000318007388 */ /* 0x0013e40000000400 */
.L_x_1939:
[----:B------:R-:W-:Y:S05]  /*8470*/  BSYNC.RECONVERGENT B0 ;  /* 0x0000000000007941 */ /* 0x000fea0003800200 */
.L_x_1938:
[----:B------:R-:W-:Y:S01]  /*8480*/  IADD3 R5, PT, PT, R5, 0x1, RZ ;  /* 0x0000000105057810 */ /* 0x000fe20007ffe0ff */
[----:B------:R-:W-:-:S03]  /*8490*/  NOP ;  /* 0x0000000000007918 */ /* 0x000fc60000000000 */
[----:B------:R-:W-:-:S13]  /*84a0*/  ISETP.NE.AND P0, PT, R5, UR5, PT ;  /* 0x0000000505007c0c */ /* 0x000fda000bf05270 */
[----:B------:R-:W-:Y:S05]  /*84b0*/  @P0 BRA `(.L_x_1940) ;  /* 0xfffffff400780947 */ /* 0x000fea000383ffff */
[----:B0-----:R-:W-:Y:S01]  /*84c0*/  MOV R2, RZ ;  /* 0x000000ff00027202 */ /* 0x001fe20000000f00 */
[----:B------:R-:W-:-:S06]  /*84d0*/  NOP ;  /* 0x0000000000007918 */ /* 0x000fcc0000000000 */
.L_x_1944:
[----:B------:R-:W-:Y:S01]  /*84e0*/  ISETP.GE.AND P0, PT, R47, R30, PT ;  /* 0x0000001e2f00720c */ /* 0x000fe20003f06270 */
[----:B------:R-:W-:-:S12]  /*84f0*/  BSSY.RECONVERGENT B0, `(.L_x_1941) ;  /* 0x000000d000007945 */ /* 0x000fd80003800200 */
[----:B0-----:R-:W-:Y:S05]  /*8500*/  @P0 BRA `(.L_x_1942) ;  /* 0x00000000002c0947 */ /* 0x001fea0003800000 */
[----:B-1----:R-:W-:-:S06]  /*8510*/  IMAD R3, R2, 0x4, R41 ;  /* 0x0000000402037824 */ /* 0x002fcc00078e0229 */
[----:B------:R-:W0:Y:S02]  /*8520*/  LDS R3, [R3] ;  /* 0x0000000003037984 */ /* 0x000e240000000800 */
[CC--:B0-----:R-:W-:Y:S02]  /*8530*/  IMAD R5, R30.reuse, R3.reuse, R47 ;  /* 0x000000031e057224 */ /* 0x0c1fe400078e022f */
[----:B------:R-:W-:-:S07]  /*8540*/  IMAD R26, R30, R3, R30 ;  /* 0x000000031e1a7224 */ /* 0x000fce00078e021e */
.L_x_1943:
[C---:B------:R-:W-:Y:S02]  /*8550*/  LEA R7, R5.reuse, R44, 0x1 ;  /* 0x0000002c05077211 */ /* 0x040fe400078e08ff */
[C---:B0-----:R-:W-:Y:S01]  /*8560*/  LEA R3, R5.reuse, R43, 0x1 ;  /* 0x0000002b05037211 */ /* 0x041fe200078e08ff */
[----:B------:R-:W-:Y:S02]  /*8570*/  VIADD R5, R5, 0x20 ;  /* 0x0000002005057836 */ /* 0x000fe40000000000 */
[----:B------:R-:W0:Y:S03]  /*8580*/  LDS.U16 R24, [R7] ;  /* 0x0000000007187984 */ /* 0x000e260000000400 */
[----:B------:R-:W-:Y:S01]  /*8590*/  ISETP.GE.AND P0, PT, R5, R26, PT ;  /* 0x0000001a0500720c */ /* 0x000fe20003f06270 */
[----:B0-----:R0:W-:-:S12]  /*85a0*/  STS.U16 [R3], R24 ;  /* 0x0000001803007388 */ /* 0x0011d80000000400 */
[----:B------:R-:W-:Y:S05]  /*85b0*/  @!P0 BRA `(.L_x_1943) ;  /* 0xfffffffc00e48947 */ /* 0x000fea000383ffff */
.L_x_1942:
[----:B------:R-:W-:Y:S05]  /*85c0*/  BSYNC.RECONVERGENT B0 ;  /* 0x0000000000007941 */ /* 0x000fea0003800200 */
.L_x_1941:
[----:B------:R-:W-:-:S04]  /*85d0*/  IADD3 R2, PT, PT, R2, 0x1, RZ ;  /* 0x0000000102027810 */ /* 0x000fc80007ffe0ff */
        /* <DEDUP_REMOVED lines=8> */
.L_x_1966:
[----:B------:R-:W2:Y:S01]  /*8660*/  LDCU UR6, c[0x0][0x38c] ;  /* 0x00007180ff0677ac */ /* 0x000ea20008000800 */
[----:B------:R-:W-:Y:S01]  /*8670*/  BSSY.RECONVERGENT B0, `(.L_x_1946) ;  /* 0x0000015000007945 */ /* 0x000fe20003800200 */
[----:B01----:R-:W-:Y:S01]  /*8680*/  HFMA2 R24, -RZ, RZ, 0, 0 ;  /* 0x00000000ff187431 */ /* 0x003fe200000001ff */
[----:B------:R-:W-:Y:S01]  /*8690*/  MOV R2, 0x0 ;  /* 0x0000000000027802 */ /* 0x000fe20000000f00 */
[----:B------:R-:W-:Y:S01]  /*86a0*/  IMAD.MOV.U32 R3, RZ, RZ, -0x100000 ;  /* 0xfff00000ff037424 */ /* 0x000fe200078e00ff */
[----:B--2---:R-:W-:-:S13]  /*86b0*/  ISETP.GE.AND P0, PT, R47, UR6, PT ;  /* 0x000000062f007c0c */ /* 0x004fda000bf06270 */
[----:B------:R-:W-:Y:S05]  /*86c0*/  @P0 BRA `(.L_x_1947) ;  /* 0x00000000003c0947 */ /* 0x000fea0003800000 */
[----:B------:R-:W-:-:S13]  /*86d0*/  ISETP.NE.AND P0, PT, R5, RZ, PT ;  /* 0x000000ff0500720c */ /* 0x000fda0003f05270 */
[----:B------:R-:W-:Y:S05]  /*86e0*/  @!P0 BRA `(.L_x_1948) ;  /* 0x0000000000248947 */ /* 0x000fea0003800000 */
[----:B------:R-:W-:-:S07]  /*86f0*/  HFMA2 R26, -RZ, RZ, 0, 0 ;  /* 0x00000000ff1a7431 */ /* 0x000fce00000001ff */
.L_x_1949:
        /* <DEDUP_REMOVED lines=8> */
.L_x_1948:
[----:B------:R-:W0:Y:S01]  /*8780*/  LDS.U16 R2, [R14] ;  /* 0x000000000e027984 */ /* 0x000e220000000400 */
[----:B------:R-:W-:Y:S01]  /*8790*/  MOV R24, R47 ;  /* 0x0000002f00187202 */ /* 0x000fe20000000f00 */
[----:B0-----:R-:W-:-:S06]  /*87a0*/  HADD2.F32 R2, -RZ, R2.H0_H0 ;  /* 0x20000002ff027230 */ /* 0x001fcc0000004100 */
[----:B------:R-:W0:Y:S02]  /*87b0*/  F2F.F64.F32 R2, R2 ;  /* 0x0000000200027310 */ /* 0x000e240000201800 */
.L_x_1947:
[----:B------:R-:W-:Y:S05]  /*87c0*/  BSYNC.RECONVERGENT B0 ;  /* 0x0000000000007941 */ /* 0x000fea0003800200 */
.L_x_1946:
        /* <DEDUP_REMOVED lines=11> */
.L_x_1958:
[----:B------:R-:W-:Y:S01]  /*8880*/  BSSY.RECONVERGENT B2, `(.L_x_1954) ;  /* 0x0000012000027945 */ /* 0x000fe20003800200 */
[----:B------:R-:W-:-:S03]  /*8890*/  HFMA2 R2, -RZ, RZ, 0, 0 ;  /* 0x00000000ff027431 */ /* 0x000fc600000001ff */
[----:B------:R-:W-:Y:S04]  /*88a0*/  BSSY.RELIABLE B3, `(.L_x_1955) ;  /* 0x000000b000037945 */ /* 0x000fe80003800100 */
.L_x_1957:
[----:B------:R-:W-:Y:S01]  /*88b0*/  LEA R3, R2, R41, 0x2 ;  /* 0x0000002902037211 */ /* 0x000fe200078e10ff */
[----:B------:R-:W-:Y:S01]  /*88c0*/  IMAD.MOV.U32 R24, RZ, RZ, 0x0 ;  /* 0x00000000ff187424 */ /* 0x000fe200078e00ff */
[----:B------:R-:W-:-:S04]  /*88d0*/  MOV R25, 0xfff00000 ;  /* 0xfff0000000197802 */ /* 0x000fc80000000f00 */
        /* <DEDUP_REMOVED lines=8> */
.L_x_1955:
[----:B------:R-:W-:-:S06]  /*8960*/  IMAD R2, R26, 0x2, R43 ;  /* 0x000000021a027824 */ /* 0x000fcc00078e022b */
[----:B------:R-:W0:Y:S02]  /*8970*/  LDS.U16 R2, [R2] ;  /* 0x0000000002027984 */ /* 0x000e240000000400 */
[----:B0-----:R-:W-:-:S06]  /*8980*/  HADD2.F32 R24, -RZ, R2.H0_H0 ;  /* 0x20000002ff187230 */ /* 0x001fcc0000004100 */
[----:B------:R-:W0:Y:S02]  /*8990*/  F2F.F64.F32 R24, R24 ;  /* 0x0000001800187310 */ /* 0x000e240000201800 */
.L_x_1956:
[----:B------:R-:W-:Y:S05]  /*89a0*/  BSYNC.RECONVERGENT B2 ;  /* 0x0000000000027941 */ /* 0x000fea0003800200 */
.L_x_1954:
        /* <DEDUP_REMOVED lines=10> */
.L_x_1953:
[----:B------:R-:W-:Y:S05]  /*8a50*/  BRA `(.L_x_1951) ;  /* 0x0000000400387947 */ /* 0x000fea0003800000 */
.L_x_1952:
[----:B------:R-:W-:Y:S01]  /*8a60*/  ISETP.NE.AND P0, PT, R16, RZ, PT ;  /* 0x000000ff1000720c */ /* 0x000fe20003f05270 */
[----:B------:R-:W-:Y:S01]  /*8a70*/  BSSY.RECONVERGENT B1, `(.L_x_1959) ;  /* 0x0000023000017945 */ /* 0x000fe20003800200 */
[----:B------:R-:W-:-:S11]  /*8a80*/  MOV R32, R6 ;  /* 0x0000000600207202 */ /* 0x000fd60000000f00 */
[----:B------:R-:W-:Y:S05]  /*8a90*/  @!P0 BRA `(.L_x_1960) ;  /* 0x0000000000808947 */ /* 0x000fea0003800000 */
[----:B------:R-:W2:Y:S01]  /*8aa0*/  LDL.64 R2, [R1] ;  /* 0x0000000001027983 */ /* 0x000ea20000100a00 */
[----:B------:R-:W-:-:S03]  /*8ab0*/  IMAD.MOV.U32 R32, RZ, RZ, R4 ;  /* 0x000000ffff207224 */ /* 0x000fc600078e0004 */
        /* <DEDUP_REMOVED lines=27> */
[----:B------:R0:W-:Y:S01]  /*8c70*/  @P0 STL.64 [R1], R24 ;  /* 0x0000001801000387 */ /* 0x0001e20000100a00 */
[----:B------:R-:W-:-:S03]  /*8c80*/  @P0 IMAD.MOV.U32 R32, RZ, RZ, R17 ;  /* 0x000000ffff200224 */ /* 0x000fc600078e0011 */
[----:B------:R0:W-:Y:S04]  /*8c90*/  @P0 STL [R1+0x8], R0 ;  /* 0x0000080001000387 */ /* 0x0001e80000100800 */
.L_x_1960:
[----:B------:R-:W-:Y:S05]  /*8ca0*/  BSYNC.RECONVERGENT B1 ;  /* 0x0000000000017941 */ /* 0x000fea0003800200 */
.L_x_1959:
[----:B------:R-:W-:-:S13]  /*8cb0*/  ISETP.GE.U32.AND P0, PT, R39, 0x60, PT ;  /* 0x000000602700780c */ /* 0x000fda0003f06070 */
[----:B------:R-:W-:Y:S05]  /*8cc0*/  @!P0 BRA `(.L_x_1951) ;  /* 0x00000000009c8947 */ /* 0x000fea0003800000 */
.L_x_1961:
        /* <DEDUP_REMOVED lines=35> */
[----:B-1----:R-:W-:-:S03]  /*8f00*/  IADD3 R32, PT, PT, R32, 0x80, RZ ;  /* 0x0000008020207810 */ /* 0x002fc60007ffe0ff */
[----:B------:R3:W-:Y:S01]  /*8f10*/  @P3 STL [R1+0x8], R36 ;  /* 0x0000082401003387 */ /* 0x0007e20000100800 */
[----:B------:R-:W-:-:S13]  /*8f20*/  ISETP.GE.AND P0, PT, R32, UR10, PT ;  /* 0x0000000a20007c0c */ /* 0x000fda000bf06270 */
[----:B---3--:R-:W-:Y:S05]  /*8f30*/  @!P0 BRA `(.L_x_1961) ;  /* 0xfffffffc00648947 */ /* 0x008fea000383ffff */
.L_x_1951:
[----:B------:R-:W-:Y:S05]  /*8f40*/  BSYNC.RECONVERGENT B0 ;  /* 0x0000000000007941 */ /* 0x000fea0003800200 */
.L_x_1950:
        /* <DEDUP_REMOVED lines=69> */
.L_x_1963:
[----:B------:R-:W-:Y:S05]  /*93a0*/  BSYNC.RECONVERGENT B0 ;  /* 0x0000000000007941 */ /* 0x000fea0003800200 */
.L_x_1962:
        /* <DEDUP_REMOVED lines=9> */
.L_x_1965:
[----:B------:R-:W-:Y:S05]  /*9440*/  BSYNC.RECONVERGENT B0 ;  /* 0x0000000000007941 */ /* 0x000fea0003800200 */
.L_x_1964:
[----:B------:R-:W2:Y:S01]  /*9450*/  LDC R52, c[0x0][0x390] ;  /* 0x0000e400ff347b82 */ /* 0x000ea20000000800 */
[----:B------:R-:W-:-:S04]  /*9460*/  IADD3 R5, PT, PT, R5, 0x1, RZ ;  /* 0x0000000105057810 */ /* 0x000fc80007ffe0ff */
[----:B--2---:R-:W-:Y:S01]  /*9470*/  ISETP.NE.AND P0, PT, R5, R52, PT ;  /* 0x000000340500720c */ /* 0x004fe20003f05270 */
[----:B------:R-:W-:-:S12]  /*9480*/  NOP ;  /* 0x0000000000007918 */ /* 0x000fd80000000000 */
[----:B------:R-:W-:Y:S05]  /*9490*/  @P0 BRA `(.L_x_1966) ;  /* 0xfffffff000700947 */ /* 0x000fea000383ffff */
[----:B------:R-:W-:Y:S05]  /*94a0*/  BRA `(.L_x_1945) ;  /* 0x0000000c00a07947 */ /* 0x000fea0003800000 */
.L_x_1893:
[----:B------:R-:W0:Y:S02]  /*94b0*/  LDC R52, c[0x0][0x390] ;  /* 0x0000e400ff347b82 */ /* 0x000e240000000800 */
[----:B0-----:R-:W-:-:S13]  /*94c0*/  ISETP.GE.AND P0, PT, R52, 0x1, PT ;  /* 0x000000013400780c */ /* 0x001fda0003f06270 */
[----:B------:R-:W-:Y:S05]  /*94d0*/  @!P0 BRA `(.L_x_1945) ;  /* 0x0000000c00948947 */ /* 0x000fea0003800000 */
[----:B------:R-:W-:-:S07]  /*94e0*/  IMAD.MOV.U32 R5, RZ, RZ, RZ ;  /* 0x000000ffff057224 */ /* 0x000fce00078e00ff */
.L_x_1987:
[----:B0-----:R-:W0:Y:S01]  /*94f0*/  LDCU UR6, c[0x0][0x38c] ;  /* 0x00007180ff0677ac */ /* 0x001e220008000800 */
[----:B------:R-:W-:Y:S01]  /*9500*/  BSSY.RECONVERGENT B0, `(.L_x_1967) ;  /* 0x0000015000007945 */ /* 0x000fe20003800200 */
[----:B-12-4-:R-:W-:Y:S01]  /*9510*/  HFMA2 R2, -RZ, RZ, 0, 0 ;  /* 0x00000000ff027431 */ /* 0x016fe200000001ff */
[----:B------:R-:W-:Y:S01]  /*9520*/  MOV R24, RZ ;  /* 0x000000ff00187202 */ /* 0x000fe20000000f00 */
[----:B------:R-:W-:Y:S01]  /*9530*/  IMAD.MOV.U32 R3, RZ, RZ, -0x100000 ;  /* 0xfff00000ff037424 */ /* 0x000fe200078e00ff */
[----:B0-----:R-:W-:-:S13]  /*9540*/  ISETP.GE.AND P0, PT, R47, UR6, PT ;  /* 0x000000062f007c0c */ /* 0x001fda000bf06270 */
[----:B------:R-:W-:Y:S05]  /*9550*/  @P0 BRA `(.L_x_1968) ;  /* 0x00000000003c0947 */ /* 0x000fea0003800000 */
[----:B------:R-:W-:-:S13]  /*9560*/  ISETP.NE.AND P0, PT, R5, RZ, PT ;  /* 0x000000ff0500720c */ /* 0x000fda0003f05270 */
[----:B------:R-:W-:Y:S05]  /*9570*/  @!P0 BRA `(.L_x_1969) ;  /* 0x0000000000248947 */ /* 0x000fea0003800000 */
[----:B------:R-:W-:-:S07]  /*9580*/  MOV R26, RZ ;  /* 0x000000ff001a7202 */ /* 0x000fce0000000f00 */
.L_x_1970:
        /* <DEDUP_REMOVED lines=8> */
.L_x_1969:
[----:B------:R-:W0:Y:S01]  /*9610*/  LDS.U16 R2, [R15] ;  /* 0x000000000f027984 */ /* 0x000e220000000400 */
[----:B------:R-:W-:Y:S01]  /*9620*/  MOV R24, R47 ;  /* 0x0000002f00187202 */ /* 0x000fe20000000f00 */
[----:B0-----:R-:W-:-:S06]  /*9630*/  HADD2.F32 R2, -RZ, R2.H0_H0 ;  /* 0x20000002ff027230 */ /* 0x001fcc0000004100 */
[----:B------:R-:W0:Y:S02]  /*9640*/  F2F.F64.F32 R2, R2 ;  /* 0x0000000200027310 */ /* 0x000e240000201800 */
.L_x_1968:
[----:B------:R-:W-:Y:S05]  /*9650*/  BSYNC.RECONVERGENT B0 ;  /* 0x0000000000007941 */ /* 0x000fea0003800200 */
.L_x_1967:
        /* <DEDUP_REMOVED lines=11> */
.L_x_1979:
[----:B------:R-:W-:Y:S01]  /*9710*/  BSSY.RECONVERGENT B2, `(.L_x_1975) ;  /* 0x0000012000027945 */ /* 0x000fe20003800200 */
[----:B------:R-:W-:-:S03]  /*9720*/  HFMA2 R2, -RZ, RZ, 0, 0 ;  /* 0x00000000ff027431 */ /* 0x000fc600000001ff */
[----:B------:R-:W-:Y:S04]  /*9730*/  BSSY.RELIABLE B3, `(.L_x_1976) ;  /* 0x000000b000037945 */ /* 0x000fe80003800100 */
.L_x_1978:
        /* <DEDUP_REMOVED lines=11> */
.L_x_1976:
[----:B------:R-:W-:-:S06]  /*97f0*/  IMAD R2, R7, 0x2, R44 ;  /* 0x0000000207027824 */ /* 0x000fcc00078e022c */
[----:B------:R-:W0:Y:S02]  /*9800*/  LDS.U16 R2, [R2] ;  /* 0x0000000002027984 */ /* 0x000e240000000400 */
[----:B0-----:R-:W-:-:S06]  /*9810*/  HADD2.F32 R24, -RZ, R2.H0_H0 ;  /* 0x20000002ff187230 */ /* 0x001fcc0000004100 */
[----:B------:R-:W0:Y:S02]  /*9820*/  F2F.F64.F32 R24, R24 ;  /* 0x0000001800187310 */ /* 0x000e240000201800 */
.L_x_1977:
[----:B------:R-:W-:Y:S05]  /*9830*/  BSYNC.RECONVERGENT B2 ;  /* 0x0000000000027941 */ /* 0x000fea0003800200 */
.L_x_1975:
        /* <DEDUP_REMOVED lines=10> */
.L_x_1974:
[----:B------:R-:W-:Y:S05]  /*98e0*/  BRA `(.L_x_1972) ;  /* 0x0000000400387947 */ /* 0x000fea0003800000 */
.L_x_1973:
[----:B------:R-:W-:Y:S01]  /*98f0*/  ISETP.NE.AND P0, PT, R16, RZ, PT ;  /* 0x000000ff1000720c */ /* 0x000fe20003f05270 */
[----:B------:R-:W-:Y:S01]  /*9900*/  BSSY.RECONVERGENT B1, `(.L_x_1980) ;  /* 0x0000023000017945 */ /* 0x000fe20003800200 */
[----:B------:R-:W-:-:S11]  /*9910*/  MOV R7, R6 ;  /* 0x0000000600077202 */ /* 0x000fd60000000f00 */
[----:B------:R-:W-:Y:S05]  /*9920*/  @!P0 BRA `(.L_x_1981) ;  /* 0x0000000000808947 */ /* 0x000fea0003800000 */
[----:B------:R-:W2:Y:S04]  /*9930*/  LDL.64 R2, [R1] ;  /* 0x0000000001027983 */ /* 0x000ea80000100a00 */
[----:B------:R-:W0:Y:S02]  /*9940*/  LDS.U16 R7, [R15+0x40] ;  /* 0x000040000f077984 */ /* 0x000e240000000400 */
[----:B0-----:R-:W-:Y:S02]  /*9950*/  HADD2.F32 R24, -RZ, R7.H0_H0 ;  /* 0x20000007ff187230 */ /* 0x001fe40000004100 */
[----:B------:R-:W-:-:S04]  /*9960*/  IMAD.MOV.U32 R7, RZ, RZ, R4 ;  /* 0x000000ffff077224 */ /* 0x000fc800078e0004 */
        /* <DEDUP_REMOVED lines=25> */
[----:B------:R0:W-:Y:S01]  /*9b00*/  @P0 STL.64 [R1], R24 ;  /* 0x0000001801000387 */ /* 0x0001e20000100a00 */
[----:B------:R-:W-:-:S03]  /*9b10*/  @P0 IMAD.MOV.U32 R7, RZ, RZ, R17 ;  /* 0x000000ffff070224 */ /* 0x000fc600078e0011 */
[----:B------:R0:W-:Y:S04]  /*9b20*/  @P0 STL [R1+0x8], R0 ;  /* 0x0000080001000387 */ /* 0x0001e80000100800 */
.L_x_1981:
[----:B------:R-:W-:Y:S05]  /*9b30*/  BSYNC.RECONVERGENT B1 ;  /* 0x0000000000017941 */ /* 0x000fea0003800200 */
.L_x_1980:
[----:B------:R-:W-:-:S13]  /*9b40*/  ISETP.GE.U32.AND P0, PT, R39, 0x60, PT ;  /* 0x000000602700780c */ /* 0x000fda0003f06070 */
[----:B------:R-:W-:Y:S05]  /*9b50*/  @!P0 BRA `(.L_x_1972) ;  /* 0x00000000009c8947 */ /* 0x000fea0003800000 */
.L_x_1982:
        /* <DEDUP_REMOVED lines=39> */
.L_x_1972:
[----:B------:R-:W-:Y:S05]  /*9dd0*/  BSYNC.RECONVERGENT B0 ;  /* 0x0000000000007941 */ /* 0x000fea0003800200 */
.L_x_1971:
        /* <DEDUP_REMOVED lines=69> */
.L_x_1984:
[----:B------:R-:W-:Y:S05]  /*a230*/  BSYNC.RECONVERGENT B0 ;  /* 0x0000000000007941 */ /* 0x000fea0003800200 */
.L_x_1983:
        /* <DEDUP_REMOVED lines=9> */
.L_x_1986:
[----:B------:R-:W-:Y:S05]  /*a2d0*/  BSYNC.RECONVERGENT B0 ;  /* 0x0000000000007941 */ /* 0x000fea0003800200 */
.L_x_1985:
[----:B------:R-:W2:Y:S01]  /*a2e0*/  LDC R52, c[0x0][0x390] ;  /* 0x0000e400ff347b82 */ /* 0x000ea20000000800 */
[----:B------:R-:W-:-:S04]  /*a2f0*/  IADD3 R5, PT, PT, R5, 0x1, RZ ;  /* 0x0000000105057810 */ /* 0x000fc80007ffe0ff */
[----:B--2---:R-:W-:Y:S01]  /*a300*/  ISETP.NE.AND P0, PT, R5, R52, PT ;  /* 0x000000340500720c */ /* 0x004fe20003f05270 */
[----:B------:R-:W-:-:S12]  /*a310*/  NOP ;  /* 0x0000000000007918 */ /* 0x000fd80000000000 */
[----:B------:R-:W-:Y:S05]  /*a320*/  @P0 BRA `(.L_x_1987) ;  /* 0xfffffff000700947 */ /* 0x000fea000383ffff */
.L_x_1945:
        /* <DEDUP_REMOVED lines=8> */
[----:B------:R-:W-:Y:S01]  /*a3b0*/  LEA R30, R47, R41, 0x2 ;  /* 0x000000292f1e7211 */ /* 0x000fe200078e10ff */
[----:B0-2-4-:R-:W0:Y:S01]  /*a3c0*/  LDC.64 R2, c[0x0][0x3a8] ;  /* 0x0000ea00ff027b82 */ /* 0x015e220000000a00 */
[----:B------:R-:W-:Y:S04]  /*a3d0*/  LDS.U16 R5, [R7] ;  /* 0x0000000007057984 */ /* 0x000fe80000000400 */
[----:B------:R-:W0:Y:S02]  /*a3e0*/  LDS R29, [R30] ;  /* 0x000000001e1d7984 */ /* 0x000e240000000800 */
[----:B0-----:R-:W-:-:S06]  /*a3f0*/  IMAD.WIDE R28, R29, 0x2, R2 ;  /* 0x000000021d1c7825 */ /* 0x001fcc00078e0202 */
[----:B------:R-:W2:Y:S01]  /*a400*/  LDG.E.U16 R28, desc[UR8][R28.64] ;  /* 0x000000081c1c7981 */ /* 0x000ea2000c1e1500 */
[----:B------:R-:W-:Y:S01]  /*a410*/  HADD2.F32 R26, -RZ, R5.H0_H0 ;  /* 0x20000005ff1a7230 */ /* 0x000fe20000004100 */
[----:B------:R-:W-:Y:S01]  /*a420*/  ISETP.NE.AND P0, PT, R12, 0x1, PT ;  /* 0x000000010c00780c */ /* 0x000fe20003f05270 */
[----:B------:R-:W-:-:S04]  /*a430*/  IMAD.MOV.U32 R5, RZ, RZ, R6 ;  /* 0x000000ffff057224 */ /* 0x000fc800078e0006 */
[----:B------:R-:W-:Y:S01]  /*a440*/  F2F.F64.F32 R26, R26 ;  /* 0x0000001a001a7310 */ /* 0x000fe20000201800 */
[----:B--2---:R-:W-:-:S07]  /*a450*/  HADD2.F32 R31, -RZ, R28.H0_H0 ;  /* 0x2000001cff1f7230 */ /* 0x004fce0000004100 */
        /* <DEDUP_REMOVED lines=13> */
[----:B---3--:R-:W-:-:S07]  /*a530*/  HADD2.F32 R31, -RZ, R28.H0_H0 ;  /* 0x2000001cff1f7230 */ /* 0x008fce0000004100 */
        /* <DEDUP_REMOVED lines=9> */
[----:B------:R-:W-:Y:S01]  /*a5d0*/  MOV R5, R0 ;  /* 0x0000000000057202 */ /* 0x000fe20000000f00 */
[----:B---3--:R-:W-:-:S06]  /*a5e0*/  HADD2.F32 R24, -RZ, R2.H0_H0 ;  /* 0x20000002ff187230 */ /* 0x008fcc0000004100 */
[----:B------:R-:W-:Y:S01]  /*a5f0*/  F2F.F64.F32 R24, R24 ;  /* 0x0000001800187310 */ /* 0x000fe20000201800 */
[----:B--2---:R-:W-:-:S07]  /*a600*/  HADD2.F32 R28, -RZ, R26.H0_H0 ;  /* 0x2000001aff1c7230 */ /* 0x004fce0000004100 */
[----:B------:R-:W0:Y:S02]  /*a610*/  F2F.F64.F32 R2, R28 ;  /* 0x0000001c00027310 */ /* 0x000e240000201800 */
[----:B0-----:R-:W-:-:S10]  /*a620*/  DADD R2, R24, -R2 ;  /* 0x0000000018027229 */ /* 0x001fd40000000802 */
[----:B------:R-:W0:Y:S02]  /*a630*/  F2F.F16.F64 R2, R2 ;  /* 0x0000000200027310 */ /* 0x000e240000300800 */
[----:B0-----:R0:W-:Y:S02]  /*a640*/  STS.U16 [R7+0x80], R2 ;  /* 0x0000800207007388 */ /* 0x0011e40000000400 */
.L_x_1991:
[----:B------:R-:W-:Y:S05]  /*a650*/  BSYNC.RECONVERGENT B1 ;  /* 0x0000000000017941 */ /* 0x000fea0003800200 */
.L_x_1990:
[----:B------:R-:W-:-:S13]  /*a660*/  ISETP.GE.U32.AND P0, PT, R19, 0x60, PT ;  /* 0x000000601300780c */ /* 0x000fda0003f06070 */
[----:B------:R-:W-:Y:S05]  /*a670*/  @!P0 BRA `(.L_x_1989) ;  /* 0x0000000000c88947 */ /* 0x000fea0003800000 */
.L_x_1992:
[----:B--2---:R-:W-:Y:S01]  /*a680*/  IMAD R31, R5, 0x4, R41 ;  /* 0x00000004051f7824 */ /* 0x004fe200078e0229 */
        /* <DEDUP_REMOVED lines=8> */
[----:B--2---:R-:W-:-:S07]  /*a710*/  HADD2.F32 R24, -RZ, R32.H0_H0 ;  /* 0x20000020ff187230 */ /* 0x004fce0000004100 */
        /* <DEDUP_REMOVED lines=10> */
[----:B--2---:R-:W-:-:S07]  /*a7c0*/  HADD2.F32 R25, -RZ, R34.H0_H0 ;  /* 0x20000022ff197230 */ /* 0x004fce0000004100 */
        /* <DEDUP_REMOVED lines=10> */
[----:B--2---:R-:W-:-:S07]  /*a870*/  HADD2.F32 R34, -RZ, R28.H0_H0 ;  /* 0x2000001cff227230 */ /* 0x004fce0000004100 */
        /* <DEDUP_REMOVED lines=12> */
[----:B--2---:R-:W-:-:S07]  /*a940*/  HADD2.F32 R28, -RZ, R32.H0_H0 ;  /* 0x20000020ff1c7230 */ /* 0x004fce0000004100 */
[----:B------:R-:W0:Y:S02]  /*a950*/  F2F.F64.F32 R2, R28 ;  /* 0x0000001c00027310 */ /* 0x000e240000201800 */
[----:B0-----:R-:W-:-:S10]  /*a960*/  DADD R2, R26, -R2 ;  /* 0x000000001a027229 */ /* 0x001fd40000000802 */
[----:B------:R-:W0:Y:S02]  /*a970*/  F2F.F16.F64 R3, R2 ;  /* 0x0000000200037310 */ /* 0x000e240000300800 */
[----:B0-----:R0:W-:Y:S01]  /*a980*/  STS.U16 [R30+0xc0], R3 ;  /* 0x0000c0031e007388 */ /* 0x0011e20000000400 */
[----:B------:R-:W-:Y:S05]  /*a990*/  @!P0 BRA `(.L_x_1992) ;  /* 0xfffffffc00388947 */ /* 0x000fea000383ffff */
.L_x_1989:
[----:B------:R-:W-:Y:S05]  /*a9a0*/  BSYNC.RECONVERGENT B0 ;  /* 0x0000000000007941 */ /* 0x000fea0003800200 */
.L_x_1988:
[----:B------:R-:W-:Y:S01]  /*a9b0*/  NOP ;  /* 0x0000000000007918 */ /* 0x000fe20000000000 */
[----:B------:R-:W-:Y:S05]  /*a9c0*/  BRA.U !UP0, `(.L_x_1993) ;  /* 0x0000003508647547 */ /* 0x000fea000b800000 */
[-C--:B------:R-:W-:Y:S01]  /*a9d0*/  ISETP.GE.AND P4, PT, R47, R52.reuse, PT ;  /* 0x000000342f00720c */ /* 0x080fe20003f86270 */
[----:B01234-:R-:W-:Y:S01]  /*a9e0*/  IMAD.MOV.U32 R24, RZ, RZ, 0x0 ;  /* 0x00000000ff187424 */ /* 0x01ffe200078e00ff */
[----:B------:R-:W-:Y:S01]  /*a9f0*/  MOV R25, 0xfff00000 ;  /* 0xfff0000000197802 */ /* 0x000fe20000000f00 */
        /* <DEDUP_REMOVED lines=40> */
.L_x_1997:
[----:B------:R-:W-:Y:S05]  /*ac80*/  BSYNC.RECONVERGENT B1 ;  /* 0x0000000000017941 */ /* 0x000fea0003800200 */
.L_x_1996:
[----:B------:R-:W-:-:S13]  /*ac90*/  ISETP.GE.U32.AND P1, PT, R18, 0x60, PT ;  /* 0x000000601200780c */ /* 0x000fda0003f26070 */
[----:B------:R-:W-:Y:S05]  /*aca0*/  @!P1 BRA `(.L_x_1995) ;  /* 0x0000000000789947 */ /* 0x000fea0003800000 */
.L_x_1998:
[----:B0-2---:R-:W2:Y:S01]  /*acb0*/  LDL.64 R24, [R1] ;  /* 0x0000000001187983 */ /* 0x005ea20000100a00 */
[C---:B------:R-:W-:Y:S01]  /*acc0*/  IMAD R28, R5.reuse, 0x2, R42 ;  /* 0x00000002051c7824 */ /* 0x040fe200078e022a */
[----:B------:R-:W-:-:S04]  /*acd0*/  IADD3 R5, PT, PT, R5, 0x80, RZ ;  /* 0x0000008005057810 */ /* 0x000fc80007ffe0ff */
        /* <DEDUP_REMOVED lines=27> */
.L_x_1995:
[----:B------:R-:W-:Y:S05]  /*ae90*/  BSYNC.RECONVERGENT B0 ;  /* 0x0000000000007941 */ /* 0x000fea0003800200 */
.L_x_1994:
        /* <DEDUP_REMOVED lines=100> */
.L_x_2002:
[----:B------:R-:W-:Y:S05]  /*b4e0*/  BSYNC.RECONVERGENT B1 ;  /* 0x0000000000017941 */ /* 0x000fea0003800200 */
.L_x_2001:
[----:B------:R-:W-:-:S13]  /*b4f0*/  ISETP.GE.U32.AND P1, PT, R19, 0x60, PT ;  /* 0x000000601300780c */ /* 0x000fda0003f26070 */
[----:B------:R-:W-:Y:S05]  /*b500*/  @!P1 BRA `(.L_x_2000) ;  /* 0x0000000000e89947 */ /* 0x000fea0003800000 */
.L_x_2003:
        /* <DEDUP_REMOVED lines=8> */
[----:B---3--:R-:W-:-:S02]  /*b590*/  HADD2.F32 R32, -RZ, R3.H0_H0 ;  /* 0x20000003ff207230 */ /* 0x008fc40000004100 */
[----:B------:R-:W-:Y:S02]  /*b5a0*/  IMAD.MOV.U32 R3, RZ, RZ, 0x3bbb989d ;  /* 0x3bbb989dff037424 */ /* 0x000fe400078e00ff */
[----:B-1----:R-:W-:Y:S02]  /*b5b0*/  HADD2.F32 R24, -RZ, R24.H0_H0 ;  /* 0x20000018ff187230 */ /* 0x002fe40000004100 */
[----:B------:R-:W-:Y:S01]  /*b5c0*/  FADD R32, -R5, R32 ;  /* 0x0000002005207221 */ /* 0x000fe20000000100 */
[----:B0-----:R-:W-:-:S03]  /*b5d0*/  HADD2.F32 R26, -RZ, R26.H0_H0 ;  /* 0x2000001aff1a7230 */ /* 0x001fc60000004100 */
[-C--:B------:R-:W-:Y:S01]  /*b5e0*/  FFMA.SAT R27, R32, R3.reuse, 0.5 ;  /* 0x3f000000201b7423 */ /* 0x080fe20000002003 */
[----:B------:R-:W-:Y:S01]  /*b5f0*/  FADD R30, -R5, R24 ;  /* 0x00000018051e7221 */ /* 0x000fe20000000100 */
[----:B--2---:R-:W-:Y:S02]  /*b600*/  HADD2.F32 R34, -RZ, R31.H0_H0 ;  /* 0x2000001fff227230 */ /* 0x004fe40000004100 */
[-C--:B------:R-:W-:Y:S01]  /*b610*/  FFMA.RM R24, R27, R28.reuse, 12582913 ;  /* 0x4b4000011b187423 */ /* 0x080fe2000000401c */
[-C--:B------:R-:W-:Y:S01]  /*b620*/  FFMA.SAT R27, R30, R3.reuse, 0.5 ;  /* 0x3f0000001e1b7423 */ /* 0x080fe20000002003 */
        /* <DEDUP_REMOVED lines=17> */
[----:B------:R-:W-:-:S02]  /*b740*/  SHF.L.U32 R29, R29, 0x17, RZ ;  /* 0x000000171d1d7819 */ /* 0x000fc400000006ff */
        /* <DEDUP_REMOVED lines=22> */
.L_x_2000:
[----:B------:R-:W-:Y:S05]  /*b8b0*/  BSYNC.RECONVERGENT B0 ;  /* 0x0000000000007941 */ /* 0x000fea0003800200 */
.L_x_1999:
        /* <DEDUP_REMOVED lines=11> */
[----:B-12---:R-:W-:Y:S02]  /*b970*/  LOP3.LUT R24, R5, 0x3, RZ, 0xc0, !PT ;  /* 0x0000000305187812 */ /* 0x006fe400078ec0ff */
[----:B------:R-:W-:Y:S02]  /*b980*/  MOV R5, R6 ;  /* 0x0000000600057202 */ /* 0x000fe40000000f00 */
        /* <DEDUP_REMOVED lines=20> */
[----:B-1----:R-:W-:-:S02]  /*bad0*/  @P1 HADD2 R2, R2.H0_H0, R5.H0_H0 ;  /* 0x2000000502021230 */ /* 0x002fc40000000800 */
[----:B------:R-:W-:Y:S01]  /*bae0*/  IMAD.MOV.U32 R5, RZ, RZ, R0 ;  /* 0x000000ffff057224 */ /* 0x000fe200078e0000 */
[----:B------:R-:W-:Y:S02]  /*baf0*/  @P1 MOV R5, R17 ;  /* 0x0000001100051202 */ /* 0x000fe40000000f00 */
[----:B------:R-:W-:-:S06]  /*bb00*/  @P1 HADD2.F32 R2, -RZ, R2.H0_H0 ;  /* 0x20000002ff021230 */ /* 0x000fcc0000004100 */
[----:B------:R-:W0:Y:S02]  /*bb10*/  @P1 F2F.F64.F32 R2, R2 ;  /* 0x0000000200021310 */ /* 0x000e240000201800 */
[----:B0-----:R2:W-:Y:S02]  /*bb20*/  @P1 STL.64 [R1], R2 ;  /* 0x0000000201001387 */ /* 0x0015e40000100a00 */
.L_x_2007:
[----:B------:R-:W-:Y:S05]  /*bb30*/  BSYNC.RECONVERGENT B1 ;  /* 0x0000000000017941 */ /* 0x000fea0003800200 */
.L_x_2006:
[----:B------:R-:W-:Y:S05]  /*bb40*/  @!P0 BRA `(.L_x_2005) ;  /* 0x0000000800c08947 */ /* 0x000fea0003800000 */
[----:B--23--:R-:W-:Y:S01]  /*bb50*/  IADD3 R2, PT, PT, -R5, R52, RZ ;  /* 0x0000003405027210 */ /* 0x00cfe20007ffe1ff */
[----:B------:R-:W-:Y:S01]  /*bb60*/  BSSY.RECONVERGENT B1, `(.L_x_2008) ;  /* 0x0000063000017945 */ /* 0x000fe20003800200 */
[----:B------:R-:W-:Y:S02]  /*bb70*/  PLOP3.LUT P0, PT, PT, PT, PT, 0x80, 0x8 ;  /* 0x000000000008781c */ /* 0x000fe40003f0f070 */
[----:B------:R-:W-:-:S13]  /*bb80*/  ISETP.GT.AND P1, PT, R2, 0x180, PT ;  /* 0x000001800200780c */ /* 0x000fda0003f24270 */
[----:B------:R-:W-:Y:S05]  /*bb90*/  @!P1 BRA `(.L_x_2009) ;  /* 0x00000004007c9947 */ /* 0x000fea0003800000 */
[----:B------:R-:W-:Y:S01]  /*bba0*/  PLOP3.LUT P0, PT, PT, PT, PT, 0x8, 0x80 ;  /* 0x000000000080781c */ /* 0x000fe20003f0e170 */
[----:B------:R-:W-:-:S12]  /*bbb0*/  VIADD R53, R52, 0xfffffe80 ;  /* 0xfffffe8034357836 */ /* 0x000fd80000000000 */
.L_x_2010:
[----:B--2---:R-:W2:Y:S01]  /*bbc0*/  LDL.64 R2, [R1] ;  /* 0x0000000001027983 */ /* 0x004ea20000100a00 */
[C---:B------:R-:W-:Y:S02]  /*bbd0*/  LEA R48, R5.reuse, R42, 0x1 ;  /* 0x0000002a05307211 */ /* 0x040fe400078e08ff */
[----:B------:R-:W-:-:S03]  /*bbe0*/  IADD3 R5, PT, PT, R5, 0x200, RZ ;  /* 0x0000020005057810 */ /* 0x000fc60007ffe0ff */
        /* <DEDUP_REMOVED lines=90> */
.L_x_2009:
[----:B------:R-:W-:Y:S05]  /*c190*/  BSYNC.RECONVERGENT B1 ;  /* 0x0000000000017941 */ /* 0x000fea0003800200 */
.L_x_2008:
        /* <DEDUP_REMOVED lines=49> */
.L_x_2012:
[----:B------:R-:W-:Y:S05]  /*c4b0*/  BSYNC.RECONVERGENT B1 ;  /* 0x0000000000017941 */ /* 0x000fea0003800200 */
.L_x_2011:
[----:B------:R-:W-:-:S13]  /*c4c0*/  ISETP.LT.OR P0, PT, R5, R52, P0 ;  /* 0x000000340500720c */ /* 0x000fda0000701670 */
[----:B------:R-:W-:Y:S05]  /*c4d0*/  @!P0 BRA `(.L_x_2005) ;  /* 0x00000000005c8947 */ /* 0x000fea0003800000 */
[----:B---3--:R-:W3:Y:S01]  /*c4e0*/  LDL.64 R2, [R1] ;  /* 0x0000000001027983 */ /* 0x008ee20000100a00 */
[----:B------:R-:W-:-:S05]  /*c4f0*/  IMAD R5, R5, 0x2, R42 ;  /* 0x0000000205057824 */ /* 0x000fca00078e022a */
        /* <DEDUP_REMOVED lines=21> */
.L_x_2005:
[----:B------:R-:W-:Y:S05]  /*c650*/  BSYNC.RECONVERGENT B0 ;  /* 0x0000000000007941 */ /* 0x000fea0003800200 */
.L_x_2004:
        /* <DEDUP_REMOVED lines=61> */
[----:B0-----:R-:W-:Y:S05]  /*ca30*/  CALL.REL.NOINC `($__internal_17_$__cuda_sm3x_div_rn_noftz_f32_slowpath) ;  /* 0x0000004400147944 */ /* 0x001fea0003c00000 */
[----:B------:R-:W-:-:S07]  /*ca40*/  MOV R3, R27 ;  /* 0x0000001b00037202 */ /* 0x000fce0000000f00 */
.L_x_2018:
[----:B------:R-:W-:Y:S05]  /*ca50*/  BSYNC.RECONVERGENT B4 ;  /* 0x0000000000047941 */ /* 0x000fea0003800200 */
.L_x_2017:
[----:B------:R-:W-:Y:S01]  /*ca60*/  F2FP.F16.F32.PACK_AB R3, RZ, R3 ;  /* 0x00000003ff03723e */ /* 0x000fe200000000ff */
[----:B------:R-:W-:-:S04]  /*ca70*/  IMAD.MOV.U32 R25, RZ, RZ, R6 ;  /* 0x000000ffff197224 */ /* 0x000fc800078e0006 */
        /* <DEDUP_REMOVED lines=14> */
[----:B------:R-:W-:Y:S02]  /*cb60*/  MOV R2, R24 ;  /* 0x0000001800027202 */ /* 0x000fe40000000f00 */
[----:B------:R-:W-:-:S07]  /*cb70*/  MOV R26, 0xcb90 ;  /* 0x0000cb90001a7802 */ /* 0x000fce0000000f00 */
[----:B0-----:R-:W-:Y:S05]  /*cb80*/  CALL.REL.NOINC `($__internal_17_$__cuda_sm3x_div_rn_noftz_f32_slowpath) ;  /* 0x0000004000c07944 */ /* 0x001fea0003c00000 */
[----:B------:R-:W-:-:S07]  /*cb90*/  MOV R2, R27 ;  /* 0x0000001b00027202 */ /* 0x000fce0000000f00 */
.L_x_2020:
[----:B------:R-:W-:Y:S05]  /*cba0*/  BSYNC.RECONVERGENT B4 ;  /* 0x0000000000047941 */ /* 0x000fea0003800200 */
.L_x_2019:
        /* <DEDUP_REMOVED lines=17> */
[----:B0-----:R-:W-:Y:S05]  /*ccc0*/  CALL.REL.NOINC `($__internal_17_$__cuda_sm3x_div_rn_noftz_f32_slowpath) ;  /* 0x0000004000707944 */ /* 0x001fea0003c00000 */
[----:B------:R-:W-:-:S07]  /*ccd0*/  MOV R2, R27 ;  /* 0x0000001b00027202 */ /* 0x000fce0000000f00 */
.L_x_2022:
[----:B------:R-:W-:Y:S05]  /*cce0*/  BSYNC.RECONVERGENT B4 ;  /* 0x0000000000047941 */ /* 0x000fea0003800200 */
.L_x_2021:
[----:B------:R-:W-:Y:S02]  /*ccf0*/  F2FP.F16.F32.PACK_AB R2, RZ, R2 ;  /* 0x00000002ff02723e */ /* 0x000fe400000000ff */
[----:B------:R-:W-:-:S03]  /*cd00*/  MOV R25, R0 ;  /* 0x0000000000197202 */ /* 0x000fc60000000f00 */
[----:B------:R3:W-:Y:S04]  /*cd10*/  STS.U16 [R7+0x80], R2 ;  /* 0x0000800207007388 */ /* 0x0007e80000000400 */
.L_x_2016:
[----:B------:R-:W-:Y:S05]  /*cd20*/  BSYNC.RECONVERGENT B3 ;  /* 0x0000000000037941 */ /* 0x000fea0003800200 */
.L_x_2015:
[----:B------:R-:W-:-:S13]  /*cd30*/  ISETP.GE.U32.AND P0, PT, R19, 0x60, PT ;  /* 0x000000601300780c */ /* 0x000fda0003f06070 */
[----:B------:R-:W-:Y:S05]  /*cd40*/  @!P0 BRA `(.L_x_2014) ;  /* 0x00000004003c8947 */ /* 0x000fea0003800000 */
.L_x_2031:
[C---:B----4-:R-:W-:Y:S01]  /*cd50*/  LEA R24, R25.reuse, R42, 0x1 ;  /* 0x0000002a19187211 */ /* 0x050fe200078e08ff */
[----:B------:R-:W1:Y:S01]  /*cd60*/  MUFU.RCP R26, R5 ;  /* 0x00000005001a7308 */ /* 0x000e620000001000 */
[----:B------:R-:W-:Y:S01]  /*cd70*/  VIADD R25, R25, 0x80 ;  /* 0x0000008019197836 */ /* 0x000fe20000000000 */
[----:B------:R-:W-:Y:S02]  /*cd80*/  BSSY.RECONVERGENT B3, `(.L_x_2023) ;  /* 0x000000f000037945 */ /* 0x000fe40003800200 */
[----:B--23--:R-:W0:Y:S02]  /*cd90*/  LDS.U16 R2, [R24] ;  /* 0x0000000018027984 */ /* 0x00ce240000000400 */
        /* <DEDUP_REMOVED lines=11> */
[----:B------:R-:W-:Y:S05]  /*ce50*/  CALL.REL.NOINC `($__internal_17_$__cuda_sm3x_div_rn_noftz_f32_slowpath) ;  /* 0x00000040000c7944 */ /* 0x000fea0003c00000 */
[----:B------:R-:W-:-:S07]  /*ce60*/  MOV R2, R27 ;  /* 0x0000001b00027202 */ /* 0x000fce0000000f00 */
.L_x_2024:
[----:B------:R-:W-:Y:S05]  /*ce70*/  BSYNC.RECONVERGENT B3 ;  /* 0x0000000000037941 */ /* 0x000fea0003800200 */
.L_x_2023:
        /* <DEDUP_REMOVED lines=18> */
.L_x_2026:
[----:B------:R-:W-:Y:S05]  /*cfa0*/  BSYNC.RECONVERGENT B3 ;  /* 0x0000000000037941 */ /* 0x000fea0003800200 */
.L_x_2025:
        /* <DEDUP_REMOVED lines=18> */
.L_x_2028:
[----:B------:R-:W-:Y:S05]  /*d0d0*/  BSYNC.RECONVERGENT B3 ;  /* 0x0000000000037941 */ /* 0x000fea0003800200 */
.L_x_2027:
        /* <DEDUP_REMOVED lines=18> */
.L_x_2030:
[----:B------:R-:W-:Y:S05]  /*d200*/  BSYNC.RECONVERGENT B3 ;  /* 0x0000000000037941 */ /* 0x000fea0003800200 */
.L_x_2029:
[----:B------:R-:W-:-:S05]  /*d210*/  F2FP.F16.F32.PACK_AB R2, RZ, R2 ;  /* 0x00000002ff02723e */ /* 0x000fca00000000ff */
[----:B------:R4:W-:Y:S01]  /*d220*/  STS.U16 [R24+0xc0], R2 ;  /* 0x0000c00218007388 */ /* 0x0009e20000000400 */
[----:B------:R-:W-:Y:S05]  /*d230*/  @!P5 BRA `(.L_x_2031) ;  /* 0xfffffff800c4d947 */ /* 0x000fea000383ffff */
.L_x_2014:
[----:B------:R-:W-:Y:S05]  /*d240*/  BSYNC.RECONVERGENT B2 ;  /* 0x0000000000027941 */ /* 0x000fea0003800200 */
.L_x_2013:
        /* <DEDUP_REMOVED lines=13> */
[----:B------:R-:W-:Y:S02]  /*d320*/  ISETP.NE.AND P0, PT, R12, 0x1, PT ;  /* 0x000000010c00780c */ /* 0x000fe40003f05270 */
[----:B------:R-:W0:Y:S01]  /*d330*/  LDS R5, [R26] ;  /* 0x000000001a057984 */ /* 0x000e220000000800 */
[----:B------:R-:W-:-:S04]  /*d340*/  MOV R31, R6 ;  /* 0x00000006001f7202 */ /* 0x000fc80000000f00 */
[----:B-1234-:R-:W1:Y:S01]  /*d350*/  LDC.64 R2, c[0x0][0x3c0] ;  /* 0x0000f000ff027b82 */ /* 0x01ee620000000a00 */
[----:B0-----:R-:W-:-:S04]  /*d360*/  IMAD R5, R10, R29, R5 ;  /* 0x0000001d0a057224 */ /* 0x001fc800078e0205 */
[----:B-1----:R-:W-:-:S05]  /*d370*/  IMAD.WIDE R24, R5, 0x2, R2 ;  /* 0x0000000205187825 */ /* 0x002fca00078e0202 */
        /* <DEDUP_REMOVED lines=15> */
.L_x_2034:
[----:B0-----:R-:W-:Y:S05]  /*d470*/  BSYNC.RECONVERGENT B1 ;  /* 0x0000000000017941 */ /* 0x001fea0003800200 */
.L_x_2033:
[----:B------:R-:W-:Y:S05]  /*d480*/  @!P1 BRA `(.L_x_2032) ;  /* 0x0000000800b09947 */ /* 0x000fea0003800000 */
[----:B------:R-:W2:Y:S01]  /*d490*/  LDC R30, c[0x0][0x390] ;  /* 0x0000e400ff1e7b82 */ /* 0x000ea20000000800 */
[----:B------:R-:W-:Y:S01]  /*d4a0*/  BSSY.RECONVERGENT B1, `(.L_x_2035) ;  /* 0x000005d000017945 */ /* 0x000fe20003800200 */
[----:B------:R-:W-:Y:S02]  /*d4b0*/  PLOP3.LUT P0, PT, PT, PT, PT, 0x80, 0x8 ;  /* 0x000000000008781c */ /* 0x000fe40003f0f070 */
[----:B--234-:R-:W-:-:S04]  /*d4c0*/  IADD3 R2, PT, PT, -R31, R30, RZ ;  /* 0x0000001e1f027210 */ /* 0x01cfc80007ffe1ff */
[----:B------:R-:W-:-:S13]  /*d4d0*/  ISETP.GT.AND P1, PT, R2, 0x180, PT ;  /* 0x000001800200780c */ /* 0x000fda0003f24270 */
[----:B------:R-:W-:Y:S05]  /*d4e0*/  @!P1 BRA `(.L_x_2036) ;  /* 0x0000000400609947 */ /* 0x000fea0003800000 */
[----:B------:R-:W-:Y:S02]  /*d4f0*/  PLOP3.LUT P0, PT, PT, PT, PT, 0x8, 0x80 ;  /* 0x000000000080781c */ /* 0x000fe40003f0e170 */
[----:B------:R-:W-:-:S11]  /*d500*/  IADD3 R5, PT, PT, R30, -0x180, RZ ;  /* 0xfffffe801e057810 */ /* 0x000fd60007ffe0ff */
.L_x_2037:
[C---:B0-----:R-:W-:Y:S01]  /*d510*/  IMAD R36, R31.reuse, 0x4, R41 ;  /* 0x000000041f247824 */ /* 0x041fe200078e0229 */
[C---:B------:R-:W-:Y:S01]  /*d520*/  LEA R50, R31.reuse, R42, 0x1 ;  /* 0x0000002a1f327211 */ /* 0x040fe200078e08ff */
        /* <DEDUP_REMOVED lines=84> */
.L_x_2036:
[----:B------:R-:W-:Y:S05]  /*da70*/  BSYNC.RECONVERGENT B1 ;  /* 0x0000000000017941 */ /* 0x000fea0003800200 */
.L_x_2035:
        /* <DEDUP_REMOVED lines=50> */
.L_x_2039:
[----:B------:R-:W-:Y:S05]  /*dda0*/  BSYNC.RECONVERGENT B1 ;  /* 0x0000000000017941 */ /* 0x000fea0003800200 */
.L_x_2038:
[----:B------:R-:W-:-:S13]  /*ddb0*/  ISETP.LT.OR P0, PT, R31, R30, P0 ;  /* 0x0000001e1f00720c */ /* 0x000fda0000701670 */
[----:B------:R-:W-:Y:S05]  /*ddc0*/  @!P0 BRA `(.L_x_2032) ;  /* 0x0000000000608947 */ /* 0x000fea0003800000 */
[C---:B-1----:R-:W-:Y:S01]  /*ddd0*/  LEA R24, R31.reuse, R41, 0x2 ;  /* 0x000000291f187211 */ /* 0x042fe200078e10ff */
        /* <DEDUP_REMOVED lines=23> */
.L_x_2032:
[----:B0-----:R-:W-:Y:S05]  /*df50*/  BSYNC.RECONVERGENT B0 ;  /* 0x0000000000007941 */ /* 0x001fea0003800200 */
.L_x_1993:
        /* <DEDUP_REMOVED lines=26> */
[----:B------:R-:W-:Y:S01]  /*e100*/  HADD2.F32 R26, -RZ, R5.H0_H0 ;  /* 0x20000005ff1a7230 */ /* 0x000fe20000004100 */
        /* <DEDUP_REMOVED lines=19> */
.L_x_2045:
[----:B------:R-:W-:Y:S05]  /*e240*/  BSYNC.RECONVERGENT B1 ;  /* 0x0000000000017941 */ /* 0x000fea0003800200 */
.L_x_2044:
[----:B------:R-:W-:Y:S05]  /*e250*/  @!P0 BRA `(.L_x_2043) ;  /* 0x0000000800c08947 */ /* 0x000fea0003800000 */
[----:B0-2---:R-:W-:Y:S01]  /*e260*/  IADD3 R2, PT, PT, -R5, R52, RZ ;  /* 0x0000003405027210 */ /* 0x005fe20007ffe1ff */
[----:B------:R-:W-:Y:S01]  /*e270*/  BSSY.RECONVERGENT B1, `(.L_x_2046) ;  /* 0x0000063000017945 */ /* 0x000fe20003800200 */
[----:B------:R-:W-:Y:S02]  /*e280*/  PLOP3.LUT P0, PT, PT, PT, PT, 0x80, 0x8 ;  /* 0x000000000008781c */ /* 0x000fe40003f0f070 */
[----:B------:R-:W-:-:S13]  /*e290*/  ISETP.GT.AND P2, PT, R2, 0x180, PT ;  /* 0x000001800200780c */ /* 0x000fda0003f44270 */
[----:B------:R-:W-:Y:S05]  /*e2a0*/  @!P2 BRA `(.L_x_2047) ;  /* 0x00000004007ca947 */ /* 0x000fea0003800000 */
[----:B------:R-:W-:Y:S02]  /*e2b0*/  PLOP3.LUT P0, PT, PT, PT, PT, 0x8, 0x80 ;  /* 0x000000000080781c */ /* 0x000fe40003f0e170 */
[----:B------:R-:W-:-:S11]  /*e2c0*/  IADD3 R53, PT, PT, R52, -0x180, RZ ;  /* 0xfffffe8034357810 */ /* 0x000fd60007ffe0ff */
.L_x_2048:
        /* <DEDUP_REMOVED lines=93> */
.L_x_2047:
[----:B------:R-:W-:Y:S05]  /*e8a0*/  BSYNC.RECONVERGENT B1 ;  /* 0x0000000000017941 */ /* 0x000fea0003800200 */
.L_x_2046:
[----:B------:R-:W-:Y:S01]  /*e8b0*/  IADD3 R2, PT, PT, -R5, R52, RZ ;  /* 0x0000003405027210 */ /* 0x000fe20007ffe1ff */
[----:B------:R-:W-:Y:S03]  /*e8c0*/  BSSY.RECONVERGENT B1, `(.L_x_2049) ;  /* 0x0000030000017945 */ /* 0x000fe60003800200 */
[----:B------:R-:W-:-:S13]  /*e8d0*/  ISETP.GT.AND P2, PT, R2, 0x80, PT ;  /* 0x000000800200780c */ /* 0x000fda0003f44270 */
[----:B------:R-:W-:Y:S05]  /*e8e0*/  @!P2 BRA `(.L_x_2050) ;  /* 0x0000000000b4a947 */ /* 0x000fea0003800000 */
[----:B------:R-:W2:Y:S01]  /*e8f0*/  LDL.64 R2, [R1] ;  /* 0x0000000001027983 */ /* 0x000ea20000100a00 */
[C---:B------:R-:W-:Y:S02]  /*e900*/  LEA R30, R5.reuse, R42, 0x1 ;  /* 0x0000002a051e7211 */ /* 0x040fe400078e08ff */
[----:B------:R-:W-:Y:S02]  /*e910*/  PLOP3.LUT P0, PT, PT, PT, PT, 0x8, 0x80 ;  /* 0x000000000080781c */ /* 0x000fe40003f0e170 */
[----:B------:R-:W-:Y:S01]  /*e920*/  IADD3 R5, PT, PT, R5, 0x100, RZ ;  /* 0x0000010005057810 */ /* 0x000fe20007ffe0ff */
        /* <DEDUP_REMOVED lines=41> */
.L_x_2050:
[----:B------:R-:W-:Y:S05]  /*ebc0*/  BSYNC.RECONVERGENT B1 ;  /* 0x0000000000017941 */ /* 0x000fea0003800200 */
.L_x_2049:
[----:B------:R-:W-:-:S13]  /*ebd0*/  ISETP.LT.OR P0, PT, R5, R52, P0 ;  /* 0x000000340500720c */ /* 0x000fda0000701670 */
[----:B------:R-:W-:Y:S05]  /*ebe0*/  @!P0 BRA `(.L_x_2043) ;  /* 0x00000000005c8947 */ /* 0x000fea0003800000 */
[----:B--2---:R-:W2:Y:S01]  /*ebf0*/  LDL.64 R2, [R1] ;  /* 0x0000000001027983 */ /* 0x004ea20000100a00 */
[----:B------:R-:W-:-:S05]  /*ec00*/  IMAD R5, R5, 0x2, R42 ;  /* 0x0000000205057824 */ /* 0x000fca00078e022a */
        /* <DEDUP_REMOVED lines=21> */
.L_x_2043:
[----:B------:R-:W-:Y:S05]  /*ed60*/  BSYNC.RECONVERGENT B0 ;  /* 0x0000000000007941 */ /* 0x000fea0003800200 */
.L_x_2042:
        /* <DEDUP_REMOVED lines=52> */
[----:B------:R-:W-:Y:S01]  /*f0b0*/  MOV R26, 0x1 ;  /* 0x00000001001a7802 */ /* 0x000fe20000000f00 */
        /* <DEDUP_REMOVED lines=19> */
[----:B------:R-:W-:Y:S05]  /*f1f0*/  CALL.REL.NOINC `($__internal_15_$__cuda_sm20_div_rn_f64_full) ;  /* 0x0000001000dc7944 */ /* 0x000fea0003c00000 */
[----:B------:R-:W-:Y:S02]  /*f200*/  MOV R24, R30 ;  /* 0x0000001e00187202 */ /* 0x000fe40000000f00 */
[----:B------:R-:W-:-:S07]  /*f210*/  MOV R25, R31 ;  /* 0x0000001f00197202 */ /* 0x000fce0000000f00 */
.L_x_2055:
[----:B------:R-:W-:Y:S05]  /*f220*/  BSYNC.RECONVERGENT B2 ;  /* 0x0000000000027941 */ /* 0x000fea0003800200 */
.L_x_2054:
        /* <DEDUP_REMOVED lines=26> */
[----:B------:R-:W-:Y:S05]  /*f3d0*/  CALL.REL.NOINC `($__internal_15_$__cuda_sm20_div_rn_f64_full) ;  /* 0x0000001000647944 */ /* 0x000fea0003c00000 */
[----:B------:R-:W-:Y:S01]  /*f3e0*/  MOV R24, R30 ;  /* 0x0000001e00187202 */ /* 0x000fe20000000f00 */
[----:B------:R-:W-:-:S07]  /*f3f0*/  IMAD.MOV.U32 R25, RZ, RZ, R31 ;  /* 0x000000ffff197224 */ /* 0x000fce00078e001f */
.L_x_2057:
[----:B------:R-:W-:Y:S05]  /*f400*/  BSYNC.RECONVERGENT B2 ;  /* 0x0000000000027941 */ /* 0x000fea0003800200 */
.L_x_2056:
[----:B------:R-:W0:Y:S01]  /*f410*/  F2F.F16.F64 R24, R24 ;  /* 0x0000001800187310 */ /* 0x000e220000300800 */
[----:B------:R-:W-:Y:S01]  /*f420*/  MOV R5, R4 ;  /* 0x0000000400057202 */ /* 0x000fe20000000f00 */
        /* <DEDUP_REMOVED lines=25> */
[----:B------:R-:W-:Y:S05]  /*f5c0*/  CALL.REL.NOINC `($__internal_15_$__cuda_sm20_div_rn_f64_full) ;  /* 0x0000000c00e87944 */ /* 0x000fea0003c00000 */
[----:B------:R-:W-:Y:S01]  /*f5d0*/  MOV R24, R30 ;  /* 0x0000001e00187202 */ /* 0x000fe20000000f00 */
[----:B------:R-:W-:-:S07]  /*f5e0*/  IMAD.MOV.U32 R25, RZ, RZ, R31 ;  /* 0x000000ffff197224 */ /* 0x000fce00078e001f */
.L_x_2059:
[----:B------:R-:W-:Y:S05]  /*f5f0*/  BSYNC.RECONVERGENT B2 ;  /* 0x0000000000027941 */ /* 0x000fea0003800200 */
.L_x_2058:
[----:B------:R-:W0:Y:S01]  /*f600*/  F2F.F16.F64 R24, R24 ;  /* 0x0000001800187310 */ /* 0x000e220000300800 */
[----:B------:R-:W-:Y:S01]  /*f610*/  MOV R5, R0 ;  /* 0x0000000000057202 */ /* 0x000fe20000000f00 */
[----:B0-----:R3:W-:Y:S06]  /*f620*/  STS.U16 [R7+0x80], R24 ;  /* 0x0000801807007388 */ /* 0x0017ec0000000400 */
.L_x_2053:
[----:B------:R-:W-:Y:S05]  /*f630*/  BSYNC.RECONVERGENT B1 ;  /* 0x0000000000017941 */ /* 0x000fea0003800200 */
.L_x_2052:
[----:B------:R-:W-:-:S13]  /*f640*/  ISETP.GE.U32.AND P0, PT, R19, 0x60, PT ;  /* 0x000000601300780c */ /* 0x000fda0003f06070 */
[----:B------:R-:W-:Y:S05]  /*f650*/  @!P0 BRA `(.L_x_2051) ;  /* 0x0000000400c88947 */ /* 0x000fea0003800000 */
.L_x_2068:
[C---:B----4-:R-:W-:Y:S01]  /*f660*/  LEA R50, R5.reuse, R42, 0x1 ;  /* 0x0000002a05327211 */ /* 0x050fe200078e08ff */
[----:B------:R-:W4:Y:S01]  /*f670*/  MUFU.RCP64H R25, R3 ;  /* 0x0000000300197308 */ /* 0x000f220000001800 */
[----:B0-23--:R-:W-:Y:S02]  /*f680*/  HFMA2 R24, -RZ, RZ, 0, 5.9604644775390625e-08 ;  /* 0x00000001ff187431 */ /* 0x00dfe400000001ff */
[----:B------:R-:W-:Y:S01]  /*f690*/  VIADD R5, R5, 0x80 ;  /* 0x0000008005057836 */ /* 0x000fe20000000000 */
[----:B------:R-:W-:Y:S01]  /*f6a0*/  BSSY.RECONVERGENT B1, `(.L_x_2060) ;  /* 0x0000017000017945 */ /* 0x000fe20003800200 */
[----:B-1----:R-:W0:Y:S03]  /*f6b0*/  LDS.U16 R28, [R50] ;  /* 0x00000000321c7984 */ /* 0x002e260000000400 */
        /* <DEDUP_REMOVED lines=21> */
.L_x_2061:
[----:B------:R-:W-:Y:S05]  /*f810*/  BSYNC.RECONVERGENT B1 ;  /* 0x0000000000017941 */ /* 0x000fea0003800200 */
.L_x_2060:
[----:B------:R-:W0:Y:S01]  /*f820*/  LDS.U16 R26, [R50+0x40] ;  /* 0x00004000321a7984 */ /* 0x000e220000000400 */
[----:B------:R-:W1:Y:S01]  /*f830*/  MUFU.RCP64H R25, R3 ;  /* 0x0000000300197308 */ /* 0x000e620000001800 */
[----:B------:R-:W-:Y:S01]  /*f840*/  MOV R24, 0x1 ;  /* 0x0000000100187802 */ /* 0x000fe20000000f00 */
        /* <DEDUP_REMOVED lines=22> */
[----:B------:R-:W-:Y:S05]  /*f9b0*/  CALL.REL.NOINC `($__internal_15_$__cuda_sm20_div_rn_f64_full) ;  /* 0x0000000800ec7944 */ /* 0x000fea0003c00000 */
[----:B------:R-:W-:Y:S02]  /*f9c0*/  MOV R32, R30 ;  /* 0x0000001e00207202 */ /* 0x000fe40000000f00 */
[----:B------:R-:W-:-:S07]  /*f9d0*/  MOV R33, R31 ;  /* 0x0000001f00217202 */ /* 0x000fce0000000f00 */
.L_x_2063:
[----:B------:R-:W-:Y:S05]  /*f9e0*/  BSYNC.RECONVERGENT B1 ;  /* 0x0000000000017941 */ /* 0x000fea0003800200 */
.L_x_2062:
        /* <DEDUP_REMOVED lines=26> */
.L_x_2065:
[----:B------:R-:W-:Y:S05]  /*fb90*/  BSYNC.RECONVERGENT B1 ;  /* 0x0000000000017941 */ /* 0x000fea0003800200 */
.L_x_2064:
[----:B------:R-:W0:Y:S01]  /*fba0*/  LDS.U16 R28, [R50+0xc0] ;  /* 0x0000c000321c7984 */ /* 0x000e220000000400 */
[----:B------:R-:W1:Y:S01]  /*fbb0*/  MUFU.RCP64H R25, R3 ;  /* 0x0000000300197308 */ /* 0x000e620000001800 */
[----:B------:R-:W-:Y:S01]  /*fbc0*/  MOV R24, 0x1 ;  /* 0x0000000100187802 */ /* 0x000fe20000000f00 */
        /* <DEDUP_REMOVED lines=20> */
[----:B------:R-:W-:Y:S05]  /*fd10*/  CALL.REL.NOINC `($__internal_15_$__cuda_sm20_div_rn_f64_full) ;  /* 0x0000000800147944 */ /* 0x000fea0003c00000 */
[----:B------:R-:W-:Y:S01]  /*fd20*/  IMAD.MOV.U32 R24, RZ, RZ, R30 ;  /* 0x000000ffff187224 */ /* 0x000fe200078e001e */
[----:B------:R-:W-:-:S07]  /*fd30*/  MOV R25, R31 ;  /* 0x0000001f00197202 */ /* 0x000fce0000000f00 */
.L_x_2067:
[----:B------:R-:W-:Y:S05]  /*fd40*/  BSYNC.RECONVERGENT B1 ;  /* 0x0000000000017941 */ /* 0x000fea0003800200 */
.L_x_2066:
[----:B------:R-:W0:Y:S02]  /*fd50*/  F2F.F16.F64 R25, R24 ;  /* 0x0000001800197310 */ /* 0x000e240000300800 */
[----:B0-----:R4:W-:Y:S01]  /*fd60*/  STS.U16 [R50+0xc0], R25 ;  /* 0x0000c01932007388 */ /* 0x0019e20000000400 */
[----:B------:R-:W-:Y:S05]  /*fd70*/  @!P3 BRA `(.L_x_2068) ;  /* 0xfffffff80038b947 */ /* 0x000fea000383ffff */
.L_x_2051:
[----:B------:R-:W-:Y:S05]  /*fd80*/  BSYNC.RECONVERGENT B0 ;  /* 0x0000000000007941 */ /* 0x000fea0003800200 */
.L_x_2041:
[----:B------:R-:W-:Y:S01]  /*fd90*/  NOP ;  /* 0x0000000000007918 */ /* 0x000fe20000000000 */
.L_x_2040:
        /* <DEDUP_REMOVED lines=11> */
[----:B------:R-:W-:Y:S01]  /*fe50*/  LEA R32, R47, R41, 0x2 ;  /* 0x000000292f207211 */ /* 0x000fe200078e10ff */
[----:B------:R-:W1:Y:S01]  /*fe60*/  LDC R33, c[0x0][0x38c] ;  /* 0x0000e300ff217b82 */ /* 0x000e620000000800 */
[----:B------:R-:W-:-:S03]  /*fe70*/  IMAD.MOV.U32 R35, RZ, RZ, 0x1 ;  /* 0x00000001ff237424 */ /* 0x000fc600078e00ff */
        /* <DEDUP_REMOVED lines=34> */
[----:B------:R-:W-:-:S03]  /*100a0*/  IMAD.MOV.U32 R5, RZ, RZ, R0 ;  /* 0x000000ffff057224 */ /* 0x000fc600078e0000 */
        /* <DEDUP_REMOVED lines=11> */
.L_x_2072:
[----:B------:R-:W-:Y:S05]  /*10160*/  BSYNC.RECONVERGENT B1 ;  /* 0x0000000000017941 */ /* 0x000fea0003800200 */
.L_x_2071:
[----:B------:R-:W-:-:S13]  /*10170*/  ISETP.GE.U32.AND P0, PT, R19, 0x60, PT ;  /* 0x000000601300780c */ /* 0x000fda0003f06070 */
[----:B------:R-:W-:Y:S05]  /*10180*/  @!P0 BRA `(.L_x_2070) ;  /* 0x0000000000dc8947 */ /* 0x000fea0003800000 */
.L_x_2073:
[C---:B0-234-:R-:W-:Y:S02]  /*10190*/  LEA R2, R5.reuse, R42, 0x1 ;  /* 0x0000002a05027211 */ /* 0x05dfe400078e08ff */
[C---:B------:R-:W-:Y:S01]  /*101a0*/  LEA R24, R5.reuse, R41, 0x2 ;  /* 0x0000002905187211 */ /* 0x040fe200078e10ff */
[----:B------:R-:W-:Y:S01]  /*101b0*/  VIADD R5, R5, 0x80 ;  /* 0x0000008005057836 */ /* 0x000fe20000000000 */
[----:B------:R-:W-:Y:S01]  /*101c0*/  MOV R50, 0x1 ;  /* 0x0000000100327802 */ /* 0x000fe20000000f00 */
        /* <DEDUP_REMOVED lines=51> */
.L_x_2070:
[----:B------:R-:W-:Y:S05]  /*10500*/  BSYNC.RECONVERGENT B0 ;  /* 0x0000000000007941 */ /* 0x000fea0003800200 */
.L_x_2069:
[----:B------:R5:W-:Y:S06]  /*10510*/  MEMBAR.SC.CTA ;  /* 0x0000000000007992 */ /* 0x000bec0000000000 */
[----:B-----5:R-:W-:Y:S01]  /*10520*/  UIADD3 UR4, UPT, UPT, UR7, UR4, URZ ;  /* 0x0000000407047290 */ /* 0x020fe2000fffe0ff */
[----:B------:R-:W-:-:S05]  /*10530*/  NOP ;  /* 0x0000000000007918 */ /* 0x000fca0000000000 */
[----:B------:R-:W-:-:S13]  /*10540*/  ISETP.LE.AND P0, PT, R45, UR4, PT ;  /* 0x000000042d007c0c */ /* 0x000fda000bf03270 */
[----:B------:R-:W-:Y:S05]  /*10550*/  @!P0 BRA `(.L_x_2074) ;  /* 0xffffff00005c8947 */ /* 0x000fea000383ffff */
[----:B------:R-:W-:Y:S05]  /*10560*/  EXIT ;  /* 0x000000000000794d */ /* 0x000fea0003800000 */
        .weak           $__internal_15_$__cuda_sm20_div_rn_f64_full
        .type           $__internal_15_$__cuda_sm20_div_rn_f64_full,@function
        .size           $__internal_15_$__cuda_sm20_div_rn_f64_full,($__internal_16_$__cuda_sm20_rcp_rn_f32_slowpath - $__internal_15_$__cuda_sm20_div_rn_f64_full)
$__internal_15_$__cuda_sm20_div_rn_f64_full:
[C---:B------:R-:W-:Y:S01]  /*10570*/  FSETP.GEU.AND P0, PT, |R27|.reuse, 1.469367938527859385e-39, PT ;  /* 0x001000001b00780b */ /* 0x040fe20003f0e200 */
[----:B------:R-:W-:Y:S01]  /*10580*/  BSSY.RECONVERGENT B3, `(.L_x_2075) ;  /* 0x0000056000037945 */ /* 0x000fe20003800200 */
[----:B------:R-:W-:Y:S02]  /*10590*/  LOP3.LUT R24, R27, 0x800fffff, RZ, 0xc0, !PT ;  /* 0x800fffff1b187812 */ /* 0x000fe400078ec0ff */
[----:B------:R-:W-:Y:S02]  /*105a0*/  FSETP.GEU.AND P1, PT, |R29|, 1.469367938527859385e-39, PT ;  /* 0x001000001d00780b */ /* 0x000fe40003f2e200 */
[----:B------:R-:W-:Y:S02]  /*105b0*/  LOP3.LUT R25, R24, 0x3ff00000, RZ, 0xfc, !PT ;  /* 0x3ff0000018197812 */ /* 0x000fe400078efcff */
[----:B------:R-:W-:Y:S02]  /*105c0*/  MOV R24, R26 ;  /* 0x0000001a00187202 */ /* 0x000fe40000000f00 */
[----:B------:R-:W-:-:S02]  /*105d0*/  MOV R30, 0x1 ;  /* 0x00000001001e7802 */ /* 0x000fc40000000f00 */
[----:B------:R-:W-:Y:S01]  /*105e0*/  LOP3.LUT R51, R29, 0x7ff00000, RZ, 0xc0, !PT ;  /* 0x7ff000001d337812 */ /* 0x000fe200078ec0ff */
[----:B------:R-:W-:Y:S01]  /*105f0*/  @!P0 DMUL R24, R26, 8.98846567431157953865e+307 ;  /* 0x7fe000001a188828 */ /* 0x000fe20000000000 */
[----:B------:R-:W-:Y:S02]  /*10600*/  MOV R52, 0x1ca00000 ;  /* 0x1ca0000000347802 */ /* 0x000fe40000000f00 */
[C---:B------:R-:W-:Y:S02]  /*10610*/  LOP3.LUT R53, R27.reuse, 0x7ff00000, RZ, 0xc0, !PT ;  /* 0x7ff000001b357812 */ /* 0x040fe400078ec0ff */
[----:B------:R-:W-:Y:S01]  /*10620*/  @!P1 LOP3.LUT R32, R27, 0x7ff00000, RZ, 0xc0, !PT ;  /* 0x7ff000001b209812 */ /* 0x000fe200078ec0ff */
[----:B------:R-:W0:Y:S03]  /*10630*/  MUFU.RCP64H R31, R25 ;  /* 0x00000019001f7308 */ /* 0x000e260000001800 */
[----:B------:R-:W-:-:S02]  /*10640*/  @!P1 ISETP.GE.U32.AND P2, PT, R51, R32, PT ;  /* 0x000000203300920c */ /* 0x000fc40003f46070 */
[----:B------:R-:W-:Y:S02]  /*10650*/  @!P1 MOV R32, RZ ;  /* 0x000000ff00209202 */ /* 0x000fe40000000f00 */
[----:B------:R-:W-:Y:S02]  /*10660*/  @!P1 SEL R33, R52, 0x63400000, !P2 ;  /* 0x6340000034219807 */ /* 0x000fe40005000000 */
[----:B------:R-:W-:Y:S02]  /*10670*/  ISETP.GE.U32.AND P2, PT, R51, R53, PT ;  /* 0x000000353300720c */ /* 0x000fe40003f46070 */
        /* <DEDUP_REMOVED lines=15> */
[----:B------:R-:W-:Y:S02]  /*10770*/  MOV R34, R51 ;  /* 0x0000003300227202 */ /* 0x000fe40000000f00 */
        /* <DEDUP_REMOVED lines=12> */
[----:B------:R-:W-:Y:S02]  /*10840*/  MOV R28, RZ ;  /* 0x000000ff001c7202 */ /* 0x000fe40000000f00 */
        /* <DEDUP_REMOVED lines=20> */
.L_x_2076:
        /* <DEDUP_REMOVED lines=16> */
.L_x_2079:
[----:B------:R-:W-:Y:S01]  /*10a90*/  LOP3.LUT R33, R27, 0x80000, RZ, 0xfc, !PT ;  /* 0x000800001b217812 */ /* 0x000fe200078efcff */
[----:B------:R-:W-:Y:S01]  /*10aa0*/  IMAD.MOV.U32 R32, RZ, RZ, R26 ;  /* 0x000000ffff207224 */ /* 0x000fe200078e001a */
[----:B------:R-:W-:Y:S06]  /*10ab0*/  BRA `(.L_x_2077) ;  /* 0x0000000000087947 */ /* 0x000fec0003800000 */
.L_x_2078:
[----:B------:R-:W-:Y:S02]  /*10ac0*/  LOP3.LUT R33, R29, 0x80000, RZ, 0xfc, !PT ;  /* 0x000800001d217812 */ /* 0x000fe400078efcff */
[----:B------:R-:W-:-:S07]  /*10ad0*/  MOV R32, R28 ;  /* 0x0000001c00207202 */ /* 0x000fce0000000f00 */
.L_x_2077:
[----:B------:R-:W-:Y:S05]  /*10ae0*/  BSYNC.RECONVERGENT B3 ;  /* 0x0000000000037941 */ /* 0x000fea0003800200 */
.L_x_2075:
[----:B------:R-:W-:Y:S02]  /*10af0*/  HFMA2 R25, -RZ, RZ, 0, 0 ;  /* 0x00000000ff197431 */ /* 0x000fe400000001ff */
[----:B------:R-:W-:Y:S01]  /*10b00*/  IMAD.MOV.U32 R24, RZ, RZ, R48 ;  /* 0x000000ffff187224 */ /* 0x000fe200078e0030 */
[----:B------:R-:W-:Y:S02]  /*10b10*/  MOV R30, R32 ;  /* 0x00000020001e7202 */ /* 0x000fe40000000f00 */
[----:B------:R-:W-:Y:S01]  /*10b20*/  MOV R31, R33 ;  /* 0x00000021001f7202 */ /* 0x000fe20000000f00 */
[----:B------:R-:W-:Y:S06]  /*10b30*/  RET.REL.NODEC R24 `(_ZN18transformer_engine45fused_topk_with_score_function_forward_kernelI6__halfS1_EEvPKT_iiibiifiPKT0_PS2_PbS8_) ;  /* 0xfffffef418307950 */ /* 0x000fec0003c3ffff */
        .weak           $__internal_16_$__cuda_sm20_rcp_rn_f32_slowpath
        .type           $__internal_16_$__cuda_sm20_rcp_rn_f32_slowpath,@function
        .size           $__internal_16_$__cuda_sm20_rcp_rn_f32_slowpath,($__internal_17_$__cuda_sm3x_div_rn_noftz_f32_slowpath - $__internal_16_$__cuda_sm20_rcp_rn_f32_slowpath)
$__internal_16_$__cuda_sm20_rcp_rn_f32_slowpath:
        /* <DEDUP_REMOVED lines=15> */
.L_x_2081:
        /* <DEDUP_REMOVED lines=33> */
.L_x_2083:
[----:B------:R0:W1:Y:S02]  /*10e40*/  MUFU.RCP R25, R2 ;  /* 0x0000000200197308 */ /* 0x0000640000001000 */
.L_x_2082:
[----:B------:R-:W-:Y:S05]  /*10e50*/  BSYNC.RECONVERGENT B3 ;  /* 0x0000000000037941 */ /* 0x000fea0003800200 */
.L_x_2080:
[----:B0-----:R-:W-:Y:S01]  /*10e60*/  MOV R2, R24 ;  /* 0x0000001800027202 */ /* 0x001fe20000000f00 */
[----:B------:R-:W-:-:S04]  /*10e70*/  IMAD.MOV.U32 R3, RZ, RZ, 0x0 ;  /* 0x00000000ff037424 */ /* 0x000fc800078e00ff */
[----:B-1----:R-:W-:Y:S05]  /*10e80*/  RET.REL.NODEC R2 `(_ZN18transformer_engine45fused_topk_with_score_function_forward_kernelI6__halfS1_EEvPKT_iiibiifiPKT0_PS2_PbS8_) ;  /* 0xfffffef0025c7950 */ /* 0x002fea0003c3ffff */
        .weak           $__internal_17_$__cuda_sm3x_div_rn_noftz_f32_slowpath
        .type           $__internal_17_$__cuda_sm3x_div_rn_noftz_f32_slowpath,@function
        .size           $__internal_17_$__cuda_sm3x_div_rn_noftz_f32_slowpath,(.L_x_3441 - $__internal_17_$__cuda_sm3x_div_rn_noftz_f32_slowpath)
$__internal_17_$__cuda_sm3x_div_rn_noftz_f32_slowpath:
        /* <DEDUP_REMOVED lines=35> */
.L_x_2085:
        /* <DEDUP_REMOVED lines=51> */
.L_x_2092:
[----:B------:R-:W-:-:S04]  /*113f0*/  LOP3.LUT R2, R2, 0x80000000, RZ, 0xc0, !PT ;  /* 0x8000000002027812 */ /* 0x000fc800078ec0ff */
[----:B------:R-:W-:Y:S01]  /*11400*/  LOP3.LUT R2, R2, 0x7f800000, RZ, 0xfc, !PT ;  /* 0x7f80000002027812 */ /* 0x000fe200078efcff */
[----:B------:R-:W-:Y:S06]  /*11410*/  BRA `(.L_x_2093) ;  /* 0x0000000000047947 */ /* 0x000fec0003800000 */
.L_x_2091:
[----:B------:R-:W-:-:S07]  /*11420*/  IMAD R2, R30, 0x800000, R2 ;  /* 0x008000001e027824 */ /* 0x000fce00078e0202 */
.L_x_2093:
[----:B------:R-:W-:Y:S05]  /*11430*/  BSYNC.RECONVERGENT B1 ;  /* 0x0000000000017941 */ /* 0x000fea0003800200 */
.L_x_2090:
[----:B------:R-:W-:Y:S05]  /*11440*/  BRA `(.L_x_2094) ;  /* 0x0000000000207947 */ /* 0x000fea0003800000 */
.L_x_2089:
[----:B------:R-:W-:-:S04]  /*11450*/  LOP3.LUT R2, R29, 0x80000000, R2, 0x48, !PT ;  /* 0x800000001d027812 */ /* 0x000fc800078e4802 */
[----:B------:R-:W-:Y:S01]  /*11460*/  LOP3.LUT R2, R2, 0x7f800000, RZ, 0xfc, !PT ;  /* 0x7f80000002027812 */ /* 0x000fe200078efcff */
[----:B------:R-:W-:Y:S06]  /*11470*/  BRA `(.L_x_2094) ;  /* 0x0000000000147947 */ /* 0x000fec0003800000 */
.L_x_2088:
[----:B------:R-:W-:Y:S01]  /*11480*/  LOP3.LUT R2, R29, 0x80000000, R2, 0x48, !PT ;  /* 0x800000001d027812 */ /* 0x000fe200078e4802 */
[----:B------:R-:W-:Y:S06]  /*11490*/  BRA `(.L_x_2094) ;  /* 0x00000000000c7947 */ /* 0x000fec0003800000 */
.L_x_2087:
[----:B------:R-:W0:Y:S01]  /*114a0*/  MUFU.RSQ R2, -QNAN ;  /* 0xffc0000000027908 */ /* 0x000e220000001400 */
[----:B------:R-:W-:Y:S05]  /*114b0*/  BRA `(.L_x_2094) ;  /* 0x0000000000047947 */ /* 0x000fea0003800000 */
.L_x_2086:
[----:B------:R-:W-:-:S07]  /*114c0*/  FADD.FTZ R2, R2, R5 ;  /* 0x0000000502027221 */ /* 0x000fce0000010000 */
.L_x_2094:
[----:B------:R-:W-:Y:S05]  /*114d0*/  BSYNC.RECONVERGENT B0 ;  /* 0x0000000000007941 */ /* 0x000fea0003800200 */
.L_x_2084:
[----:B------:R-:W-:Y:S01]  /*114e0*/  HFMA2 R3, -RZ, RZ, 0, 0 ;  /* 0x00000000ff037431 */ /* 0x000fe200000001ff */
[----:B0-----:R-:W-:Y:S02]  /*114f0*/  MOV R27, R2 ;  /* 0x00000002001b7202 */ /* 0x001fe40000000f00 */
[----:B------:R-:W-:-:S04]  /*11500*/  MOV R2, R26 ;  /* 0x0000001a00027202 */ /* 0x000fc80000000f00 */
[----:B------:R-:W-:Y:S05]  /*11510*/  RET.REL.NODEC R2 `(_ZN18transformer_engine45fused_topk_with_score_function_forward_kernelI6__halfS1_EEvPKT_iiibiifiPKT0_PS2_PbS8_) ;  /* 0xfffffee802b87950 */ /* 0x000fea0003c3ffff */
.L_x_2095:
        /* <DEDUP_REMOVED lines=14> */
.L_x_3441:


//--------------------- .text._ZN18transformer_engine45fused_topk_with_score_function_forward_kernelI6__halffEEvPKT_iiibiifiPKT0_PS2_PbS8_ --------------------------
	.section	.text._ZN18transformer_engine45fused_topk_with_score_function_forward_kernelI6__halffEEvPKT_iiibiifiPKT0_PS2_PbS8_,"ax",@progbits
	.align	128
        .global         _ZN18transformer_engine45fused_topk_with_score_function_forward_kernelI6__halffEEvPKT_iiibiifiPKT0_PS2_PbS8_
        .type           _ZN18transformer_engine45fused_topk_with_score_function_forward_kernelI6__halffEEvPKT_iiibiifiPKT0_PS2_PbS8_,@function
        .size           _ZN18transformer_engine45fused_topk_with_score_function_forward_kernelI6__halffEEvPKT_iiibiifiPKT0_PS2_PbS8_,(.L_x_3444 - _ZN18transformer_engine45fused_topk_with_score_function_forward_kernelI6__halffEEvPKT_iiibiifiPKT0_PS2_PbS8_)
        .other          _ZN18transformer_engine45fused_topk_with_score_function_forward_kernelI6__halffEEvPKT_iiibiifiPKT0_PS2_PbS8_,@"STO_CUDA_ENTRY STV_DEFAULT"
_ZN18transformer_engine45fused_topk_with_score_function_forward_kernelI6__halffEEvPKT_iiibiifiPKT0_PS2_PbS8_:
.text._ZN18transformer_engine45fused_topk_with_score_function_forward_kernelI6__halffEEvPKT_iiibiifiPKT0_PS2_PbS8_:
        /* <DEDUP_REMOVED lines=25> */
.L_x_2096:
[----:B------:R-:W0:Y:S01]  /*0190*/  LDC R18, c[0x0][0x390] ;  /* 0x0000e400ff127b82 */ /* 0x000e220000000800 */
[----:B------:R-:W-:Y:S02]  /*01a0*/  HFMA2 R13, -RZ, RZ, 0, 0 ;  /* 0x00000000ff0d7431 */ /* 0x000fe400000001ff */
[----:B------:R-:W-:Y:S02]  /*01b0*/  IMAD.MOV.U32 R15, RZ, RZ, RZ ;  /* 0x000000ffff0f7224 */ /* 0x000fe400078e00ff */
[----:B0-----:R-:W-:-:S05]  /*01c0*/  IMAD R7, R3, R18, RZ ;  /* 0x0000001203077224 */ /* 0x001fca00078e02ff */
[----:B------:R-:W-:-:S07]  /*01d0*/  LEA R14, R7, R12, 0x1 ;  /* 0x0000000c070e7211 */ /* 0x000fce00078e08ff */
.L_x_2097:
        /* <DEDUP_REMOVED lines=36> */
[----:B------:R-:W-:Y:S01]  /*0420*/  LOP3.LUT R2, R5, 0x40, RZ, 0xfc, !PT ;  /* 0x0000004005027812 */ /* 0x000fe200078efcff */
[C---:B------:R-:W-:Y:S01]  /*0430*/  IMAD R8, R10.reuse, 0x2, R11 ;  /* 0x000000020a087824 */ /* 0x040fe200078e020b */
[----:B------:R-:W-:Y:S01]  /*0440*/  LEA R10, R10, R13, 0x1 ;  /* 0x0000000d0a0a7211 */ /* 0x000fe200078e08ff */
[C---:B------:R-:W-:Y:S01]  /*0450*/  IMAD R14, R9.reuse, 0x4, R14 ;  /* 0x00000004090e7824 */ /* 0x040fe200078e020e */
[----:B------:R-:W-:Y:S01]  /*0460*/  LOP3.LUT R13, RZ, R5, RZ, 0x33, !PT ;  /* 0x00000005ff0d7212 */ /* 0x000fe200078e33ff */
[----:B------:R-:W-:Y:S01]  /*0470*/  UISETP.LT.AND UP1, UPT, UR5, 0x1, UPT ;  /* 0x000000010500788c */ /* 0x000fe2000bf21270 */
[----:B------:R-:W-:Y:S01]  /*0480*/  LEA R12, R9, R12, 0x1 ;  /* 0x0000000c090c7211 */ /* 0x000fe200078e08ff */
[----:B------:R-:W3:Y:S01]  /*0490*/  LDCU UR7, c[0x0][0x370] ;  /* 0x00006e00ff0777ac */ /* 0x000ee20008000800 */
[C---:B------:R-:W-:Y:S01]  /*04a0*/  IADD3 R11, PT, PT, R13.reuse, R0, RZ ;  /* 0x000000000d0b7210 */ /* 0x040fe20007ffe0ff */
[----:B------:R-:W-:Y:S01]  /*04b0*/  IMAD.IADD R13, R13, 0x1, R18 ;  /* 0x000000010d0d7824 */ /* 0x000fe200078e0212 */
[----:B------:R-:W-:Y:S01]  /*04c0*/  IADD3 R9, PT, PT, -R5, -0x21, R0 ;  /* 0xffffffdf05097810 */ /* 0x000fe20007ffe100 */
[----:B0-----:R-:W-:Y:S01]  /*04d0*/  IMAD R16, R6, UR4, RZ ;  /* 0x0000000406107c24 */ /* 0x001fe2000f8e02ff */
[----:B------:R-:W0:Y:S01]  /*04e0*/  LDCU.U8 UR4, c[0x0][0x394] ;  /* 0x00007280ff0477ac */ /* 0x000e220008000000 */
[----:B------:R-:W-:-:S02]  /*04f0*/  LEA.HI R21, R11, 0x1, RZ, 0x1b ;  /* 0x000000010b157811 */ /* 0x000fc400078fd8ff */
[----:B--2---:R-:W-:Y:S01]  /*0500*/  ISETP.NE.U32.AND P0, PT, RZ, UR14, PT ;  /* 0x0000000eff007c0c */ /* 0x004fe2000bf05070 */
[----:B------:R-:W2:Y:S01]  /*0510*/  F2F.F64.F32 R26, UR12 ;  /* 0x0000000c001a7d10 */ /* 0x000ea20008201800 */
[----:B------:R-:W-:Y:S01]  /*0520*/  LEA R16, R16, R15, 0x1 ;  /* 0x0000000f10107211 */ /* 0x000fe200078e08ff */
[----:B------:R-:W-:Y:S01]  /*0530*/  UISETP.NE.AND UP0, UPT, UR13, 0x1, UPT ;  /* 0x000000010d00788c */ /* 0x000fe2000bf05270 */
[----:B------:R-:W-:Y:S01]  /*0540*/  ISETP.NE.AND.EX P0, PT, RZ, UR15, PT, P0 ;  /* 0x0000000fff007c0c */ /* 0x000fe2000bf05300 */
[C---:B-1----:R-:W-:Y:S01]  /*0550*/  IMAD.WIDE.U32 R24, R5.reuse, 0x4, R24 ;  /* 0x0000000405187825 */ /* 0x042fe200078e0018 */
[C---:B------:R-:W-:Y:S02]  /*0560*/  IADD3 R15, PT, PT, -R5.reuse, -0x21, R18 ;  /* 0xffffffdf050f7810 */ /* 0x040fe40007ffe112 */
[----:B------:R-:W-:Y:S01]  /*0570*/  ISETP.EQ.AND P0, PT, RZ, UR13, P0 ;  /* 0x0000000dff007c0c */ /* 0x000fe20008702270 */
[----:B------:R-:W-:Y:S01]  /*0580*/  IMAD R23, R5, 0x2, R16 ;  /* 0x0000000205177824 */ /* 0x000fe200078e0210 */
[----:B------:R-:W-:-:S02]  /*0590*/  LEA.HI R22, R13, 0x1, RZ, 0x1b ;  /* 0x000000010d167811 */ /* 0x000fc400078fd8ff */
        /* <DEDUP_REMOVED lines=10> */
[C---:B------:R-:W-:Y:S01]  /*0640*/  LOP3.LUT R4, R5.reuse, 0x60, RZ, 0xfc, !PT ;  /* 0x0000006005047812 */ /* 0x040fe200078efcff */
[----:B------:R-:W-:Y:S01]  /*0650*/  UMOV UR4, UR6 ;  /* 0x0000000600047c82 */ /* 0x000fe20008000000 */
[C---:B------:R-:W-:Y:S02]  /*0660*/  LOP3.LUT R17, R5.reuse, 0x80, RZ, 0xfc, !PT ;  /* 0x0000008005117812 */ /* 0x040fe400078efcff */
[----:B------:R-:W-:Y:S02]  /*0670*/  P2R R33, PR, RZ, 0x1 ;  /* 0x00000001ff217803 */ /* 0x000fe40000000000 */
[----:B------:R-:W-:Y:S02]  /*0680*/  LOP3.LUT R18, R18, 0x3, RZ, 0xc0, !PT ;  /* 0x0000000312127812 */ /* 0x000fe400078ec0ff */
[C---:B------:R-:W-:Y:S02]  /*0690*/  LEA R19, R5.reuse, R8, 0x1 ;  /* 0x0000000805137211 */ /* 0x040fe400078e08ff */
[----:B------:R-:W-:-:S02]  /*06a0*/  LEA R20, R5, R10, 0x1 ;  /* 0x0000000a05147211 */ /* 0x000fc400078e08ff */
[----:B------:R-:W-:Y:S02]  /*06b0*/  LOP3.LUT R21, R21, 0xffffff0, RZ, 0xc0, !PT ;  /* 0x0ffffff015157812 */ /* 0x000fe400078ec0ff */
[----:B--23--:R-:W-:-:S07]  /*06c0*/  LOP3.LUT R22, R22, 0x3, RZ, 0xc0, !PT ;  /* 0x0000000316167812 */ /* 0x00cfce00078ec0ff */
.L_x_2397:
        /* <DEDUP_REMOVED lines=23> */
.L_x_2102:
        /* <DEDUP_REMOVED lines=29> */
.L_x_2101:
[----:B------:R-:W-:Y:S05]  /*0a10*/  BSYNC.RECONVERGENT B1 ;  /* 0x0000000000017941 */ /* 0x000fea0003800200 */
.L_x_2100:
        /* <DEDUP_REMOVED lines=26> */
.L_x_2106:
[----:B------:R-:W-:Y:S05]  /*0bc0*/  BSYNC.RECONVERGENT B2 ;  /* 0x0000000000027941 */ /* 0x000fea0003800200 */
.L_x_2105:
        /* <DEDUP_REMOVED lines=17> */
.L_x_2104:
[----:B------:R-:W-:Y:S05]  /*0ce0*/  BSYNC.RECONVERGENT B1 ;  /* 0x0000000000017941 */ /* 0x000fea0003800200 */
.L_x_2103:
[----:B------:R-:W-:Y:S01]  /*0cf0*/  BSSY.RECONVERGENT B1, `(.L_x_2107) ;  /* 0x0000014000017945 */ /* 0x000fe20003800200 */
[----:B------:R-:W-:Y:S01]  /*0d00*/  ISETP.GE.U32.AND P2, PT, R11, 0x60, PT ;  /* 0x000000600b00780c */ /* 0x000fe20003f46070 */
[----:B------:R-:W-:Y:S02]  /*0d10*/  IMAD.MOV.U32 R41, RZ, RZ, R5 ;  /* 0x000000ffff297224 */ /* 0x000fe400078e0005 */
[----:B------:R-:W-:Y:S10]  /*0d20*/  @!P0 BRA `(.L_x_2108) ;  /* 0x0000000000408947 */ /* 0x000ff40003800000 */
[----:B012---:R-:W0:Y:S01]  /*0d30*/  LDC.64 R28, c[0x0][0x380] ;  /* 0x0000e000ff1c7b82 */ /* 0x007e220000000a00 */
        /* <DEDUP_REMOVED lines=9> */
[----:B---3--:R-:W2:-:S12]  /*0dd0*/  LDG.E.U16 R30, desc[UR8][R28.64+0x40] ;  /* 0x000040081c1e7981 */ /* 0x008e98000c1e1500 */
[----:B------:R-:W3:Y:S01]  /*0de0*/  @P0 LDG.E.U16 R36, desc[UR8][R28.64+0x80] ;  /* 0x000080081c240981 */ /* 0x000ee2000c1e1500 */
[----:B------:R-:W-:Y:S01]  /*0df0*/  MOV R41, R2 ;  /* 0x0000000200297202 */ /* 0x000fe20000000f00 */
[----:B------:R-:W-:Y:S02]  /*0e00*/  @P0 IMAD.MOV.U32 R41, RZ, RZ, R4 ;  /* 0x000000ffff290224 */ /* 0x000fe400078e0004 */
[----:B--2---:R4:W-:Y:S04]  /*0e10*/  STS.U16 [R19+0x40], R30 ;  /* 0x0000401e13007388 */ /* 0x0049e80000000400 */
[----:B---3--:R4:W-:Y:S02]  /*0e20*/  @P0 STS.U16 [R19+0x80], R36 ;  /* 0x0000802413000388 */ /* 0x0089e40000000400 */
.L_x_2108:
[----:B------:R-:W-:Y:S05]  /*0e30*/  BSYNC.RECONVERGENT B1 ;  /* 0x0000000000017941 */ /* 0x000fea0003800200 */
.L_x_2107:
[----:B------:R-:W-:Y:S05]  /*0e40*/  @!P2 BRA `(.L_x_2099) ;  /* 0x000000040094a947 */ /* 0x000fea0003800000 */
[----:B0-----:R-:W1:Y:S01]  /*0e50*/  LDC R43, c[0x0][0x38c] ;  /* 0x0000e300ff2b7b82 */ /* 0x001e620000000800 */
[----:B------:R-:W-:Y:S01]  /*0e60*/  BSSY.RECONVERGENT B1, `(.L_x_2109) ;  /* 0x0000037000017945 */ /* 0x000fe20003800200 */
[----:B------:R-:W-:Y:S02]  /*0e70*/  PLOP3.LUT P0, PT, PT, PT, PT, 0x80, 0x8 ;  /* 0x000000000008781c */ /* 0x000fe40003f0f070 */
[----:B-12---:R-:W-:-:S04]  /*0e80*/  IADD3 R28, PT, PT, -R41, R43, RZ ;  /* 0x0000002b291c7210 */ /* 0x006fc80007ffe1ff */
[----:B------:R-:W-:-:S13]  /*0e90*/  ISETP.GT.AND P2, PT, R28, 0x180, PT ;  /* 0x000001801c00780c */ /* 0x000fda0003f44270 */
[----:B------:R-:W-:Y:S05]  /*0ea0*/  @!P2 BRA `(.L_x_2110) ;  /* 0x0000000000c8a947 */ /* 0x000fea0003800000 */
[----:B------:R-:W-:Y:S02]  /*0eb0*/  PLOP3.LUT P0, PT, PT, PT, PT, 0x8, 0x80 ;  /* 0x000000000080781c */ /* 0x000fe40003f0e170 */
[----:B------:R-:W-:-:S11]  /*0ec0*/  IADD3 R40, PT, PT, R43, -0x180, RZ ;  /* 0xfffffe802b287810 */ /* 0x000fd60007ffe0ff */
.L_x_2111:
[----:B0-----:R-:W0:Y:S01]  /*0ed0*/  LDC.64 R28, c[0x0][0x380] ;  /* 0x0000e000ff1c7b82 */ /* 0x001e220000000a00 */
[C---:B------:R-:W-:Y:S01]  /*0ee0*/  IADD3 R31, PT, PT, R41.reuse, 0x100, RZ ;  /* 0x00000100291f7810 */ /* 0x040fe20007ffe0ff */
[C---:B---34-:R-:W-:Y:S01]  /*0ef0*/  VIADD R30, R41.reuse, 0x80 ;  /* 0x00000080291e7836 */ /* 0x058fe20000000000 */
[----:B------:R-:W-:Y:S01]  /*0f00*/  IADD3 R36, PT, PT, R41, 0x180, RZ ;  /* 0x0000018029247810 */ /* 0x000fe20007ffe0ff */
[CC--:B------:R-:W-:Y:S02]  /*0f10*/  IMAD R39, R32.reuse, R43.reuse, R41 ;  /* 0x0000002b20277224 */ /* 0x0c0fe400078e0229 */
[CC--:B------:R-:W-:Y:S02]  /*0f20*/  IMAD R37, R32.reuse, R43.reuse, R30 ;  /* 0x0000002b20257224 */ /* 0x0c0fe400078e021e */
[CC--:B------:R-:W-:Y:S02]  /*0f30*/  IMAD R31, R32.reuse, R43.reuse, R31 ;  /* 0x0000002b201f7224 */ /* 0x0c0fe400078e021f */
[----:B------:R-:W-:-:S02]  /*0f40*/  IMAD R47, R32, R43, R36 ;  /* 0x0000002b202f7224 */ /* 0x000fc400078e0224 */
        /* <DEDUP_REMOVED lines=16> */
[----:B0-----:R-:W-:-:S03]  /*1050*/  IMAD R39, R41, 0x2, R8 ;  /* 0x0000000229277824 */ /* 0x001fc600078e0208 */
[----:B------:R-:W5:Y:S04]  /*1060*/  LDG.E.U16 R38, desc[UR8][R28.64] ;  /* 0x000000081c267981 */ /* 0x000f68000c1e1500 */
[----:B------:R-:W5:Y:S04]  /*1070*/  LDG.E.U16 R58, desc[UR8][R28.64+0x40] ;  /* 0x000040081c3a7981 */ /* 0x000f68000c1e1500 */
[----:B------:R-:W5:Y:S04]  /*1080*/  LDG.E.U16 R60, desc[UR8][R28.64+0x80] ;  /* 0x000080081c3c7981 */ /* 0x000f68000c1e1500 */
[----:B------:R-:W5:Y:S01]  /*1090*/  LDG.E.U16 R55, desc[UR8][R28.64+0xc0] ;  /* 0x0000c0081c377981 */ /* 0x000f62000c1e1500 */
[----:B------:R-:W-:-:S04]  /*10a0*/  IADD3 R41, PT, PT, R41, 0x200, RZ ;  /* 0x0000020029297810 */ /* 0x000fc80007ffe0ff */
        /* <DEDUP_REMOVED lines=18> */
.L_x_2110:
[----:B------:R-:W-:Y:S05]  /*11d0*/  BSYNC.RECONVERGENT B1 ;  /* 0x0000000000017941 */ /* 0x000fea0003800200 */
.L_x_2109:
[----:B------:R-:W-:Y:S01]  /*11e0*/  IADD3 R28, PT, PT, -R41, R43, RZ ;  /* 0x0000002b291c7210 */ /* 0x000fe20007ffe1ff */
[----:B------:R-:W-:Y:S03]  /*11f0*/  BSSY.RECONVERGENT B1, `(.L_x_2112) ;  /* 0x000001c000017945 */ /* 0x000fe60003800200 */
[----:B------:R-:W-:-:S13]  /*1200*/  ISETP.GT.AND P2, PT, R28, 0x80, PT ;  /* 0x000000801c00780c */ /* 0x000fda0003f44270 */
[----:B------:R-:W-:Y:S05]  /*1210*/  @!P2 BRA `(.L_x_2113) ;  /* 0x000000000064a947 */ /* 0x000fea0003800000 */
[----:B------:R-:W1:Y:S01]  /*1220*/  LDC.64 R28, c[0x0][0x380] ;  /* 0x0000e000ff1c7b82 */ /* 0x000e620000000a00 */
[----:B---34-:R-:W-:Y:S02]  /*1230*/  VIADD R30, R41, 0x80 ;  /* 0x00000080291e7836 */ /* 0x018fe40000000000 */
[CC--:B------:R-:W-:Y:S02]  /*1240*/  IMAD R31, R32.reuse, R43.reuse, R41 ;  /* 0x0000002b201f7224 */ /* 0x0c0fe400078e0229 */
        /* <DEDUP_REMOVED lines=22> */
.L_x_2113:
[----:B------:R-:W-:Y:S05]  /*13b0*/  BSYNC.RECONVERGENT B1 ;  /* 0x0000000000017941 */ /* 0x000fea0003800200 */
.L_x_2112:
        /* <DEDUP_REMOVED lines=9> */
[----:B---34-:R-:W-:-:S05]  /*1450*/  IMAD R30, R41, 0x2, R8 ;  /* 0x00000002291e7824 */ /* 0x018fca00078e0208 */
[----:B--2---:R0:W-:Y:S04]  /*1460*/  STS.U16 [R30], R31 ;  /* 0x0000001f1e007388 */ /* 0x0041e80000000400 */
[----:B-----5:R0:W-:Y:S04]  /*1470*/  STS.U16 [R30+0x40], R37 ;  /* 0x000040251e007388 */ /* 0x0201e80000000400 */
[----:B------:R0:W-:Y:S04]  /*1480*/  STS.U16 [R30+0x80], R39 ;  /* 0x000080271e007388 */ /* 0x0001e80000000400 */
[----:B------:R0:W-:Y:S02]  /*1490*/  STS.U16 [R30+0xc0], R43 ;  /* 0x0000c02b1e007388 */ /* 0x0001e40000000400 */
.L_x_2099:
[----:B------:R-:W-:Y:S05]  /*14a0*/  BSYNC.RECONVERGENT B0 ;  /* 0x0000000000007941 */ /* 0x000fea0003800200 */
.L_x_2098:
[----:B------:R-:W-:Y:S01]  /*14b0*/  ISETP.NE.AND P0, PT, R33, RZ, PT ;  /* 0x000000ff2100720c */ /* 0x000fe20003f05270 */
[----:B------:R-:W-:-:S12]  /*14c0*/  BSSY.RECONVERGENT B0, `(.L_x_2114) ;  /* 0x0000049000007945 */ /* 0x000fd80003800200 */
[----:B------:R-:W-:Y:S05]  /*14d0*/  @!P0 BRA `(.L_x_2115) ;  /* 0x00000004001c8947 */ /* 0x000fea0003800000 */
[----:B------:R-:W-:Y:S01]  /*14e0*/  ISETP.GE.U32.AND P0, PT, R11, 0x1e0, PT ;  /* 0x000001e00b00780c */ /* 0x000fe20003f06070 */
[----:B------:R-:W-:Y:S01]  /*14f0*/  BSSY.RECONVERGENT B1, `(.L_x_2116) ;  /* 0x000001d000017945 */ /* 0x000fe20003800200 */
[----:B012-4-:R-:W-:Y:S02]  /*1500*/  LOP3.LUT R36, R35, 0xf, RZ, 0xc0, !PT ;  /* 0x0000000f23247812 */ /* 0x017fe400078ec0ff */
[----:B------:R-:W-:Y:S02]  /*1510*/  MOV R29, R5 ;  /* 0x00000005001d7202 */ /* 0x000fe40000000f00 */
[----:B------:R-:W-:-:S07]  /*1520*/  ISETP.NE.AND P2, PT, R36, RZ, PT ;  /* 0x000000ff2400720c */ /* 0x000fce0003f45270 */
[----:B------:R-:W-:Y:S06]  /*1530*/  @!P0 BRA `(.L_x_2117) ;  /* 0x0000000000608947 */ /* 0x000fec0003800000 */
[----:B------:R-:W-:Y:S02]  /*1540*/  HFMA2 R31, -RZ, RZ, 0, -0.0 ;  /* 0x00008000ff1f7431 */ /* 0x000fe400000001ff */
[----:B------:R-:W-:Y:S01]  /*1550*/  IMAD.MOV.U32 R28, RZ, RZ, RZ ;  /* 0x000000ffff1c7224 */ /* 0x000fe200078e00ff */
[----:B------:R-:W-:-:S07]  /*1560*/  MOV R29, R5 ;  /* 0x00000005001d7202 */ /* 0x000fce0000000f00 */
.L_x_2118:
[C---:B0--3--:R-:W-:Y:S01]  /*1570*/  LEA R30, R29.reuse, R10, 0x1 ;  /* 0x0000000a1d1e7211 */ /* 0x049fe200078e08ff */
        /* <DEDUP_REMOVED lines=20> */
.L_x_2117:
[----:B------:R-:W-:Y:S05]  /*16c0*/  BSYNC.RECONVERGENT B1 ;  /* 0x0000000000017941 */ /* 0x000fea0003800200 */
.L_x_2116:
[----:B------:R-:W-:Y:S05]  /*16d0*/  @!P2 BRA `(.L_x_2115) ;  /* 0x00000000009ca947 */ /* 0x000fea0003800000 */
[----:B------:R-:W-:Y:S01]  /*16e0*/  IADD3 R28, PT, PT, R36, -0x1, RZ ;  /* 0xffffffff241c7810 */ /* 0x000fe20007ffe0ff */
[----:B------:R-:W-:Y:S01]  /*16f0*/  BSSY.RECONVERGENT B1, `(.L_x_2119) ;  /* 0x0000010000017945 */ /* 0x000fe20003800200 */
[----:B------:R-:W-:Y:S02]  /*1700*/  LOP3.LUT R35, R35, 0x7, RZ, 0xc0, !PT ;  /* 0x0000000723237812 */ /* 0x000fe400078ec0ff */
[----:B------:R-:W-:Y:S02]  /*1710*/  ISETP.GE.U32.AND P0, PT, R28, 0x7, PT ;  /* 0x000000071c00780c */ /* 0x000fe40003f06070 */
[----:B------:R-:W-:-:S11]  /*1720*/  ISETP.NE.AND P2, PT, R35, RZ, PT ;  /* 0x000000ff2300720c */ /* 0x000fd60003f45270 */
[----:B------:R-:W-:Y:S05]  /*1730*/  @!P0 BRA `(.L_x_2120) ;  /* 0x00000000002c8947 */ /* 0x000fea0003800000 */
[----:B0--3--:R-:W-:Y:S01]  /*1740*/  IMAD.MOV.U32 R30, RZ, RZ, 0x8000 ;  /* 0x00008000ff1e7424 */ /* 0x009fe200078e00ff */
        /* <DEDUP_REMOVED lines=10> */
.L_x_2120:
[----:B------:R-:W-:Y:S05]  /*17f0*/  BSYNC.RECONVERGENT B1 ;  /* 0x0000000000017941 */ /* 0x000fea0003800200 */
.L_x_2119:
[----:B------:R-:W-:Y:S05]  /*1800*/  @!P2 BRA `(.L_x_2115) ;  /* 0x000000000050a947 */ /* 0x000fea0003800000 */
[----:B-1----:R-:W-:Y:S02]  /*1810*/  VIADD R28, R35, 0xffffffff ;  /* 0xffffffff231c7836 */ /* 0x002fe40000000000 */
[----:B0--3--:R-:W-:Y:S01]  /*1820*/  HFMA2 R30, -RZ, RZ, 0, -0.0 ;  /* 0x00008000ff1e7431 */ /* 0x009fe200000001ff */
        /* <DEDUP_REMOVED lines=9> */
[----:B0-----:R-:W-:Y:S02]  /*18c0*/  MOV R30, 0x8000 ;  /* 0x00008000001e7802 */ /* 0x001fe40000000f00 */
[----:B------:R-:W-:Y:S02]  /*18d0*/  LEA R28, R29, R10, 0x1 ;  /* 0x0000000a1d1c7211 */ /* 0x000fe400078e08ff */
[----:B------:R-:W-:Y:S02]  /*18e0*/  PRMT R29, R30, 0x7610, R29 ;  /* 0x000076101e1d7816 */ /* 0x000fe4000000001d */
[----:B------:R-:W-:-:S03]  /*18f0*/  ISETP.NE.AND P0, PT, R51, 0x1, PT ;  /* 0x000000013300780c */ /* 0x000fc60003f05270 */
[----:B------:R0:W-:Y:S10]  /*1900*/  STS.U16 [R28], R29 ;  /* 0x0000001d1c007388 */ /* 0x0001f40000000400 */
[----:B0-----:R-:W-:Y:S05]  /*1910*/  @!P0 BRA `(.L_x_2115) ;  /* 0x00000000000c8947 */ /* 0x001fea0003800000 */
[----:B------:R-:W-:Y:S01]  /*1920*/  ISETP.NE.AND P0, PT, R51, 0x2, PT ;  /* 0x000000023300780c */ /* 0x000fe20003f05270 */
[----:B------:R0:W-:-:S12]  /*1930*/  STS.U16 [R28+0x40], R29 ;  /* 0x0000401d1c007388 */ /* 0x0001d80000000400 */
[----:B------:R0:W-:Y:S02]  /*1940*/  @P0 STS.U16 [R28+0x80], R29 ;  /* 0x0000801d1c000388 */ /* 0x0001e40000000400 */
.L_x_2115:
[----:B------:R-:W-:Y:S05]  /*1950*/  BSYNC.RECONVERGENT B0 ;  /* 0x0000000000007941 */ /* 0x000fea0003800200 */
.L_x_2114:
[----:B------:R5:W-:Y:S06]  /*1960*/  MEMBAR.SC.CTA ;  /* 0x0000000000007992 */ /* 0x000bec0000000000 */
[----:B-----5:R-:W-:Y:S01]  /*1970*/  NOP ;  /* 0x0000000000007918 */ /* 0x020fe20000000000 */
[----:B------:R-:W-:Y:S05]  /*1980*/  BRA.U !UP1, `(.L_x_2121) ;  /* 0x0000003109187547 */ /* 0x000fea000b800000 */
[----:B012---:R-:W0:Y:S01]  /*1990*/  @!P1 LDS.U16 R28, [R19] ;  /* 0x00000000131c9984 */ /* 0x007e220000000400 */
[----:B---34-:R-:W-:Y:S01]  /*19a0*/  IMAD.MOV.U32 R30, RZ, RZ, 0x0 ;  /* 0x00000000ff1e7424 */ /* 0x018fe200078e00ff */
        /* <DEDUP_REMOVED lines=11> */
[----:B------:R-:W-:-:S09]  /*1a60*/  MOV R35, R0 ;  /* 0x0000000000237202 */ /* 0x000fd20000000f00 */
        /* <DEDUP_REMOVED lines=28> */
.L_x_2125:
[----:B------:R-:W-:Y:S05]  /*1c30*/  BSYNC.RECONVERGENT B1 ;  /* 0x0000000000017941 */ /* 0x000fea0003800200 */
.L_x_2124:
[----:B------:R-:W-:Y:S05]  /*1c40*/  @!P1 BRA `(.L_x_2123) ;  /* 0x0000000000789947 */ /* 0x000fea0003800000 */
.L_x_2126:
        /* <DEDUP_REMOVED lines=30> */
.L_x_2123:
[----:B------:R-:W-:Y:S05]  /*1e30*/  BSYNC.RECONVERGENT B0 ;  /* 0x0000000000007941 */ /* 0x000fea0003800200 */
.L_x_2122:
[----:B-123--:R-:W0:Y:S01]  /*1e40*/  LDL.64 R28, [R1] ;  /* 0x00000000011c7983 */ /* 0x00ee220000100a00 */
        /* <DEDUP_REMOVED lines=53> */
[----:B------:R-:W-:Y:S01]  /*21a0*/  ISETP.NE.AND P1, PT, R51, 0x1, PT ;  /* 0x000000013300780c */ /* 0x000fe20003f25270 */
[----:B-1----:R-:W-:Y:S02]  /*21b0*/  HADD2.F32 R29, -RZ, R28.H0_H0 ;  /* 0x2000001cff1d7230 */ /* 0x002fe40000004100 */
[----:B------:R-:W-:-:S03]  /*21c0*/  IMAD.MOV.U32 R28, RZ, RZ, 0x3bbb989d ;  /* 0x3bbb989dff1c7424 */ /* 0x000fc600078e00ff */
[----:B------:R-:W-:Y:S01]  /*21d0*/  FADD R31, -R30, R29 ;  /* 0x0000001d1e1f7221 */ /* 0x000fe20000000100 */
[----:B------:R-:W-:-:S03]  /*21e0*/  HFMA2 R29, -RZ, RZ, 3.7421875, 0 ;  /* 0x437c0000ff1d7431 */ /* 0x000fc600000001ff */
        /* <DEDUP_REMOVED lines=13> */
[----:B------:R-:W0:Y:S01]  /*22c0*/  LDS.U16 R31, [R19+0x40] ;  /* 0x00004000131f7984 */ /* 0x000e220000000400 */
        /* <DEDUP_REMOVED lines=12> */
[----:B-1----:R-:W-:Y:S02]  /*2390*/  PRMT R35, R31, 0x7610, R35 ;  /* 0x000076101f237816 */ /* 0x002fe40000000023 */
[----:B------:R-:W-:-:S03]  /*23a0*/  MOV R31, R2 ;  /* 0x00000002001f7202 */ /* 0x000fc60000000f00 */
[----:B------:R2:W-:Y:S01]  /*23b0*/  STS.U16 [R19+0x40], R35 ;  /* 0x0000402313007388 */ /* 0x0005e20000000400 */
[----:B------:R-:W-:Y:S05]  /*23c0*/  @!P1 BRA `(.L_x_2130) ;  /* 0x0000000000389947 */ /* 0x000fea0003800000 */
[----:B------:R-:W0:Y:S02]  /*23d0*/  LDS.U16 R31, [R19+0x80] ;  /* 0x00008000131f7984 */ /* 0x000e240000000400 */
        /* <DEDUP_REMOVED lines=13> */
.L_x_2130:
[----:B------:R-:W-:Y:S05]  /*24b0*/  BSYNC.RECONVERGENT B1 ;  /* 0x0000000000017941 */ /* 0x000fea0003800200 */
.L_x_2129:
[----:B------:R-:W-:-:S13]  /*24c0*/  ISETP.GE.U32.AND P1, PT, R11, 0x60, PT ;  /* 0x000000600b00780c */ /* 0x000fda0003f26070 */
[----:B------:R-:W-:Y:S05]  /*24d0*/  @!P1 BRA `(.L_x_2128) ;  /* 0x0000000000e89947 */ /* 0x000fea0003800000 */
.L_x_2131:
        /* <DEDUP_REMOVED lines=8> */
[----:B-12---:R-:W-:-:S02]  /*2560*/  HADD2.F32 R35, -RZ, R29.H0_H0 ;  /* 0x2000001dff237230 */ /* 0x006fc40000004100 */
[----:B------:R-:W-:Y:S02]  /*2570*/  IMAD.MOV.U32 R29, RZ, RZ, 0x3bbb989d ;  /* 0x3bbb989dff1d7424 */ /* 0x000fe400078e00ff */
[----:B0-----:R-:W-:Y:S02]  /*2580*/  HADD2.F32 R37, -RZ, R36.H0_H0 ;  /* 0x20000024ff257230 */ /* 0x001fe40000004100 */
[----:B------:R-:W-:Y:S01]  /*2590*/  FADD R42, -R30, R35 ;  /* 0x000000231e2a7221 */ /* 0x000fe20000000100 */
[----:B---3--:R-:W-:-:S03]  /*25a0*/  HADD2.F32 R41, -RZ, R39.H0_H0 ;  /* 0x20000027ff297230 */ /* 0x008fc60000004100 */
[-C--:B------:R-:W-:Y:S01]  /*25b0*/  FFMA.SAT R35, R42, R29.reuse, 0.5 ;  /* 0x3f0000002a237423 */ /* 0x080fe2000000201d */
[----:B------:R-:W-:Y:S01]  /*25c0*/  FADD R40, -R30, R37 ;  /* 0x000000251e287221 */ /* 0x000fe20000000100 */
[----:B----4-:R-:W-:Y:S02]  /*25d0*/  HADD2.F32 R47, -RZ, R43.H0_H0 ;  /* 0x2000002bff2f7230 */ /* 0x010fe40000004100 */
[-C--:B------:R-:W-:Y:S01]  /*25e0*/  FFMA.RM R35, R35, R38.reuse, 12582913 ;  /* 0x4b40000123237423 */ /* 0x080fe20000004026 */
[-C--:B------:R-:W-:Y:S01]  /*25f0*/  FFMA.SAT R37, R40, R29.reuse, 0.5 ;  /* 0x3f00000028257423 */ /* 0x080fe2000000201d */
[----:B------:R-:W-:Y:S02]  /*2600*/  FADD R36, -R30, R41 ;  /* 0x000000291e247221 */ /* 0x000fe40000000100 */
[----:B------:R-:W-:Y:S01]  /*2610*/  FADD R39, R35, -12583039 ;  /* 0xcb40007f23277421 */ /* 0x000fe20000000000 */
[----:B------:R-:W-:Y:S01]  /*2620*/  FFMA.RM R37, R37, R38, 12582913 ;  /* 0x4b40000125257423 */ /* 0x000fe20000004026 */
[----:B------:R-:W-:-:S02]  /*2630*/  FFMA.SAT R45, R36, R29, 0.5 ;  /* 0x3f000000242d7423 */ /* 0x000fc4000000201d */
        /* <DEDUP_REMOVED lines=36> */
.L_x_2128:
[----:B------:R-:W-:Y:S05]  /*2880*/  BSYNC.RECONVERGENT B0 ;  /* 0x0000000000007941 */ /* 0x000fea0003800200 */
.L_x_2127:
        /* <DEDUP_REMOVED lines=11> */
[----:B-12---:R-:W-:-:S09]  /*2940*/  MOV R35, R0 ;  /* 0x0000000000237202 */ /* 0x006fd20000000f00 */
[----:B------:R-:W-:Y:S05]  /*2950*/  @!P1 BRA `(.L_x_2135) ;  /* 0x0000000000609947 */ /* 0x000fea0003800000 */
[----:B------:R-:W1:Y:S01]  /*2960*/  LDS.U16 R31, [R19+0x40] ;  /* 0x00004000131f7984 */ /* 0x000e620000000400 */
[----:B---3--:R-:W1:Y:S01]  /*2970*/  F2F.F16.F64 R28, R28 ;  /* 0x0000001c001c7310 */ /* 0x008e620000300800 */
[----:B------:R-:W-:Y:S02]  /*2980*/  ISETP.NE.AND P1, PT, R18, 0x1, PT ;  /* 0x000000011200780c */ /* 0x000fe40003f25270 */
[----:B------:R-:W-:Y:S01]  /*2990*/  MOV R35, R2 ;  /* 0x0000000200237202 */ /* 0x000fe20000000f00 */
[----:B-1----:R-:W-:-:S05]  /*29a0*/  HADD2 R31, R28.H0_H0, R31.H0_H0 ;  /* 0x2000001f1c1f7230 */ /* 0x002fca0000000800 */
[----:B------:R-:W-:-:S04]  /*29b0*/  HADD2.F32 R31, -RZ, R31.H0_H0 ;  /* 0x2000001fff1f7230 */ /* 0x000fc80000004100 */
[----:B0-----:R-:W0:Y:S02]  /*29c0*/  F2F.F64.F32 R36, R31 ;  /* 0x0000001f00247310 */ /* 0x001e240000201800 */
        /* <DEDUP_REMOVED lines=17> */
.L_x_2135:
[----:B------:R-:W-:Y:S05]  /*2ae0*/  BSYNC.RECONVERGENT B1 ;  /* 0x0000000000017941 */ /* 0x000fea0003800200 */
.L_x_2134:
        /* <DEDUP_REMOVED lines=8> */
.L_x_2138:
        /* <DEDUP_REMOVED lines=93> */
.L_x_2137:
[----:B------:R-:W-:Y:S05]  /*3140*/  BSYNC.RECONVERGENT B1 ;  /* 0x0000000000017941 */ /* 0x000fea0003800200 */
.L_x_2136:
        /* <DEDUP_REMOVED lines=49> */
.L_x_2140:
[----:B------:R-:W-:Y:S05]  /*3460*/  BSYNC.RECONVERGENT B1 ;  /* 0x0000000000017941 */ /* 0x000fea0003800200 */
.L_x_2139:
        /* <DEDUP_REMOVED lines=25> */
.L_x_2133:
[----:B------:R-:W-:Y:S05]  /*3600*/  BSYNC.RECONVERGENT B0 ;  /* 0x0000000000007941 */ /* 0x000fea0003800200 */
.L_x_2132:
        /* <DEDUP_REMOVED lines=8> */
[----:B------:R-:W-:-:S06]  /*3690*/  HADD2.F32 R38, -RZ, R30.H0_H0 ;  /* 0x2000001eff267230 */ /* 0x000fcc0000004100 */
        /* <DEDUP_REMOVED lines=52> */
[----:B0-----:R-:W-:Y:S05]  /*39e0*/  CALL.REL.NOINC `($__internal_20_$__cuda_sm3x_div_rn_noftz_f32_slowpath) ;  /* 0x000000f000887944 */ /* 0x001fea0003c00000 */
[----:B------:R-:W-:-:S07]  /*39f0*/  MOV R28, R37 ;  /* 0x00000025001c7202 */ /* 0x000fce0000000f00 */
.L_x_2146:
[----:B------:R-:W-:Y:S05]  /*3a00*/  BSYNC.RECONVERGENT B4 ;  /* 0x0000000000047941 */ /* 0x000fea0003800200 */
.L_x_2145:
[----:B------:R-:W-:Y:S01]  /*3a10*/  F2FP.F16.F32.PACK_AB R28, RZ, R28 ;  /* 0x0000001cff1c723e */ /* 0x000fe200000000ff */
[----:B------:R-:W-:-:S04]  /*3a20*/  IMAD.MOV.U32 R31, RZ, RZ, R0 ;  /* 0x000000ffff1f7224 */ /* 0x000fc800078e0000 */
[----:B------:R1:W-:Y:S01]  /*3a30*/  STS.U16 [R19], R28 ;  /* 0x0000001c13007388 */ /* 0x0003e20000000400 */
[----:B------:R-:W-:Y:S05]  /*3a40*/  @!P5 BRA `(.L_x_2144) ;  /* 0x000000000098d947 */ /* 0x000fea0003800000 */
[----:B-1----:R-:W1:Y:S01]  /*3a50*/  LDS.U16 R28, [R19+0x40] ;  /* 0x00004000131c7984 */ /* 0x002e620000000400 */
[----:B------:R-:W2:Y:S01]  /*3a60*/  MUFU.RCP R31, R30 ;  /* 0x0000001e001f7308 */ /* 0x000ea20000001000 */
[----:B------:R-:W-:Y:S01]  /*3a70*/  BSSY.RECONVERGENT B4, `(.L_x_2147) ;  /* 0x000000d000047945 */ /* 0x000fe20003800200 */
[----:B------:R-:W-:Y:S01]  /*3a80*/  ISETP.NE.AND P5, PT, R51, 0x2, PT ;  /* 0x000000023300780c */ /* 0x000fe20003fa5270 */
[----:B--2---:R-:W-:Y:S01]  /*3a90*/  FFMA R36, -R30, R31, 1 ;  /* 0x3f8000001e247423 */ /* 0x004fe2000000011f */
[----:B-1----:R-:W-:-:S03]  /*3aa0*/  HADD2.F32 R29, -RZ, R28.H0_H0 ;  /* 0x2000001cff1d7230 */ /* 0x002fc60000004100 */
[----:B------:R-:W-:Y:S01]  /*3ab0*/  FFMA R28, R31, R36, R31 ;  /* 0x000000241f1c7223 */ /* 0x000fe2000000001f */
[----:B------:R-:W1:Y:S03]  /*3ac0*/  FCHK P0, R29, R30 ;  /* 0x0000001e1d007302 */ /* 0x000e660000000000 */
[----:B------:R-:W-:-:S04]  /*3ad0*/  FFMA R31, R28, R29, RZ ;  /* 0x0000001d1c1f7223 */ /* 0x000fc800000000ff */
[----:B------:R-:W-:-:S04]  /*3ae0*/  FFMA R36, -R30, R31, R29 ;  /* 0x0000001f1e247223 */ /* 0x000fc8000000011d */
[----:B------:R-:W-:Y:S01]  /*3af0*/  FFMA R28, R28, R36, R31 ;  /* 0x000000241c1c7223 */ /* 0x000fe2000000001f */
[----:B-1----:R-:W-:Y:S06]  /*3b00*/  @!P0 BRA `(.L_x_2148) ;  /* 0x00000000000c8947 */ /* 0x002fec0003800000 */
[----:B------:R-:W-:-:S07]  /*3b10*/  MOV R36, 0x3b30 ;  /* 0x00003b3000247802 */ /* 0x000fce0000000f00 */
[----:B0-----:R-:W-:Y:S05]  /*3b20*/  CALL.REL.NOINC `($__internal_20_$__cuda_sm3x_div_rn_noftz_f32_slowpath) ;  /* 0x000000f000387944 */ /* 0x001fea0003c00000 */
[----:B------:R-:W-:-:S07]  /*3b30*/  MOV R28, R37 ;  /* 0x00000025001c7202 */ /* 0x000fce0000000f00 */
.L_x_2148:
[----:B------:R-:W-:Y:S05]  /*3b40*/  BSYNC.RECONVERGENT B4 ;  /* 0x0000000000047941 */ /* 0x000fea0003800200 */
.L_x_2147:
        /* <DEDUP_REMOVED lines=15> */
[----:B------:R-:W-:-:S07]  /*3c40*/  MOV R36, 0x3c60 ;  /* 0x00003c6000247802 */ /* 0x000fce0000000f00 */
[----:B0-----:R-:W-:Y:S05]  /*3c50*/  CALL.REL.NOINC `($__internal_20_$__cuda_sm3x_div_rn_noftz_f32_slowpath) ;  /* 0x000000ec00ec7944 */ /* 0x001fea0003c00000 */
[----:B------:R-:W-:-:S07]  /*3c60*/  IMAD.MOV.U32 R28, RZ, RZ, R37 ;  /* 0x000000ffff1c7224 */ /* 0x000fce00078e0025 */
.L_x_2150:
[----:B------:R-:W-:Y:S05]  /*3c70*/  BSYNC.RECONVERGENT B4 ;  /* 0x0000000000047941 */ /* 0x000fea0003800200 */
.L_x_2149:
[----:B------:R-:W-:Y:S02]  /*3c80*/  F2FP.F16.F32.PACK_AB R28, RZ, R28 ;  /* 0x0000001cff1c723e */ /* 0x000fe400000000ff */
[----:B------:R-:W-:-:S03]  /*3c90*/  MOV R31, R4 ;  /* 0x00000004001f7202 */ /* 0x000fc60000000f00 */
[----:B------:R3:W-:Y:S04]  /*3ca0*/  STS.U16 [R19+0x80], R28 ;  /* 0x0000801c13007388 */ /* 0x0007e80000000400 */
.L_x_2144:
[----:B------:R-:W-:Y:S05]  /*3cb0*/  BSYNC.RECONVERGENT B3 ;  /* 0x0000000000037941 */ /* 0x000fea0003800200 */
.L_x_2143:
[----:B------:R-:W-:-:S13]  /*3cc0*/  ISETP.GE.U32.AND P0, PT, R11, 0x60, PT ;  /* 0x000000600b00780c */ /* 0x000fda0003f06070 */
[----:B------:R-:W-:Y:S05]  /*3cd0*/  @!P0 BRA `(.L_x_2142) ;  /* 0x00000004003c8947 */ /* 0x000fea0003800000 */
.L_x_2159:
[C---:B----4-:R-:W-:Y:S01]  /*3ce0*/  LEA R35, R31.reuse, R8, 0x1 ;  /* 0x000000081f237211 */ /* 0x050fe200078e08ff */
[----:B------:R-:W4:Y:S01]  /*3cf0*/  MUFU.RCP R29, R30 ;  /* 0x0000001e001d7308 */ /* 0x000f220000001000 */
[----:B------:R-:W-:Y:S01]  /*3d00*/  VIADD R31, R31, 0x80 ;  /* 0x000000801f1f7836 */ /* 0x000fe20000000000 */
[----:B------:R-:W-:Y:S02]  /*3d10*/  BSSY.RECONVERGENT B3, `(.L_x_2151) ;  /* 0x000000f000037945 */ /* 0x000fe40003800200 */
[----:B-123--:R-:W1:Y:S02]  /*3d20*/  LDS.U16 R28, [R35] ;  /* 0x00000000231c7984 */ /* 0x00ee640000000400 */
[----:B------:R-:W-:Y:S01]  /*3d30*/  ISETP.GE.AND P5, PT, R31, UR6, PT ;  /* 0x000000061f007c0c */ /* 0x000fe2000bfa6270 */
[----:B----4-:R-:W-:Y:S01]  /*3d40*/  FFMA R36, -R30, R29, 1 ;  /* 0x3f8000001e247423 */ /* 0x010fe2000000011d */
[----:B-1----:R-:W-:-:S03]  /*3d50*/  HADD2.F32 R37, -RZ, R28.H0_H0 ;  /* 0x2000001cff257230 */ /* 0x002fc60000004100 */
        /* <DEDUP_REMOVED lines=8> */
[----:B0-----:R-:W-:Y:S05]  /*3de0*/  CALL.REL.NOINC `($__internal_20_$__cuda_sm3x_div_rn_noftz_f32_slowpath) ;  /* 0x000000ec00887944 */ /* 0x001fea0003c00000 */
[----:B------:R-:W-:-:S07]  /*3df0*/  MOV R28, R37 ;  /* 0x00000025001c7202 */ /* 0x000fce0000000f00 */
.L_x_2152:
[----:B------:R-:W-:Y:S05]  /*3e00*/  BSYNC.RECONVERGENT B3 ;  /* 0x0000000000037941 */ /* 0x000fea0003800200 */
.L_x_2151:
[----:B------:R-:W1:Y:S01]  /*3e10*/  LDS.U16 R29, [R35+0x40] ;  /* 0x00004000231d7984 */ /* 0x000e620000000400 */
[----:B0-----:R-:W0:Y:S01]  /*3e20*/  MUFU.RCP R39, R30 ;  /* 0x0000001e00277308 */ /* 0x001e220000001000 */
[----:B------:R-:W-:Y:S01]  /*3e30*/  F2FP.F16.F32.PACK_AB R28, RZ, R28 ;  /* 0x0000001cff1c723e */ /* 0x000fe200000000ff */
[----:B------:R-:W-:Y:S03]  /*3e40*/  BSSY.RECONVERGENT B3, `(.L_x_2153) ;  /* 0x000000f000037945 */ /* 0x000fe60003800200 */
[----:B------:R-:W-:-:S05]  /*3e50*/  PRMT R38, R28, 0x7610, R38 ;  /* 0x000076101c267816 */ /* 0x000fca0000000026 */
[----:B------:R2:W-:Y:S01]  /*3e60*/  STS.U16 [R35], R38 ;  /* 0x0000002623007388 */ /* 0x0005e20000000400 */
[----:B0-----:R-:W-:-:S04]  /*3e70*/  FFMA R28, -R30, R39, 1 ;  /* 0x3f8000001e1c7423 */ /* 0x001fc80000000127 */
[----:B------:R-:W-:Y:S01]  /*3e80*/  FFMA R28, R39, R28, R39 ;  /* 0x0000001c271c7223 */ /* 0x000fe20000000027 */
[----:B-1----:R-:W-:-:S04]  /*3e90*/  HADD2.F32 R37, -RZ, R29.H0_H0 ;  /* 0x2000001dff257230 */ /* 0x002fc80000004100 */
[----:B------:R-:W0:Y:S01]  /*3ea0*/  FCHK P0, R37, R30 ;  /* 0x0000001e25007302 */ /* 0x000e220000000000 */
[----:B------:R-:W-:-:S04]  /*3eb0*/  FFMA R29, R28, R37, RZ ;  /* 0x000000251c1d7223 */ /* 0x000fc800000000ff */
[----:B------:R-:W-:-:S04]  /*3ec0*/  FFMA R36, -R30, R29, R37 ;  /* 0x0000001d1e247223 */ /* 0x000fc80000000125 */
[----:B------:R-:W-:Y:S01]  /*3ed0*/  FFMA R28, R28, R36, R29 ;  /* 0x000000241c1c7223 */ /* 0x000fe2000000001d */
[----:B0-2---:R-:W-:Y:S06]  /*3ee0*/  @!P0 BRA `(.L_x_2154) ;  /* 0x0000000000108947 */ /* 0x005fec0003800000 */
[----:B------:R-:W-:Y:S01]  /*3ef0*/  IMAD.MOV.U32 R29, RZ, RZ, R37 ;  /* 0x000000ffff1d7224 */ /* 0x000fe200078e0025 */
[----:B------:R-:W-:-:S07]  /*3f00*/  MOV R36, 0x3f20 ;  /* 0x00003f2000247802 */ /* 0x000fce0000000f00 */
[----:B------:R-:W-:Y:S05]  /*3f10*/  CALL.REL.NOINC `($__internal_20_$__cuda_sm3x_div_rn_noftz_f32_slowpath) ;  /* 0x000000ec003c7944 */ /* 0x000fea0003c00000 */
[----:B------:R-:W-:-:S07]  /*3f20*/  MOV R28, R37 ;  /* 0x00000025001c7202 */ /* 0x000fce0000000f00 */
.L_x_2154:
[----:B------:R-:W-:Y:S05]  /*3f30*/  BSYNC.RECONVERGENT B3 ;  /* 0x0000000000037941 */ /* 0x000fea0003800200 */
.L_x_2153:
        /* <DEDUP_REMOVED lines=16> */
[----:B------:R-:W-:Y:S05]  /*4040*/  CALL.REL.NOINC `($__internal_20_$__cuda_sm3x_div_rn_noftz_f32_slowpath) ;  /* 0x000000e800f07944 */ /* 0x000fea0003c00000 */
[----:B------:R-:W-:-:S07]  /*4050*/  IMAD.MOV.U32 R28, RZ, RZ, R37 ;  /* 0x000000ffff1c7224 */ /* 0x000fce00078e0025 */
.L_x_2156:
[----:B------:R-:W-:Y:S05]  /*4060*/  BSYNC.RECONVERGENT B3 ;  /* 0x0000000000037941 */ /* 0x000fea0003800200 */
.L_x_2155:
        /* <DEDUP_REMOVED lines=17> */
[----:B------:R-:W-:-:S07]  /*4180*/  MOV R28, R37 ;  /* 0x00000025001c7202 */ /* 0x000fce0000000f00 */
.L_x_2158:
[----:B------:R-:W-:Y:S05]  /*4190*/  BSYNC.RECONVERGENT B3 ;  /* 0x0000000000037941 */ /* 0x000fea0003800200 */
.L_x_2157:
[----:B------:R-:W-:-:S05]  /*41a0*/  F2FP.F16.F32.PACK_AB R28, RZ, R28 ;  /* 0x0000001cff1c723e */ /* 0x000fca00000000ff */
[----:B------:R4:W-:Y:S01]  /*41b0*/  STS.U16 [R35+0xc0], R28 ;  /* 0x0000c01c23007388 */ /* 0x0009e20000000400 */
[----:B------:R-:W-:Y:S05]  /*41c0*/  @!P5 BRA `(.L_x_2159) ;  /* 0xfffffff800c4d947 */ /* 0x000fea000383ffff */
.L_x_2142:
[----:B------:R-:W-:Y:S05]  /*41d0*/  BSYNC.RECONVERGENT B2 ;  /* 0x0000000000027941 */ /* 0x000fea0003800200 */
.L_x_2141:
[----:B------:R-:W-:Y:S01]  /*41e0*/  NOP ;  /* 0x0000000000007918 */ /* 0x000fe20000000000 */
[----:B------:R-:W-:Y:S01]  /*41f0*/  NOP ;  /* 0x0000000000007918 */ /* 0x000fe20000000000 */
[----:B------:R-:W-:Y:S04]  /*4200*/  BSSY.RECONVERGENT B0, `(.L_x_2121) ;  /* 0x000007e000007945 */ /* 0x000fe80003800200 */
[----:B------:R-:W-:Y:S05]  /*4210*/  @P4 BRA `(.L_x_2160) ;  /* 0x0000000400f04947 */ /* 0x000fea0003800000 */
[----:B------:R-:W-:Y:S01]  /*4220*/  ISETP.NE.AND P0, PT, R51, RZ, PT ;  /* 0x000000ff3300720c */ /* 0x000fe20003f05270 */
[----:B------:R-:W-:Y:S01]  /*4230*/  BSSY.RECONVERGENT B1, `(.L_x_2161) ;  /* 0x0000014000017945 */ /* 0x000fe20003800200 */
[----:B------:R-:W-:Y:S01]  /*4240*/  ISETP.GE.U32.AND P1, PT, R11, 0x60, PT ;  /* 0x000000600b00780c */ /* 0x000fe20003f26070 */
[----:B----4-:R-:W-:-:S10]  /*4250*/  IMAD.MOV.U32 R35, RZ, RZ, R5 ;  /* 0x000000ffff237224 */ /* 0x010fd400078e0005 */
[----:B------:R-:W-:Y:S05]  /*4260*/  @!P0 BRA `(.L_x_2162) ;  /* 0x0000000000408947 */ /* 0x000fea0003800000 */
[----:B------:R-:W4:Y:S01]  /*4270*/  LDS.U16 R31, [R19] ;  /* 0x00000000131f7984 */ /* 0x000f220000000400 */
[----:B-123--:R-:W1:Y:S01]  /*4280*/  LDC.64 R28, c[0x0][0x3c0] ;  /* 0x0000f000ff1c7b82 */ /* 0x00ee620000000a00 */
[----:B------:R-:W2:Y:S01]  /*4290*/  LDCU UR6, c[0x0][0x38c] ;  /* 0x00007180ff0677ac */ /* 0x000ea20008000800 */
[----:B------:R-:W-:Y:S01]  /*42a0*/  ISETP.NE.AND P0, PT, R51, 0x1, PT ;  /* 0x000000013300780c */ /* 0x000fe20003f05270 */
[----:B--2---:R-:W-:-:S04]  /*42b0*/  IMAD R35, R32, UR6, R5 ;  /* 0x0000000620237c24 */ /* 0x004fc8000f8e0205 */
[----:B-1----:R-:W-:Y:S01]  /*42c0*/  IMAD.WIDE R28, R35, 0x2, R28 ;  /* 0x00000002231c7825 */ /* 0x002fe200078e021c */
[----:B------:R-:W-:-:S04]  /*42d0*/  MOV R35, R0 ;  /* 0x0000000000237202 */ /* 0x000fc80000000f00 */
[----:B----4-:R4:W-:Y:S03]  /*42e0*/  STG.E.U16 desc[UR8][R28.64], R31 ;  /* 0x0000001f1c007986 */ /* 0x0109e6000c101508 */
[----:B------:R-:W-:Y:S05]  /*42f0*/  @!P0 BRA `(.L_x_2162) ;  /* 0x00000000001c8947 */ /* 0x000fea0003800000 */
[----:B------:R-:W-:Y:S01]  /*4300*/  ISETP.NE.AND P0, PT, R51, 0x2, PT ;  /* 0x000000023300780c */ /* 0x000fe20003f05270 */
[----:B----4-:R-:W1:Y:S01]  /*4310*/  LDS.U16 R31, [R19+0x40] ;  /* 0x00004000131f7984 */ /* 0x010e620000000400 */
[----:B------:R-:W-:-:S11]  /*4320*/  MOV R35, R2 ;  /* 0x0000000200237202 */ /* 0x000fd60000000f00 */
[----:B------:R-:W2:Y:S01]  /*4330*/  @P0 LDS.U16 R37, [R19+0x80] ;  /* 0x0000800013250984 */ /* 0x000ea20000000400 */
[----:B------:R-:W-:-:S03]  /*4340*/  @P0 IMAD.MOV.U32 R35, RZ, RZ, R4 ;  /* 0x000000ffff230224 */ /* 0x000fc600078e0004 */
[----:B-1----:R1:W-:Y:S04]  /*4350*/  STG.E.U16 desc[UR8][R28.64+0x40], R31 ;  /* 0x0000401f1c007986 */ /* 0x0023e8000c101508 */
[----:B--2---:R1:W-:Y:S02]  /*4360*/  @P0 STG.E.U16 desc[UR8][R28.64+0x80], R37 ;  /* 0x000080251c000986 */ /* 0x0043e4000c101508 */
.L_x_2162:
[----:B------:R-:W-:Y:S05]  /*4370*/  BSYNC.RECONVERGENT B1 ;  /* 0x0000000000017941 */ /* 0x000fea0003800200 */
.L_x_2161:
[----:B------:R-:W-:Y:S05]  /*4380*/  @!P1 BRA `(.L_x_2160) ;  /* 0x0000000400949947 */ /* 0x000fea0003800000 */
[----:B0-----:R-:W1:Y:S01]  /*4390*/  LDC R39, c[0x0][0x38c] ;  /* 0x0000e300ff277b82 */ /* 0x001e620000000800 */
[----:B------:R-:W-:Y:S01]  /*43a0*/  BSSY.RECONVERGENT B1, `(.L_x_2163) ;  /* 0x0000037000017945 */ /* 0x000fe20003800200 */
[----:B------:R-:W-:Y:S02]  /*43b0*/  PLOP3.LUT P0, PT, PT, PT, PT, 0x80, 0x8 ;  /* 0x000000000008781c */ /* 0x000fe40003f0f070 */
[----:B-1234-:R-:W-:-:S04]  /*43c0*/  IADD3 R28, PT, PT, -R35, R39, RZ ;  /* 0x00000027231c7210 */ /* 0x01efc80007ffe1ff */
[----:B------:R-:W-:-:S13]  /*43d0*/  ISETP.GT.AND P1, PT, R28, 0x180, PT ;  /* 0x000001801c00780c */ /* 0x000fda0003f24270 */
[----:B------:R-:W-:Y:S05]  /*43e0*/  @!P1 BRA `(.L_x_2164) ;  /* 0x0000000000c89947 */ /* 0x000fea0003800000 */
[----:B------:R-:W-:Y:S02]  /*43f0*/  PLOP3.LUT P0, PT, PT, PT, PT, 0x8, 0x80 ;  /* 0x000000000080781c */ /* 0x000fe40003f0e170 */
[----:B------:R-:W-:-:S11]  /*4400*/  IADD3 R38, PT, PT, R39, -0x180, RZ ;  /* 0xfffffe8027267810 */ /* 0x000fd60007ffe0ff */
.L_x_2165:
[----:B------:R-:W-:Y:S01]  /*4410*/  IMAD R44, R35, 0x2, R8 ;  /* 0x00000002232c7824 */ /* 0x000fe200078e0208 */
[----:B-1----:R-:W0:Y:S01]  /*4420*/  LDC.64 R28, c[0x0][0x3c0] ;  /* 0x0000f000ff1c7b82 */ /* 0x002e220000000a00 */
[----:B------:R-:W-:-:S03]  /*4430*/  IMAD R31, R32, R39, R35 ;  /* 0x00000027201f7224 */ /* 0x000fc600078e0223 */
[----:B------:R-:W1:Y:S04]  /*4440*/  LDS.U16 R36, [R44+0x40] ;  /* 0x000040002c247984 */ /* 0x000e680000000400 */
[----:B------:R-:W2:Y:S04]  /*4450*/  LDS.U16 R37, [R44] ;  /* 0x000000002c257984 */ /* 0x000ea80000000400 */
        /* <DEDUP_REMOVED lines=15> */
[----:B-1----:R1:W-:Y:S04]  /*4550*/  STG.E.U16 desc[UR8][R30.64+0x40], R36 ;  /* 0x000040241e007986 */ /* 0x0023e8000c101508 */
[----:B--2---:R2:W-:Y:S04]  /*4560*/  STG.E.U16 desc[UR8][R30.64], R37 ;  /* 0x000000251e007986 */ /* 0x0045e8000c101508 */
[----:B---3--:R3:W-:Y:S04]  /*4570*/  STG.E.U16 desc[UR8][R30.64+0x80], R46 ;  /* 0x0000802e1e007986 */ /* 0x0087e8000c101508 */
[----:B----4-:R4:W-:Y:S01]  /*4580*/  STG.E.U16 desc[UR8][R30.64+0xc0], R48 ;  /* 0x0000c0301e007986 */ /* 0x0109e2000c101508 */
[----:B-1----:R-:W-:-:S05]  /*4590*/  IADD3 R36, PT, PT, R35, 0x80, RZ ;  /* 0x0000008023247810 */ /* 0x002fca0007ffe0ff */
[----:B--2---:R-:W-:Y:S02]  /*45a0*/  IMAD R37, R32, R39, R36 ;  /* 0x0000002720257224 */ /* 0x004fe400078e0224 */
[----:B---3--:R-:W-:Y:S02]  /*45b0*/  VIADD R46, R35, 0x180 ;  /* 0x00000180232e7836 */ /* 0x008fe40000000000 */
[----:B------:R-:W-:Y:S01]  /*45c0*/  IMAD.WIDE R36, R37, 0x2, R28 ;  /* 0x0000000225247825 */ /* 0x000fe200078e021c */
[----:B----4-:R-:W-:-:S03]  /*45d0*/  IADD3 R30, PT, PT, R35, 0x100, RZ ;  /* 0x00000100231e7810 */ /* 0x010fc60007ffe0ff */
[CC--:B------:R-:W-:Y:S01]  /*45e0*/  IMAD R46, R32.reuse, R39.reuse, R46 ;  /* 0x00000027202e7224 */ /* 0x0c0fe200078e022e */
[----:B-----5:R1:W-:Y:S01]  /*45f0*/  STG.E.U16 desc[UR8][R36.64], R61 ;  /* 0x0000003d24007986 */ /* 0x0203e2000c101508 */
[----:B------:R-:W-:Y:S01]  /*4600*/  IADD3 R35, PT, PT, R35, 0x200, RZ ;  /* 0x0000020023237810 */ /* 0x000fe20007ffe0ff */
[----:B------:R-:W-:Y:S02]  /*4610*/  IMAD R31, R32, R39, R30 ;  /* 0x00000027201f7224 */ /* 0x000fe400078e021e */
[----:B------:R1:W-:Y:S01]  /*4620*/  STG.E.U16 desc[UR8][R36.64+0x40], R59 ;  /* 0x0000403b24007986 */ /* 0x0003e2000c101508 */
[----:B------:R-:W-:Y:S01]  /*4630*/  ISETP.GE.AND P1, PT, R35, R38, PT ;  /* 0x000000262300720c */ /* 0x000fe20003f26270 */
[--C-:B------:R-:W-:Y:S02]  /*4640*/  IMAD.WIDE R30, R31, 0x2, R28.reuse ;  /* 0x000000021f1e7825 */ /* 0x100fe400078e021c */
[----:B0-----:R1:W-:Y:S02]  /*4650*/  STG.E.U16 desc[UR8][R36.64+0x80], R40 ;  /* 0x0000802824007986 */ /* 0x0013e4000c101508 */
[----:B------:R-:W-:-:S02]  /*4660*/  IMAD.WIDE R28, R46, 0x2, R28 ;  /* 0x000000022e1c7825 */ /* 0x000fc400078e021c */
        /* <DEDUP_REMOVED lines=10> */
.L_x_2164:
[----:B------:R-:W-:Y:S05]  /*4710*/  BSYNC.RECONVERGENT B1 ;  /* 0x0000000000017941 */ /* 0x000fea0003800200 */
.L_x_2163:
[----:B-1----:R-:W-:Y:S01]  /*4720*/  IADD3 R28, PT, PT, -R35, R39, RZ ;  /* 0x00000027231c7210 */ /* 0x002fe20007ffe1ff */
        /* <DEDUP_REMOVED lines=28> */
.L_x_2167:
[----:B------:R-:W-:Y:S05]  /*48f0*/  BSYNC.RECONVERGENT B1 ;  /* 0x0000000000017941 */ /* 0x000fea0003800200 */
.L_x_2166:
        /* <DEDUP_REMOVED lines=14> */
.L_x_2160:
[----:B------:R-:W-:Y:S05]  /*49e0*/  BSYNC.RECONVERGENT B0 ;  /* 0x0000000000007941 */ /* 0x000fea0003800200 */
.L_x_2121:
        /* <DEDUP_REMOVED lines=13> */
[----:B------:R-:W-:Y:S02]  /*4ac0*/  HFMA2 R29, -RZ, RZ, 0.96630859375, -0.0022525787353515625 ;  /* 0x3bbb989dff1d7431 */ /* 0x000fe400000001ff */
[----:B------:R-:W-:Y:S01]  /*4ad0*/  IMAD.MOV.U32 R30, RZ, RZ, 0x437c0000 ;  /* 0x437c0000ff1e7424 */ /* 0x000fe200078e00ff */
[----:B------:R-:W-:Y:S01]  /*4ae0*/  BSSY.RECONVERGENT B2, `(.L_x_2173) ;  /* 0x0000017000027945 */ /* 0x000fe20003800200 */
[----:B------:R-:W-:Y:S01]  /*4af0*/  ISETP.NE.AND P4, PT, R51, 0x1, PT ;  /* 0x000000013300780c */ /* 0x000fe20003f85270 */
        /* <DEDUP_REMOVED lines=14> */
[----:B------:R-:W-:Y:S05]  /*4be0*/  CALL.REL.NOINC `($__internal_19_$__cuda_sm20_rcp_rn_f32_slowpath) ;  /* 0x000000dc00347944 */ /* 0x000fea0003c00000 */
[----:B------:R-:W-:Y:S01]  /*4bf0*/  IMAD.MOV.U32 R29, RZ, RZ, R36 ;  /* 0x000000ffff1d7224 */ /* 0x000fe200078e0024 */
[----:B------:R-:W-:Y:S06]  /*4c00*/  BRA `(.L_x_2175) ;  /* 0x0000000000107947 */ /* 0x000fec0003800000 */
.L_x_2174:
[----:B------:R-:W0:Y:S02]  /*4c10*/  MUFU.RCP R29, R28 ;  /* 0x0000001c001d7308 */ /* 0x000e240000001000 */
[----:B0-----:R-:W-:-:S04]  /*4c20*/  FFMA R30, R28, R29, -1 ;  /* 0xbf8000001c1e7423 */ /* 0x001fc8000000001d */
[----:B------:R-:W-:-:S04]  /*4c30*/  FADD.FTZ R30, -R30, -RZ ;  /* 0x800000ff1e1e7221 */ /* 0x000fc80000010100 */
[----:B------:R-:W-:-:S07]  /*4c40*/  FFMA R29, R29, R30, R29 ;  /* 0x0000001e1d1d7223 */ /* 0x000fce000000001d */
.L_x_2175:
[----:B------:R-:W-:Y:S05]  /*4c50*/  BSYNC.RECONVERGENT B2 ;  /* 0x0000000000027941 */ /* 0x000fea0003800200 */
.L_x_2173:
[----:B------:R-:W-:Y:S02]  /*4c60*/  F2FP.F16.F32.PACK_AB R29, RZ, R29 ;  /* 0x0000001dff1d723e */ /* 0x000fe400000000ff */
[----:B------:R-:W-:-:S03]  /*4c70*/  MOV R31, R0 ;  /* 0x00000000001f7202 */ /* 0x000fc60000000f00 */
[----:B------:R0:W-:Y:S01]  /*4c80*/  STS.U16 [R19], R29 ;  /* 0x0000001d13007388 */ /* 0x0001e20000000400 */
[----:B------:R-:W-:Y:S05]  /*4c90*/  @!P4 BRA `(.L_x_2172) ;  /* 0x0000000000f0c947 */ /* 0x000fea0003800000 */
[----:B------:R-:W1:Y:S01]  /*4ca0*/  LDS.U16 R28, [R19+0x40] ;  /* 0x00004000131c7984 */ /* 0x000e620000000400 */
[----:B0-----:R-:W-:Y:S02]  /*4cb0*/  HFMA2 R29, -RZ, RZ, 0.96630859375, -0.0022525787353515625 ;  /* 0x3bbb989dff1d7431 */ /* 0x001fe400000001ff */
[----:B------:R-:W-:Y:S01]  /*4cc0*/  IMAD.MOV.U32 R30, RZ, RZ, 0x437c0000 ;  /* 0x437c0000ff1e7424 */ /* 0x000fe200078e00ff */
[----:B------:R-:W-:Y:S01]  /*4cd0*/  BSSY.RECONVERGENT B2, `(.L_x_2176) ;  /* 0x0000017000027945 */ /* 0x000fe20003800200 */
[----:B------:R-:W-:Y:S01]  /*4ce0*/  ISETP.NE.AND P4, PT, R51, 0x2, PT ;  /* 0x000000023300780c */ /* 0x000fe20003f85270 */
[----:B-1----:R-:W-:-:S05]  /*4cf0*/  HADD2.F32 R28, -RZ, R28.H0_H0 ;  /* 0x2000001cff1c7230 */ /* 0x002fca0000004100 */
        /* <DEDUP_REMOVED lines=14> */
[----:B------:R-:W-:Y:S01]  /*4de0*/  MOV R29, R36 ;  /* 0x00000024001d7202 */ /* 0x000fe20000000f00 */
[----:B------:R-:W-:Y:S06]  /*4df0*/  BRA `(.L_x_2178) ;  /* 0x0000000000107947 */ /* 0x000fec0003800000 */
.L_x_2177:
[----:B------:R-:W0:Y:S02]  /*4e00*/  MUFU.RCP R29, R28 ;  /* 0x0000001c001d7308 */ /* 0x000e240000001000 */
[----:B0-----:R-:W-:-:S04]  /*4e10*/  FFMA R30, R28, R29, -1 ;  /* 0xbf8000001c1e7423 */ /* 0x001fc8000000001d */
[----:B------:R-:W-:-:S04]  /*4e20*/  FADD.FTZ R30, -R30, -RZ ;  /* 0x800000ff1e1e7221 */ /* 0x000fc80000010100 */
[----:B------:R-:W-:-:S07]  /*4e30*/  FFMA R29, R29, R30, R29 ;  /* 0x0000001e1d1d7223 */ /* 0x000fce000000001d */
.L_x_2178:
[----:B------:R-:W-:Y:S05]  /*4e40*/  BSYNC.RECONVERGENT B2 ;  /* 0x0000000000027941 */ /* 0x000fea0003800200 */
.L_x_2176:
[----:B------:R-:W-:Y:S01]  /*4e50*/  F2FP.F16.F32.PACK_AB R29, RZ, R29 ;  /* 0x0000001dff1d723e */ /* 0x000fe200000000ff */
[----:B------:R-:W-:-:S04]  /*4e60*/  IMAD.MOV.U32 R31, RZ, RZ, R2 ;  /* 0x000000ffff1f7224 */ /* 0x000fc800078e0002 */
[----:B------:R1:W-:Y:S01]  /*4e70*/  STS.U16 [R19+0x40], R29 ;  /* 0x0000401d13007388 */ /* 0x0003e20000000400 */
[----:B------:R-:W-:Y:S05]  /*4e80*/  @!P4 BRA `(.L_x_2172) ;  /* 0x000000000074c947 */ /* 0x000fea0003800000 */
[----:B------:R-:W0:Y:S01]  /*4e90*/  LDS.U16 R28, [R19+0x80] ;  /* 0x00008000131c7984 */ /* 0x000e220000000400 */
[----:B-1----:R-:W-:Y:S01]  /*4ea0*/  HFMA2 R29, -RZ, RZ, 0.96630859375, -0.0022525787353515625 ;  /* 0x3bbb989dff1d7431 */ /* 0x002fe200000001ff */
[----:B------:R-:W-:Y:S01]  /*4eb0*/  MOV R30, 0x437c0000 ;  /* 0x437c0000001e7802 */ /* 0x000fe20000000f00 */
[----:B------:R-:W-:Y:S01]  /*4ec0*/  BSSY.RECONVERGENT B2, `(.L_x_2179) ;  /* 0x0000016000027945 */ /* 0x000fe20003800200 */
        /* <DEDUP_REMOVED lines=14> */
[----:B------:R-:W-:Y:S05]  /*4fb0*/  CALL.REL.NOINC `($__internal_19_$__cuda_sm20_rcp_rn_f32_slowpath) ;  /* 0x000000d800407944 */ /* 0x000fea0003c00000 */
[----:B------:R-:W-:Y:S01]  /*4fc0*/  MOV R29, R36 ;  /* 0x00000024001d7202 */ /* 0x000fe20000000f00 */
[----:B------:R-:W-:Y:S06]  /*4fd0*/  BRA `(.L_x_2181) ;  /* 0x0000000000107947 */ /* 0x000fec0003800000 */
.L_x_2180:
[----:B------:R-:W0:Y:S02]  /*4fe0*/  MUFU.RCP R29, R28 ;  /* 0x0000001c001d7308 */ /* 0x000e240000001000 */
[----:B0-----:R-:W-:-:S04]  /*4ff0*/  FFMA R30, R28, R29, -1 ;  /* 0xbf8000001c1e7423 */ /* 0x001fc8000000001d */
[----:B------:R-:W-:-:S04]  /*5000*/  FADD.FTZ R30, -R30, -RZ ;  /* 0x800000ff1e1e7221 */ /* 0x000fc80000010100 */
[----:B------:R-:W-:-:S07]  /*5010*/  FFMA R29, R29, R30, R29 ;  /* 0x0000001e1d1d7223 */ /* 0x000fce000000001d */
.L_x_2181:
[----:B------:R-:W-:Y:S05]  /*5020*/  BSYNC.RECONVERGENT B2 ;  /* 0x0000000000027941 */ /* 0x000fea0003800200 */
.L_x_2179:
[----:B------:R-:W-:Y:S02]  /*5030*/  F2FP.F16.F32.PACK_AB R29, RZ, R29 ;  /* 0x0000001dff1d723e */ /* 0x000fe400000000ff */
[----:B------:R-:W-:-:S03]  /*5040*/  MOV R31, R4 ;  /* 0x00000004001f7202 */ /* 0x000fc60000000f00 */
[----:B------:R2:W-:Y:S04]  /*5050*/  STS.U16 [R19+0x80], R29 ;  /* 0x0000801d13007388 */ /* 0x0005e80000000400 */
.L_x_2172:
[----:B------:R-:W-:Y:S05]  /*5060*/  BSYNC.RECONVERGENT B1 ;  /* 0x0000000000017941 */ /* 0x000fea0003800200 */
.L_x_2171:
[----:B------:R-:W-:-:S13]  /*5070*/  ISETP.GE.U32.AND P1, PT, R11, 0x60, PT ;  /* 0x000000600b00780c */ /* 0x000fda0003f26070 */
[----:B------:R-:W-:Y:S05]  /*5080*/  @!P1 BRA `(.L_x_2170) ;  /* 0x0000000400ec9947 */ /* 0x000fea0003800000 */
.L_x_2194:
[C---:B0--3--:R-:W-:Y:S01]  /*5090*/  LEA R30, R31.reuse, R8, 0x1 ;  /* 0x000000081f1e7211 */ /* 0x049fe200078e08ff */
[----:B------:R-:W-:Y:S02]  /*50a0*/  HFMA2 R36, -RZ, RZ, 3.7421875, 0 ;  /* 0x437c0000ff247431 */ /* 0x000fe400000001ff */
[----:B012---:R-:W-:Y:S01]  /*50b0*/  IMAD.MOV.U32 R29, RZ, RZ, 0x3bbb989d ;  /* 0x3bbb989dff1d7424 */ /* 0x007fe200078e00ff */
        /* <DEDUP_REMOVED lines=19> */
[----:B------:R-:W-:Y:S05]  /*51f0*/  CALL.REL.NOINC `($__internal_19_$__cuda_sm20_rcp_rn_f32_slowpath) ;  /* 0x000000d400b07944 */ /* 0x000fea0003c00000 */
[----:B------:R-:W-:Y:S01]  /*5200*/  MOV R28, R36 ;  /* 0x00000024001c7202 */ /* 0x000fe20000000f00 */
[----:B------:R-:W-:Y:S06]  /*5210*/  BRA `(.L_x_2184) ;  /* 0x0000000000107947 */ /* 0x000fec0003800000 */
.L_x_2183:
[----:B------:R-:W0:Y:S02]  /*5220*/  MUFU.RCP R28, R37 ;  /* 0x00000025001c7308 */ /* 0x000e240000001000 */
[----:B0-----:R-:W-:-:S04]  /*5230*/  FFMA R29, R37, R28, -1 ;  /* 0xbf800000251d7423 */ /* 0x001fc8000000001c */
[----:B------:R-:W-:-:S04]  /*5240*/  FADD.FTZ R29, -R29, -RZ ;  /* 0x800000ff1d1d7221 */ /* 0x000fc80000010100 */
[----:B------:R-:W-:-:S07]  /*5250*/  FFMA R28, R28, R29, R28 ;  /* 0x0000001d1c1c7223 */ /* 0x000fce000000001c */
.L_x_2184:
[----:B------:R-:W-:Y:S05]  /*5260*/  BSYNC.RECONVERGENT B1 ;  /* 0x0000000000017941 */ /* 0x000fea0003800200 */
.L_x_2182:
[----:B------:R-:W0:Y:S01]  /*5270*/  LDS.U16 R29, [R30+0x40] ;  /* 0x000040001e1d7984 */ /* 0x000e220000000400 */
[----:B------:R-:W-:Y:S02]  /*5280*/  HFMA2 R36, -RZ, RZ, 0.96630859375, -0.0022525787353515625 ;  /* 0x3bbb989dff247431 */ /* 0x000fe400000001ff */
[----:B------:R-:W-:Y:S01]  /*5290*/  IMAD.MOV.U32 R38, RZ, RZ, 0x437c0000 ;  /* 0x437c0000ff267424 */ /* 0x000fe200078e00ff */
[----:B------:R-:W-:Y:S01]  /*52a0*/  F2FP.F16.F32.PACK_AB R28, RZ, R28 ;  /* 0x0000001cff1c723e */ /* 0x000fe200000000ff */
[----:B------:R-:W-:Y:S01]  /*52b0*/  BSSY.RECONVERGENT B1, `(.L_x_2185) ;  /* 0x0000019000017945 */ /* 0x000fe20003800200 */
[----:B0-----:R-:W-:-:S05]  /*52c0*/  HADD2.F32 R29, -RZ, R29.H0_H0 ;  /* 0x2000001dff1d7230 */ /* 0x001fca0000004100 */
        /* <DEDUP_REMOVED lines=9> */
[----:B0-----:R-:W-:-:S05]  /*5360*/  FFMA R35, R35, R36, 1 ;  /* 0x3f80000023237423 */ /* 0x001fca0000000024 */
[----:B------:R-:W-:-:S04]  /*5370*/  IADD3 R28, PT, PT, R35, 0x1800000, RZ ;  /* 0x01800000231c7810 */ /* 0x000fc80007ffe0ff */
[----:B------:R-:W-:-:S04]  /*5380*/  LOP3.LUT R28, R28, 0x7f800000, RZ, 0xc0, !PT ;  /* 0x7f8000001c1c7812 */ /* 0x000fc800078ec0ff */
[----:B------:R-:W-:-:S13]  /*5390*/  ISETP.GT.U32.AND P1, PT, R28, 0x1ffffff, PT ;  /* 0x01ffffff1c00780c */ /* 0x000fda0003f24070 */
[----:B-1----:R-:W-:Y:S05]  /*53a0*/  @P1 BRA `(.L_x_2186) ;  /* 0x0000000000141947 */ /* 0x002fea0003800000 */
[----:B------:R-:W-:Y:S02]  /*53b0*/  MOV R28, R35 ;  /* 0x00000023001c7202 */ /* 0x000fe40000000f00 */
[----:B------:R-:W-:-:S07]  /*53c0*/  MOV R35, 0x53e0 ;  /* 0x000053e000237802 */ /* 0x000fce0000000f00 */
[----:B------:R-:W-:Y:S05]  /*53d0*/  CALL.REL.NOINC `($__internal_19_$__cuda_sm20_rcp_rn_f32_slowpath) ;  /* 0x000000d400387944 */ /* 0x000fea0003c00000 */
[----:B------:R-:W-:Y:S01]  /*53e0*/  IMAD.MOV.U32 R28, RZ, RZ, R36 ;  /* 0x000000ffff1c7224 */ /* 0x000fe200078e0024 */
[----:B------:R-:W-:Y:S06]  /*53f0*/  BRA `(.L_x_2187) ;  /* 0x0000000000107947 */ /* 0x000fec0003800000 */
.L_x_2186:
[----:B------:R-:W0:Y:S02]  /*5400*/  MUFU.RCP R28, R35 ;  /* 0x00000023001c7308 */ /* 0x000e240000001000 */
[----:B0-----:R-:W-:-:S04]  /*5410*/  FFMA R29, R35, R28, -1 ;  /* 0xbf800000231d7423 */ /* 0x001fc8000000001c */
[----:B------:R-:W-:-:S04]  /*5420*/  FADD.FTZ R29, -R29, -RZ ;  /* 0x800000ff1d1d7221 */ /* 0x000fc80000010100 */
[----:B------:R-:W-:-:S07]  /*5430*/  FFMA R28, R28, R29, R28 ;  /* 0x0000001d1c1c7223 */ /* 0x000fce000000001c */
.L_x_2187:
[----:B------:R-:W-:Y:S05]  /*5440*/  BSYNC.RECONVERGENT B1 ;  /* 0x0000000000017941 */ /* 0x000fea0003800200 */
.L_x_2185:
[----:B------:R-:W0:Y:S01]  /*5450*/  LDS.U16 R29, [R30+0x80] ;  /* 0x000080001e1d7984 */ /* 0x000e220000000400 */
[----:B------:R-:W-:Y:S01]  /*5460*/  HFMA2 R38, -RZ, RZ, 3.7421875, 0 ;  /* 0x437c0000ff267431 */ /* 0x000fe200000001ff */
[----:B------:R-:W-:Y:S01]  /*5470*/  MOV R36, 0x3bbb989d ;  /* 0x3bbb989d00247802 */ /* 0x000fe20000000f00 */
[----:B------:R-:W-:Y:S01]  /*5480*/  BSSY.RECONVERGENT B1, `(.L_x_2188) ;  /* 0x000001a000017945 */ /* 0x000fe20003800200 */
[----:B------:R-:W-:Y:S01]  /*5490*/  F2FP.F16.F32.PACK_AB R28, RZ, R28 ;  /* 0x0000001cff1c723e */ /* 0x000fe200000000ff */
        /* <DEDUP_REMOVED lines=17> */
[----:B------:R-:W-:Y:S05]  /*55b0*/  CALL.REL.NOINC `($__internal_19_$__cuda_sm20_rcp_rn_f32_slowpath) ;  /* 0x000000d000c07944 */ /* 0x000fea0003c00000 */
[----:B------:R-:W-:Y:S01]  /*55c0*/  MOV R28, R36 ;  /* 0x00000024001c7202 */ /* 0x000fe20000000f00 */
[----:B------:R-:W-:Y:S06]  /*55d0*/  BRA `(.L_x_2190) ;  /* 0x0000000000107947 */ /* 0x000fec0003800000 */
.L_x_2189:
[----:B------:R-:W0:Y:S02]  /*55e0*/  MUFU.RCP R28, R35 ;  /* 0x00000023001c7308 */ /* 0x000e240000001000 */
[----:B0-----:R-:W-:-:S04]  /*55f0*/  FFMA R29, R35, R28, -1 ;  /* 0xbf800000231d7423 */ /* 0x001fc8000000001c */
[----:B------:R-:W-:-:S04]  /*5600*/  FADD.FTZ R29, -R29, -RZ ;  /* 0x800000ff1d1d7221 */ /* 0x000fc80000010100 */
[----:B------:R-:W-:-:S07]  /*5610*/  FFMA R28, R28, R29, R28 ;  /* 0x0000001d1c1c7223 */ /* 0x000fce000000001c */
.L_x_2190:
[----:B------:R-:W-:Y:S05]  /*5620*/  BSYNC.RECONVERGENT B1 ;  /* 0x0000000000017941 */ /* 0x000fea0003800200 */
.L_x_2188:
        /* <DEDUP_REMOVED lines=25> */
.L_x_2192:
[----:B------:R-:W0:Y:S02]  /*57c0*/  MUFU.RCP R28, R35 ;  /* 0x00000023001c7308 */ /* 0x000e240000001000 */
[----:B0-----:R-:W-:-:S04]  /*57d0*/  FFMA R29, R35, R28, -1 ;  /* 0xbf800000231d7423 */ /* 0x001fc8000000001c */
[----:B------:R-:W-:-:S04]  /*57e0*/  FADD.FTZ R29, -R29, -RZ ;  /* 0x800000ff1d1d7221 */ /* 0x000fc80000010100 */
[----:B------:R-:W-:-:S07]  /*57f0*/  FFMA R28, R28, R29, R28 ;  /* 0x0000001d1c1c7223 */ /* 0x000fce000000001c */
.L_x_2193:
[----:B------:R-:W-:Y:S05]  /*5800*/  BSYNC.RECONVERGENT B1 ;  /* 0x0000000000017941 */ /* 0x000fea0003800200 */
.L_x_2191:
[----:B------:R-:W-:-:S05]  /*5810*/  F2FP.F16.F32.PACK_AB R28, RZ, R28 ;  /* 0x0000001cff1c723e */ /* 0x000fca00000000ff */
[----:B------:R0:W-:Y:S01]  /*5820*/  STS.U16 [R30+0xc0], R28 ;  /* 0x0000c01c1e007388 */ /* 0x0001e20000000400 */
[----:B------:R-:W-:Y:S05]  /*5830*/  @!P4 BRA `(.L_x_2194) ;  /* 0xfffffff80014c947 */ /* 0x000fea000383ffff */
.L_x_2170:
[----:B------:R-:W-:Y:S05]  /*5840*/  BSYNC.RECONVERGENT B0 ;  /* 0x0000000000007941 */ /* 0x000fea0003800200 */
.L_x_2169:
        /* <DEDUP_REMOVED lines=13> */
[----:B0-----:R-:W-:Y:S01]  /*5920*/  IMAD.WIDE R28, R35, 0x2, R28 ;  /* 0x00000002231c7825 */ /* 0x001fe200078e021c */
[----:B------:R-:W-:-:S04]  /*5930*/  MOV R35, R0 ;  /* 0x0000000000237202 */ /* 0x000fc80000000f00 */
        /* <DEDUP_REMOVED lines=9> */
.L_x_2197:
[----:B------:R-:W-:Y:S05]  /*59d0*/  BSYNC.RECONVERGENT B1 ;  /* 0x0000000000017941 */ /* 0x000fea0003800200 */
.L_x_2196:
[----:B------:R-:W-:Y:S05]  /*59e0*/  @!P1 BRA `(.L_x_2195) ;  /* 0x0000000400949947 */ /* 0x000fea0003800000 */
[----:B-1----:R-:W0:Y:S01]  /*59f0*/  LDC R39, c[0x0][0x38c] ;  /* 0x0000e300ff277b82 */ /* 0x002e220000000800 */
[----:B------:R-:W-:Y:S01]  /*5a00*/  BSSY.RECONVERGENT B1, `(.L_x_2198) ;  /* 0x0000037000017945 */ /* 0x000fe20003800200 */
[----:B------:R-:W-:Y:S02]  /*5a10*/  PLOP3.LUT P0, PT, PT, PT, PT, 0x80, 0x8 ;  /* 0x000000000008781c */ /* 0x000fe40003f0f070 */
[----:B0-234-:R-:W-:-:S04]  /*5a20*/  IADD3 R28, PT, PT, -R35, R39, RZ ;  /* 0x00000027231c7210 */ /* 0x01dfc80007ffe1ff */
[----:B------:R-:W-:-:S13]  /*5a30*/  ISETP.GT.AND P1, PT, R28, 0x180, PT ;  /* 0x000001801c00780c */ /* 0x000fda0003f24270 */
[----:B------:R-:W-:Y:S05]  /*5a40*/  @!P1 BRA `(.L_x_2199) ;  /* 0x0000000000c89947 */ /* 0x000fea0003800000 */
[----:B------:R-:W-:Y:S02]  /*5a50*/  PLOP3.LUT P0, PT, PT, PT, PT, 0x8, 0x80 ;  /* 0x000000000080781c */ /* 0x000fe40003f0e170 */
[----:B------:R-:W-:-:S11]  /*5a60*/  IADD3 R38, PT, PT, R39, -0x180, RZ ;  /* 0xfffffe8027267810 */ /* 0x000fd60007ffe0ff */
.L_x_2200:
        /* <DEDUP_REMOVED lines=24> */
[C---:B-1----:R-:W-:Y:S01]  /*5bf0*/  VIADD R36, R35.reuse, 0x80 ;  /* 0x0000008023247836 */ /* 0x042fe20000000000 */
[----:B--2---:R-:W-:-:S03]  /*5c00*/  IADD3 R46, PT, PT, R35, 0x180, RZ ;  /* 0x00000180232e7810 */ /* 0x004fc60007ffe0ff */
        /* <DEDUP_REMOVED lines=22> */
.L_x_2199:
[----:B------:R-:W-:Y:S05]  /*5d70*/  BSYNC.RECONVERGENT B1 ;  /* 0x0000000000017941 */ /* 0x000fea0003800200 */
.L_x_2198:
[----:B-1----:R-:W-:Y:S01]  /*5d80*/  IMAD.IADD R28, R39, 0x1, -R35 ;  /* 0x00000001271c7824 */ /* 0x002fe200078e0a23 */
[----:B------:R-:W-:Y:S04]  /*5d90*/  BSSY.RECONVERGENT B1, `(.L_x_2201) ;  /* 0x000001c000017945 */ /* 0x000fe80003800200 */
[----:B------:R-:W-:-:S13]  /*5da0*/  ISETP.GT.AND P1, PT, R28, 0x80, PT ;  /* 0x000000801c00780c */ /* 0x000fda0003f24270 */
[----:B------:R-:W-:Y:S05]  /*5db0*/  @!P1 BRA `(.L_x_2202) ;  /* 0x0000000000649947 */ /* 0x000fea0003800000 */
[C---:B------:R-:W-:Y:S01]  /*5dc0*/  LEA R36, R35.reuse, R8, 0x1 ;  /* 0x0000000823247211 */ /* 0x040fe200078e08ff */
        /* <DEDUP_REMOVED lines=24> */
.L_x_2202:
[----:B------:R-:W-:Y:S05]  /*5f50*/  BSYNC.RECONVERGENT B1 ;  /* 0x0000000000017941 */ /* 0x000fea0003800200 */
.L_x_2201:
        /* <DEDUP_REMOVED lines=14> */
.L_x_2195:
[----:B------:R-:W-:Y:S05]  /*6040*/  BSYNC.RECONVERGENT B0 ;  /* 0x0000000000007941 */ /* 0x000fea0003800200 */
.L_x_2168:
        /* <DEDUP_REMOVED lines=12> */
[----:B0-----:R-:W-:-:S06]  /*6110*/  HADD2.F32 R30, -RZ, R30.H0_H0 ;  /* 0x2000001eff1e7230 */ /* 0x001fcc0000004100 */
[----:B------:R-:W-:Y:S08]  /*6120*/  F2F.F64.F32 R30, R30 ;  /* 0x0000001e001e7310 */ /* 0x000ff00000201800 */
[----:B--2---:R-:W0:Y:S02]  /*6130*/  F2F.F64.F32 R28, R35 ;  /* 0x00000023001c7310 */ /* 0x004e240000201800 */
[----:B0-----:R-:W-:-:S10]  /*6140*/  DADD R28, R30, R28 ;  /* 0x000000001e1c7229 */ /* 0x001fd4000000001c */
[----:B------:R-:W0:Y:S02]  /*6150*/  F2F.F16.F64 R28, R28 ;  /* 0x0000001c001c7310 */ /* 0x000e240000300800 */
[----:B0-----:R0:W-:Y:S01]  /*6160*/  STS.U16 [R19], R28 ;  /* 0x0000001c13007388 */ /* 0x0011e20000000400 */
[----:B------:R-:W-:Y:S05]  /*6170*/  @!P0 BRA `(.L_x_2206) ;  /* 0x0000000000508947 */ /* 0x000fea0003800000 */
[----:B------:R-:W0:Y:S01]  /*6180*/  LDG.E R35, desc[UR8][R24.64+0x80] ;  /* 0x0000800818237981 */ /* 0x000e22000c1e1900 */
[----:B------:R-:W-:Y:S02]  /*6190*/  ISETP.NE.AND P0, PT, R51, 0x2, PT ;  /* 0x000000023300780c */ /* 0x000fe40003f05270 */
[----:B------:R-:W-:Y:S01]  /*61a0*/  MOV R37, R2 ;  /* 0x0000000200257202 */ /* 0x000fe20000000f00 */
[----:B------:R-:W1:Y:S02]  /*61b0*/  LDS.U16 R30, [R19+0x40] ;  /* 0x00004000131e7984 */ /* 0x000e640000000400 */
[----:B-1----:R-:W-:-:S06]  /*61c0*/  HADD2.F32 R30, -RZ, R30.H0_H0 ;  /* 0x2000001eff1e7230 */ /* 0x002fcc0000004100 */
[----:B------:R-:W-:Y:S08]  /*61d0*/  F2F.F64.F32 R30, R30 ;  /* 0x0000001e001e7310 */ /* 0x000ff00000201800 */
[----:B0-----:R-:W0:Y:S02]  /*61e0*/  F2F.F64.F32 R28, R35 ;  /* 0x00000023001c7310 */ /* 0x001e240000201800 */
[----:B0-----:R-:W-:-:S10]  /*61f0*/  DADD R28, R30, R28 ;  /* 0x000000001e1c7229 */ /* 0x001fd4000000001c */
[----:B------:R-:W0:Y:S02]  /*6200*/  F2F.F16.F64 R28, R28 ;  /* 0x0000001c001c7310 */ /* 0x000e240000300800 */
[----:B0-----:R1:W-:Y:S01]  /*6210*/  STS.U16 [R19+0x40], R28 ;  /* 0x0000401c13007388 */ /* 0x0013e20000000400 */
[----:B------:R-:W-:Y:S05]  /*6220*/  @!P0 BRA `(.L_x_2206) ;  /* 0x0000000000248947 */ /* 0x000fea0003800000 */
[----:B------:R-:W1:Y:S01]  /*6230*/  LDG.E R35, desc[UR8][R24.64+0x100] ;  /* 0x0001000818237981 */ /* 0x000e62000c1e1900 */
[----:B------:R-:W-:-:S03]  /*6240*/  IMAD.MOV.U32 R37, RZ, RZ, R4 ;  /* 0x000000ffff257224 */ /* 0x000fc600078e0004 */
[----:B------:R-:W0:Y:S02]  /*6250*/  LDS.U16 R30, [R19+0x80] ;  /* 0x00008000131e7984 */ /* 0x000e240000000400 */
[----:B0-----:R-:W-:-:S06]  /*6260*/  HADD2.F32 R30, -RZ, R30.H0_H0 ;  /* 0x2000001eff1e7230 */ /* 0x001fcc0000004100 */
[----:B------:R-:W-:Y:S08]  /*6270*/  F2F.F64.F32 R30, R30 ;  /* 0x0000001e001e7310 */ /* 0x000ff00000201800 */
[----:B-1----:R-:W0:Y:S02]  /*6280*/  F2F.F64.F32 R28, R35 ;  /* 0x00000023001c7310 */ /* 0x002e240000201800 */
[----:B0-----:R-:W-:-:S10]  /*6290*/  DADD R28, R30, R28 ;  /* 0x000000001e1c7229 */ /* 0x001fd4000000001c */
[----:B------:R-:W0:Y:S02]  /*62a0*/  F2F.F16.F64 R28, R28 ;  /* 0x0000001c001c7310 */ /* 0x000e240000300800 */
[----:B0-----:R2:W-:Y:S02]  /*62b0*/  STS.U16 [R19+0x80], R28 ;  /* 0x0000801c13007388 */ /* 0x0015e40000000400 */
.L_x_2206:
[----:B------:R-:W-:Y:S05]  /*62c0*/  BSYNC.RECONVERGENT B1 ;  /* 0x0000000000017941 */ /* 0x000fea0003800200 */
.L_x_2205:
[----:B------:R-:W-:-:S13]  /*62d0*/  ISETP.GE.U32.AND P0, PT, R11, 0x60, PT ;  /* 0x000000600b00780c */ /* 0x000fda0003f06070 */
[----:B------:R-:W-:Y:S05]  /*62e0*/  @!P0 BRA `(.L_x_2204) ;  /* 0x0000001000188947 */ /* 0x000fea0003800000 */
[----:B----4-:R-:W0:Y:S01]  /*62f0*/  LDC R36, c[0x0][0x38c] ;  /* 0x0000e300ff247b82 */ /* 0x010e220000000800 */
[----:B------:R-:W-:Y:S01]  /*6300*/  BSSY.RECONVERGENT B1, `(.L_x_2207) ;  /* 0x0000093000017945 */ /* 0x000fe20003800200 */
[----:B------:R-:W-:Y:S02]  /*6310*/  PLOP3.LUT P0, PT, PT, PT, PT, 0x80, 0x8 ;  /* 0x000000000008781c */ /* 0x000fe40003f0f070 */
[----:B0123--:R-:W-:-:S04]  /*6320*/  IADD3 R28, PT, PT, -R37, R36, RZ ;  /* 0x00000024251c7210 */ /* 0x00ffc80007ffe1ff */
[----:B------:R-:W-:-:S13]  /*6330*/  ISETP.GT.AND P1, PT, R28, 0x180, PT ;  /* 0x000001801c00780c */ /* 0x000fda0003f24270 */
[----:B------:R-:W-:Y:S05]  /*6340*/  @!P1 BRA `(.L_x_2208) ;  /* 0x0000000800389947 */ /* 0x000fea0003800000 */
[----:B------:R-:W-:Y:S02]  /*6350*/  PLOP3.LUT P0, PT, PT, PT, PT, 0x8, 0x80 ;  /* 0x000000000080781c */ /* 0x000fe40003f0e170 */
[----:B------:R-:W-:-:S11]  /*6360*/  IADD3 R35, PT, PT, R36, -0x180, RZ ;  /* 0xfffffe8024237810 */ /* 0x000fd60007ffe0ff */
.L_x_2209:
[----:B0-----:R-:W0:Y:S02]  /*6370*/  LDC.64 R54, c[0x0][0x3a8] ;  /* 0x0000ea00ff367b82 */ /* 0x001e240000000a00 */
[----:B0-----:R-:W-:-:S05]  /*6380*/  IMAD.WIDE R30, R37, 0x4, R54 ;  /* 0x00000004251e7825 */ /* 0x001fca00078e0236 */
[----:B------:R-:W2:Y:S04]  /*6390*/  LDG.E R53, desc[UR8][R30.64] ;  /* 0x000000081e357981 */ /* 0x000ea8000c1e1900 */
[----:B------:R-:W3:Y:S04]  /*63a0*/  LDG.E R52, desc[UR8][R30.64+0x80] ;  /* 0x000080081e347981 */ /* 0x000ee8000c1e1900 */
[----:B------:R-:W4:Y:S01]  /*63b0*/  LDG.E R38, desc[UR8][R30.64+0x100] ;  /* 0x000100081e267981 */ /* 0x000f22000c1e1900 */
[----:B------:R-:W-:-:S03]  /*63c0*/  IADD3 R47, PT, PT, R37, 0x80, RZ ;  /* 0x00000080252f7810 */ /* 0x000fc60007ffe0ff */
[----:B------:R0:W5:Y:S02]  /*63d0*/  LDG.E R45, desc[UR8][R30.64+0x180] ;  /* 0x000180081e2d7981 */ /* 0x000164000c1e1900 */
[----:B------:R-:W-:-:S05]  /*63e0*/  IMAD.WIDE R46, R47, 0x4, R54 ;  /* 0x000000042f2e7825 */ /* 0x000fca00078e0236 */
[----:B------:R-:W4:Y:S04]  /*63f0*/  LDG.E R44, desc[UR8][R46.64] ;  /* 0x000000082e2c7981 */ /* 0x000f28000c1e1900 */
[----:B------:R-:W4:Y:S04]  /*6400*/  LDG.E R40, desc[UR8][R46.64+0x80] ;  /* 0x000080082e287981 */ /* 0x000f28000c1e1900 */
[----:B------:R-:W4:Y:S01]  /*6410*/  LDG.E R41, desc[UR8][R46.64+0x100] ;  /* 0x000100082e297981 */ /* 0x000f22000c1e1900 */
[----:B------:R-:W-:-:S05]  /*6420*/  IMAD R39, R37, 0x2, R8 ;  /* 0x0000000225277824 */ /* 0x000fca00078e0208 */
[----:B------:R-:W1:Y:S04]  /*6430*/  LDS.U16 R28, [R39] ;  /* 0x00000000271c7984 */ /* 0x000e680000000400 */
[----:B------:R-:W4:Y:S04]  /*6440*/  LDG.E R46, desc[UR8][R46.64+0x180] ;  /* 0x000180082e2e7981 */ /* 0x000f28000c1e1900 */
[----:B------:R-:W0:Y:S04]  /*6450*/  LDS.U16 R48, [R39+0x40] ;  /* 0x0000400027307984 */ /* 0x000e280000000400 */
[----:B------:R-:W0:Y:S01]  /*6460*/  LDS.U16 R29, [R39+0x80] ;  /* 0x00008000271d7984 */ /* 0x000e220000000400 */
[----:B-1----:R-:W-:-:S03]  /*6470*/  HADD2.F32 R42, -RZ, R28.H0_H0 ;  /* 0x2000001cff2a7230 */ /* 0x002fc60000004100 */
[----:B------:R-:W1:Y:S03]  /*6480*/  LDS.U16 R28, [R39+0xc0] ;  /* 0x0000c000271c7984 */ /* 0x000e660000000400 */
[----:B------:R-:W-:Y:S01]  /*6490*/  F2F.F64.F32 R42, R42 ;  /* 0x0000002a002a7310 */ /* 0x000fe20000201800 */
[----:B0-----:R-:W-:Y:S02]  /*64a0*/  HADD2.F32 R30, -RZ, R48.H0_H0 ;  /* 0x20000030ff1e7230 */ /* 0x001fe40000004100 */
[----:B------:R-:W-:-:S05]  /*64b0*/  HADD2.F32 R48, -RZ, R29.H0_H0 ;  /* 0x2000001dff307230 */ /* 0x000fca0000004100 */
[----:B------:R-:W-:Y:S01]  /*64c0*/  F2F.F64.F32 R30, R30 ;  /* 0x0000001e001e7310 */ /* 0x000fe20000201800 */
[----:B------:R-:W-:-:S07]  /*64d0*/  IADD3 R57, PT, PT, R37, 0x100, RZ ;  /* 0x0000010025397810 */ /* 0x000fce0007ffe0ff */
[----:B------:R-:W-:Y:S01]  /*64e0*/  F2F.F64.F32 R48, R48 ;  /* 0x0000003000307310 */ /* 0x000fe20000201800 */
[----:B-1----:R-:W-:-:S07]  /*64f0*/  HADD2.F32 R56, -RZ, R28.H0_H0 ;  /* 0x2000001cff387230 */ /* 0x002fce0000004100 */
        /* <DEDUP_REMOVED lines=12> */
[----:B------:R-:W-:Y:S01]  /*65c0*/  F2F.F16.F64 R58, R58 ;  /* 0x0000003a003a7310 */ /* 0x000fe20000300800 */
[----:B-1----:R-:W0:Y:S01]  /*65d0*/  LDS.U16 R38, [R39+0x180] ;  /* 0x0001800027267984 */ /* 0x002e220000000400 */
[----:B--2---:R-:W-:-:S06]  /*65e0*/  DADD R42, R48, R42 ;  /* 0x00000000302a7229 */ /* 0x004fcc000000002a */
[----:B------:R-:W-:Y:S08]  /*65f0*/  F2F.F16.F64 R53, R50 ;  /* 0x0000003200357310 */ /* 0x000ff00000300800 */
[----:B------:R1:W-:Y:S02]  /*6600*/  F2F.F64.F32 R48, R44 ;  /* 0x0000002c00307310 */ /* 0x0003e40000201800 */
[----:B-1----:R-:W2:Y:S01]  /*6610*/  LDG.E R44, desc[UR8][R56.64] ;  /* 0x00000008382c7981 */ /* 0x002ea2000c1e1900 */
[----:B---3--:R-:W-:-:S05]  /*6620*/  HADD2.F32 R52, -RZ, R31.H0_H0 ;  /* 0x2000001fff347230 */ /* 0x008fca0000004100 */
[----:B------:R-:W1:Y:S01]  /*6630*/  F2F.F64.F32 R28, R52 ;  /* 0x00000034001c7310 */ /* 0x000e620000201800 */
[----:B----4-:R-:W-:Y:S01]  /*6640*/  HADD2.F32 R45, -RZ, R30.H0_H0 ;  /* 0x2000001eff2d7230 */ /* 0x010fe20000004100 */
[----:B-1----:R-:W-:-:S06]  /*6650*/  DADD R48, R28, R48 ;  /* 0x000000001c307229 */ /* 0x002fcc0000000030 */
[----:B------:R1:W-:Y:S02]  /*6660*/  F2F.F64.F32 R28, R40 ;  /* 0x00000028001c7310 */ /* 0x0003e40000201800 */
[----:B-1----:R-:W1:Y:S06]  /*6670*/  LDS.U16 R40, [R39+0x1c0] ;  /* 0x0001c00027287984 */ /* 0x002e6c0000000400 */
[----:B------:R-:W3:Y:S01]  /*6680*/  F2F.F64.F32 R30, R45 ;  /* 0x0000002d001e7310 */ /* 0x000ee20000201800 */
[----:B0-----:R-:W-:-:S07]  /*6690*/  HADD2.F32 R59, -RZ, R38.H0_H0 ;  /* 0x20000026ff3b7230 */ /* 0x001fce0000004100 */
[----:B------:R0:W-:Y:S02]  /*66a0*/  F2F.F16.F64 R38, R42 ;  /* 0x0000002a00267310 */ /* 0x0001e40000300800 */
[----:B0-----:R-:W4:Y:S01]  /*66b0*/  LDG.E R42, desc[UR8][R56.64+0x80] ;  /* 0x00008008382a7981 */ /* 0x001f22000c1e1900 */
[----:B---3--:R-:W-:-:S05]  /*66c0*/  DADD R30, R30, R28 ;  /* 0x000000001e1e7229 */ /* 0x008fca000000001c */
[----:B------:R-:W-:Y:S08]  /*66d0*/  F2F.F64.F32 R50, R41 ;  /* 0x0000002900327310 */ /* 0x000ff00000201800 */
[----:B------:R-:W0:Y:S01]  /*66e0*/  F2F.F64.F32 R28, R59 ;  /* 0x0000003b001c7310 */ /* 0x000e220000201800 */
[----:B-1----:R-:W-:Y:S01]  /*66f0*/  HADD2.F32 R52, -RZ, R40.H0_H0 ;  /* 0x20000028ff347230 */ /* 0x002fe20000004100 */
[----:B0-----:R-:W-:-:S06]  /*6700*/  DADD R28, R28, R50 ;  /* 0x000000001c1c7229 */ /* 0x001fcc0000000032 */
[----:B------:R-:W-:Y:S08]  /*6710*/  F2F.F64.F32 R40, R52 ;  /* 0x0000003400287310 */ /* 0x000ff00000201800 */
[----:B------:R-:W0:Y:S02]  /*6720*/  F2F.F64.F32 R50, R46 ;  /* 0x0000002e00327310 */ /* 0x000e240000201800 */
[----:B0-----:R-:W-:Y:S01]  /*6730*/  DADD R50, R40, R50 ;  /* 0x0000000028327229 */ /* 0x001fe20000000032 */
[----:B------:R-:W0:Y:S02]  /*6740*/  LDS.U16 R40, [R39+0x200] ;  /* 0x0002000027287984 */ /* 0x000e240000000400 */
[----:B0-----:R-:W-:-:S02]  /*6750*/  HADD2.F32 R59, -RZ, R40.H0_H0 ;  /* 0x20000028ff3b7230 */ /* 0x001fc40000004100 */
[----:B------:R0:W3:Y:S01]  /*6760*/  LDG.E R40, desc[UR8][R56.64+0x180] ;  /* 0x0001800838287981 */ /* 0x0000e2000c1e1900 */
[----:B------:R-:W-:Y:S01]  /*6770*/  IADD3 R46, PT, PT, R37, 0x180, RZ ;  /* 0x00000180252e7810 */ /* 0x000fe20007ffe0ff */
[----:B------:R1:W-:Y:S04]  /*6780*/  F2F.F16.F64 R43, R48 ;  /* 0x00000030002b7310 */ /* 0x0003e80000300800 */
[----:B------:R-:W-:-:S04]  /*6790*/  IMAD.WIDE R54, R46, 0x4, R54 ;  /* 0x000000042e367825 */ /* 0x000fc800078e0236 */
[----:B------:R-:W-:Y:S01]  /*67a0*/  F2F.F16.F64 R45, R60 ;  /* 0x0000003c002d7310 */ /* 0x000fe20000300800 */
[----:B------:R-:W5:Y:S04]  /*67b0*/  LDG.E R56, desc[UR8][R54.64+0x80] ;  /* 0x0000800836387981 */ /* 0x000f68000c1e1900 */
[----:B-1----:R-:W5:Y:S03]  /*67c0*/  LDG.E R49, desc[UR8][R54.64] ;  /* 0x0000000836317981 */ /* 0x002f66000c1e1900 */
[----:B------:R-:W-:Y:S08]  /*67d0*/  F2F.F16.F64 R41, R30 ;  /* 0x0000001e00297310 */ /* 0x000ff00000300800 */
[----:B------:R-:W-:Y:S08]  /*67e0*/  F2F.F64.F32 R30, R59 ;  /* 0x0000003b001e7310 */ /* 0x000ff00000201800 */
[----:B------:R-:W-:Y:S08]  /*67f0*/  F2F.F16.F64 R52, R28 ;  /* 0x0000001c00347310 */ /* 0x000ff00000300800 */
[----:B--2---:R1:W2:Y:S02]  /*6800*/  F2F.F64.F32 R60, R44 ;  /* 0x0000002c003c7310 */ /* 0x0042a40000201800 */
[----:B-1----:R-:W-:Y:S01]  /*6810*/  LDS.U16 R44, [R39+0x280] ;  /* 0x00028000272c7984 */ /* 0x002fe20000000400 */
[----:B--2---:R-:W-:-:S03]  /*6820*/  DADD R60, R30, R60 ;  /* 0x000000001e3c7229 */ /* 0x004fc6000000003c */
[----:B------:R-:W1:Y:S02]  /*6830*/  LDS.U16 R30, [R39+0x240] ;  /* 0x00024000271e7984 */ /* 0x000e640000000400 */
[----:B-1----:R-:W-:Y:S02]  /*6840*/  HADD2.F32 R59, -RZ, R30.H0_H0 ;  /* 0x2000001eff3b7230 */ /* 0x002fe40000004100 */
[----:B----4-:R-:W-:Y:S08]  /*6850*/  F2F.F64.F32 R30, R42 ;  /* 0x0000002a001e7310 */ /* 0x010ff00000201800 */
[----:B------:R-:W1:Y:S01]  /*6860*/  F2F.F64.F32 R28, R59 ;  /* 0x0000003b001c7310 */ /* 0x000e620000201800 */
[----:B0-----:R-:W-:Y:S01]  /*6870*/  HADD2.F32 R57, -RZ, R44.H0_H0 ;  /* 0x2000002cff397230 */ /* 0x001fe20000004100 */
[----:B-1----:R-:W-:-:S06]  /*6880*/  DADD R30, R28, R30 ;  /* 0x000000001c1e7229 */ /* 0x002fcc000000001e */
[----:B------:R-:W-:Y:S08]  /*6890*/  F2F.F64.F32 R28, R57 ;  /* 0x00000039001c7310 */ /* 0x000ff00000201800 */
[----:B------:R-:W-:Y:S08]  /*68a0*/  F2F.F16.F64 R46, R30 ;  /* 0x0000001e002e7310 */ /* 0x000ff00000300800 */
[----:B------:R0:W1:Y:S08]  /*68b0*/  F2F.F64.F32 R30, R47 ;  /* 0x0000002f001e7310 */ /* 0x0000700000201800 */
[----:B------:R2:W-:Y:S01]  /*68c0*/  F2F.F16.F64 R50, R50 ;  /* 0x0000003200327310 */ /* 0x0005e20000300800 */
[----:B0-----:R-:W4:Y:S01]  /*68d0*/  LDG.E R47, desc[UR8][R54.64+0x180] ;  /* 0x00018008362f7981 */ /* 0x001f22000c1e1900 */
[----:B-1----:R-:W-:-:S03]  /*68e0*/  DADD R30, R28, R30 ;  /* 0x000000001c1e7229 */ /* 0x002fc6000000001e */
[----:B------:R-:W2:Y:S03]  /*68f0*/  LDS.U16 R28, [R39+0x2c0] ;  /* 0x0002c000271c7984 */ /* 0x000ea60000000400 */
[----:B------:R-:W-:Y:S08]  /*6900*/  F2F.F16.F64 R48, R60 ;  /* 0x0000003c00307310 */ /* 0x000ff00000300800 */
[----:B---3--:R-:W-:Y:S01]  /*6910*/  F2F.F64.F32 R60, R40 ;  /* 0x00000028003c7310 */ /* 0x008fe20000201800 */
[----:B--2---:R-:W-:-:S07]  /*6920*/  HADD2.F32 R51, -RZ, R28.H0_H0 ;  /* 0x2000001cff337230 */ /* 0x004fce0000004100 */
[----:B------:R-:W0:Y:S02]  /*6930*/  F2F.F64.F32 R28, R51 ;  /* 0x00000033001c7310 */ /* 0x000e240000201800 */
[----:B0-----:R-:W-:Y:S01]  /*6940*/  DADD R60, R28, R60 ;  /* 0x000000001c3c7229 */ /* 0x001fe2000000003c */
[----:B------:R-:W0:Y:S05]  /*6950*/  LDS.U16 R28, [R39+0x300] ;  /* 0x00030000271c7984 */ /* 0x000e2a0000000400 */
[----:B------:R-:W-:Y:S08]  /*6960*/  F2F.F16.F64 R44, R30 ;  /* 0x0000001e002c7310 */ /* 0x000ff00000300800 */
[----:B------:R-:W-:Y:S01]  /*6970*/  F2F.F16.F64 R42, R60 ;  /* 0x0000003c002a7310 */ /* 0x000fe20000300800 */
[----:B0-----:R-:W-:-:S07]  /*6980*/  HADD2.F32 R59, -RZ, R28.H0_H0 ;  /* 0x2000001cff3b7230 */ /* 0x001fce0000004100 */
[----:B-----5:R0:W-:Y:S08]  /*6990*/  F2F.F64.F32 R28, R49 ;  /* 0x00000031001c7310 */ /* 0x0201f00000201800 */
[----:B------:R-:W1:Y:S01]  /*69a0*/  F2F.F64.F32 R30, R59 ;  /* 0x0000003b001e7310 */ /* 0x000e620000201800 */
[----:B0-----:R-:W-:Y:S01]  /*69b0*/  LDS.U16 R49, [R39+0x3c0] ;  /* 0x0003c00027317984 */ /* 0x001fe20000000400 */
[----:B-1----:R-:W-:-:S03]  /*69c0*/  DADD R60, R30, R28 ;  /* 0x000000001e3c7229 */ /* 0x002fc6000000001c */
[----:B------:R0:W2:Y:S04]  /*69d0*/  LDG.E R30, desc[UR8][R54.64+0x100] ;  /* 0x00010008361e7981 */ /* 0x0000a8000c1e1900 */
[----:B------:R-:W1:Y:S01]  /*69e0*/  LDS.U16 R28, [R39+0x340] ;  /* 0x00034000271c7984 */ /* 0x000e620000000400 */
[----:B------:R-:W-:Y:S01]  /*69f0*/  F2F.F64.F32 R56, R56 ;  /* 0x0000003800387310 */ /* 0x000fe20000201800 */
[----:B-1----:R-:W-:-:S07]  /*6a00*/  HADD2.F32 R31, -RZ, R28.H0_H0 ;  /* 0x2000001cff1f7230 */ /* 0x002fce0000004100 */
[----:B------:R-:W1:Y:S02]  /*6a10*/  F2F.F64.F32 R28, R31 ;  /* 0x0000001f001c7310 */ /* 0x000e640000201800 */
[----:B-1----:R-:W-:Y:S01]  /*6a20*/  DADD R28, R28, R56 ;  /* 0x000000001c1c7229 */ /* 0x002fe20000000038 */
[----:B------:R-:W1:Y:S05]  /*6a30*/  LDS.U16 R57, [R39+0x380] ;  /* 0x0003800027397984 */ /* 0x000e6a0000000400 */
[----:B------:R1:W-:Y:S01]  /*6a40*/  F2F.F16.F64 R40, R60 ;  /* 0x0000003c00287310 */ /* 0x0003e20000300800 */
[----:B------:R-:W-:Y:S01]  /*6a50*/  HADD2.F32 R49, -RZ, R49.H0_H0 ;  /* 0x20000031ff317230 */ /* 0x000fe20000004100 */
[----:B------:R4:W-:Y:S06]  /*6a60*/  STS.U16 [R39], R58 ;  /* 0x0000003a27007388 */ /* 0x0009ec0000000400 */
[----:B------:R-:W-:Y:S08]  /*6a70*/  F2F.F16.F64 R51, R28 ;  /* 0x0000001c00337310 */ /* 0x000ff00000300800 */
[----:B0-----:R-:W-:Y:S01]  /*6a80*/  F2F.F64.F32 R54, R49 ;  /* 0x0000003100367310 */ /* 0x001fe20000201800 */
[----:B-1----:R-:W-:-:S07]  /*6a90*/  HADD2.F32 R60, -RZ, R57.H0_H0 ;  /* 0x20000039ff3c7230 */ /* 0x002fce0000004100 */
[----:B------:R-:W-:Y:S01]  /*6aa0*/  F2F.F64.F32 R28, R60 ;  /* 0x0000003c001c7310 */ /* 0x000fe20000201800 */
[----:B------:R0:W-:Y:S01]  /*6ab0*/  STS.U16 [R39+0x40], R53 ;  /* 0x0000403527007388 */ /* 0x0001e20000000400 */
[----:B------:R-:W-:-:S03]  /*6ac0*/  IADD3 R37, PT, PT, R37, 0x200, RZ ;  /* 0x0000020025257810 */ /* 0x000fc60007ffe0ff */
[----:B------:R0:W-:Y:S04]  /*6ad0*/  STS.U16 [R39+0x80], R38 ;  /* 0x0000802627007388 */ /* 0x0001e80000000400 */
[----:B------:R0:W-:Y:S04]  /*6ae0*/  STS.U16 [R39+0xc0], R45 ;  /* 0x0000c02d27007388 */ /* 0x0001e80000000400 */
[----:B------:R0:W-:Y:S01]  /*6af0*/  STS.U16 [R39+0x100], R43 ;  /* 0x0001002b27007388 */ /* 0x0001e20000000400 */
[----:B----4-:R-:W1:Y:S02]  /*6b00*/  F2F.F64.F32 R58, R47 ;  /* 0x0000002f003a7310 */ /* 0x010e640000201800 */
[----:B-1----:R-:W-:-:S10]  /*6b10*/  DADD R54, R54, R58 ;  /* 0x0000000036367229 */ /* 0x002fd4000000003a */
[----:B------:R-:W1:Y:S01]  /*6b20*/  F2F.F16.F64 R54, R54 ;  /* 0x0000003600367310 */ /* 0x000e620000300800 */
        /* <DEDUP_REMOVED lines=13> */
[----:B------:R-:W1:Y:S02]  /*6c00*/  F2F.F16.F64 R56, R56 ;  /* 0x0000003800387310 */ /* 0x000e640000300800 */
[----:B-1----:R0:W-:Y:S01]  /*6c10*/  STS.U16 [R39+0x380], R56 ;  /* 0x0003803827007388 */ /* 0x0021e20000000400 */
[----:B------:R-:W-:Y:S05]  /*6c20*/  @!P1 BRA `(.L_x_2209) ;  /* 0xfffffff400d09947 */ /* 0x000fea000383ffff */
.L_x_2208:
[----:B------:R-:W-:Y:S05]  /*6c30*/  BSYNC.RECONVERGENT B1 ;  /* 0x0000000000017941 */ /* 0x000fea0003800200 */
.L_x_2207:
[----:B------:R-:W-:Y:S01]  /*6c40*/  IMAD.IADD R28, R36, 0x1, -R37 ;  /* 0x00000001241c7824 */ /* 0x000fe200078e0a25 */
[----:B------:R-:W-:Y:S04]  /*6c50*/  BSSY.RECONVERGENT B1, `(.L_x_2210) ;  /* 0x000004a000017945 */ /* 0x000fe80003800200 */
[----:B------:R-:W-:-:S13]  /*6c60*/  ISETP.GT.AND P1, PT, R28, 0x80, PT ;  /* 0x000000801c00780c */ /* 0x000fda0003f24270 */
[----:B------:R-:W-:Y:S05]  /*6c70*/  @!P1 BRA `(.L_x_2211) ;  /* 0x00000004001c9947 */ /* 0x000fea0003800000 */
[----:B------:R-:W1:Y:S01]  /*6c80*/  LDC.64 R28, c[0x0][0x3a8] ;  /* 0x0000ea00ff1c7b82 */ /* 0x000e620000000a00 */
[C---:B------:R-:W-:Y:S01]  /*6c90*/  IADD3 R35, PT, PT, R37.reuse, 0x80, RZ ;  /* 0x0000008025237810 */ /* 0x040fe20007ffe0ff */
        /* <DEDUP_REMOVED lines=16> */
[----:B-1----:R-:W-:-:S03]  /*6da0*/  HADD2.F32 R58, -RZ, R49.H0_H0 ;  /* 0x20000031ff3a7230 */ /* 0x002fc60000004100 */
[----:B------:R-:W-:Y:S01]  /*6db0*/  LDS.U16 R49, [R44+0x180] ;  /* 0x000180002c317984 */ /* 0x000fe20000000400 */
[----:B0-----:R-:W-:Y:S02]  /*6dc0*/  HADD2.F32 R42, -RZ, R35.H0_H0 ;  /* 0x20000023ff2a7230 */ /* 0x001fe40000004100 */
[----:B------:R-:W-:-:S04]  /*6dd0*/  HADD2.F32 R30, -RZ, R47.H0_H0 ;  /* 0x2000002fff1e7230 */ /* 0x000fc80000004100 */
[----:B------:R-:W-:Y:S01]  /*6de0*/  F2F.F64.F32 R42, R42 ;  /* 0x0000002a002a7310 */ /* 0x000fe20000201800 */
[----:B------:R-:W-:Y:S02]  /*6df0*/  HADD2.F32 R60, -RZ, R50.H0_H0 ;  /* 0x20000032ff3c7230 */ /* 0x000fe40000004100 */
[----:B------:R-:W0:Y:S05]  /*6e00*/  LDS.U16 R50, [R44+0xc0] ;  /* 0x0000c0002c327984 */ /* 0x000e2a0000000400 */
[----:B------:R-:W-:Y:S01]  /*6e10*/  F2F.F64.F32 R30, R30 ;  /* 0x0000001e001e7310 */ /* 0x000fe20000201800 */
[----:B------:R-:W-:Y:S02]  /*6e20*/  HADD2.F32 R59, -RZ, R39.H0_H0 ;  /* 0x20000027ff3b7230 */ /* 0x000fe40000004100 */
[----:B0-----:R-:W-:Y:S01]  /*6e30*/  HADD2.F32 R50, -RZ, R50.H0_H0 ;  /* 0x20000032ff327230 */ /* 0x001fe20000004100 */
[----:B------:R-:W-:-:S02]  /*6e40*/  PLOP3.LUT P0, PT, PT, PT, PT, 0x8, 0x80 ;  /* 0x000000000080781c */ /* 0x000fc40003f0e170 */
[----:B------:R-:W-:Y:S02]  /*6e50*/  IADD3 R37, PT, PT, R37, 0x100, RZ ;  /* 0x0000010025257810 */ /* 0x000fe40007ffe0ff */
        /* <DEDUP_REMOVED lines=9> */
[----:B------:R3:W-:Y:S01]  /*6ef0*/  F2F.F16.F64 R47, R56 ;  /* 0x00000038002f7310 */ /* 0x0007e20000300800 */
[----:B0-----:R-:W-:-:S02]  /*6f00*/  DADD R42, R28, R42 ;  /* 0x000000001c2a7229 */ /* 0x001fc4000000002a */
[----:B--2---:R-:W-:Y:S01]  /*6f10*/  DADD R40, R40, R38 ;  /* 0x0000000028287229 */ /* 0x004fe20000000026 */
[----:B---3--:R-:W-:-:S04]  /*6f20*/  HADD2.F32 R56, -RZ, R49.H0_H0 ;  /* 0x20000031ff387230 */ /* 0x008fc80000004100 */
[----:B------:R-:W-:Y:S08]  /*6f30*/  F2F.F64.F32 R30, R60 ;  /* 0x0000003c001e7310 */ /* 0x000ff00000201800 */
[----:B------:R-:W0:Y:S08]  /*6f40*/  F2F.F64.F32 R28, R51 ;  /* 0x00000033001c7310 */ /* 0x000e300000201800 */
[----:B------:R-:W-:Y:S08]  /*6f50*/  F2F.F64.F32 R38, R56 ;  /* 0x0000003800267310 */ /* 0x000ff00000201800 */
[----:B------:R-:W2:Y:S01]  /*6f60*/  F2F.F64.F32 R48, R48 ;  /* 0x0000003000307310 */ /* 0x000ea20000201800 */
[----:B0-----:R-:W-:-:S07]  /*6f70*/  DADD R28, R30, R28 ;  /* 0x000000001e1c7229 */ /* 0x001fce000000001c */
[----:B------:R1:W-:Y:S02]  /*6f80*/  F2F.F16.F64 R43, R42 ;  /* 0x0000002a002b7310 */ /* 0x0003e40000300800 */
[----:B-1----:R-:W-:-:S06]  /*6f90*/  HADD2.F32 R42, -RZ, R53.H0_H0 ;  /* 0x20000035ff2a7230 */ /* 0x002fcc0000004100 */
[----:B------:R-:W-:Y:S01]  /*6fa0*/  F2F.F16.F64 R35, R54 ;  /* 0x0000003600237310 */ /* 0x000fe20000300800 */
[----:B--2---:R-:W-:-:S07]  /*6fb0*/  DADD R52, R38, R48 ;  /* 0x0000000026347229 */ /* 0x004fce0000000030 */
[----:B------:R-:W-:Y:S08]  /*6fc0*/  F2F.F64.F32 R30, R45 ;  /* 0x0000002d001e7310 */ /* 0x000ff00000201800 */
[----:B------:R-:W-:Y:S08]  /*6fd0*/  F2F.F64.F32 R54, R46 ;  /* 0x0000002e00367310 */ /* 0x000ff00000201800 */
[----:B------:R-:W0:Y:S08]  /*6fe0*/  F2F.F64.F32 R50, R50 ;  /* 0x0000003200327310 */ /* 0x000e300000201800 */
[----:B------:R-:W1:Y:S01]  /*6ff0*/  F2F.F64.F32 R38, R42 ;  /* 0x0000002a00267310 */ /* 0x000e620000201800 */
[----:B0-----:R-:W-:-:S02]  /*7000*/  DADD R30, R50, R30 ;  /* 0x00000000321e7229 */ /* 0x001fc4000000001e */
[----:B-1----:R-:W-:-:S05]  /*7010*/  DADD R38, R38, R54 ;  /* 0x0000000026267229 */ /* 0x002fca0000000036 */
[----:B------:R-:W0:Y:S08]  /*7020*/  F2F.F16.F64 R41, R40 ;  /* 0x0000002800297310 */ /* 0x000e300000300800 */
[----:B------:R-:W1:Y:S08]  /*7030*/  F2F.F16.F64 R29, R28 ;  /* 0x0000001c001d7310 */ /* 0x000e700000300800 */
[----:B------:R-:W2:Y:S08]  /*7040*/  F2F.F16.F64 R53, R52 ;  /* 0x0000003400357310 */ /* 0x000eb00000300800 */
[----:B------:R-:W3:Y:S08]  /*7050*/  F2F.F16.F64 R31, R30 ;  /* 0x0000001e001f7310 */ /* 0x000ef00000300800 */
[----:B------:R-:W4:Y:S01]  /*7060*/  F2F.F16.F64 R39, R38 ;  /* 0x0000002600277310 */ /* 0x000f220000300800 */
        /* <DEDUP_REMOVED lines=8> */
.L_x_2211:
[----:B------:R-:W-:Y:S05]  /*70f0*/  BSYNC.RECONVERGENT B1 ;  /* 0x0000000000017941 */ /* 0x000fea0003800200 */
.L_x_2210:
        /* <DEDUP_REMOVED lines=8> */
[----:B------:R-:W-:-:S05]  /*7180*/  IMAD R35, R37, 0x2, R8 ;  /* 0x0000000225237824 */ /* 0x000fca00078e0208 */
[----:B------:R-:W1:Y:S04]  /*7190*/  LDS.U16 R28, [R35] ;  /* 0x00000000231c7984 */ /* 0x000e680000000400 */
[----:B------:R-:W0:Y:S04]  /*71a0*/  LDS.U16 R36, [R35+0x40] ;  /* 0x0000400023247984 */ /* 0x000e280000000400 */
[----:B------:R-:W0:Y:S04]  /*71b0*/  LDS.U16 R37, [R35+0x80] ;  /* 0x0000800023257984 */ /* 0x000e280000000400 */
[----:B------:R-:W4:Y:S01]  /*71c0*/  LDS.U16 R48, [R35+0xc0] ;  /* 0x0000c00023307984 */ /* 0x000f220000000400 */
[----:B-1----:R-:W-:-:S02]  /*71d0*/  HADD2.F32 R30, -RZ, R28.H0_H0 ;  /* 0x2000001cff1e7230 */ /* 0x002fc40000004100 */
[----:B0-----:R-:W-:-:S04]  /*71e0*/  HADD2.F32 R42, -RZ, R36.H0_H0 ;  /* 0x20000024ff2a7230 */ /* 0x001fc80000004100 */
[----:B------:R-:W-:Y:S01]  /*71f0*/  F2F.F64.F32 R30, R30 ;  /* 0x0000001e001e7310 */ /* 0x000fe20000201800 */
[----:B------:R-:W-:-:S07]  /*7200*/  HADD2.F32 R38, -RZ, R37.H0_H0 ;  /* 0x20000025ff267230 */ /* 0x000fce0000004100 */
[----:B------:R-:W-:Y:S08]  /*7210*/  F2F.F64.F32 R42, R42 ;  /* 0x0000002a002a7310 */ /* 0x000ff00000201800 */
[----:B------:R-:W-:Y:S08]  /*7220*/  F2F.F64.F32 R38, R38 ;  /* 0x0000002600267310 */ /* 0x000ff00000201800 */
[----:B--2---:R-:W0:Y:S08]  /*7230*/  F2F.F64.F32 R28, R49 ;  /* 0x00000031001c7310 */ /* 0x004e300000201800 */
[----:B---3--:R-:W1:Y:S01]  /*7240*/  F2F.F64.F32 R40, R50 ;  /* 0x0000003200287310 */ /* 0x008e620000201800 */
[----:B0-----:R-:W-:-:S07]  /*7250*/  DADD R44, R30, R28 ;  /* 0x000000001e2c7229 */ /* 0x001fce000000001c */
[----:B----4-:R-:W0:Y:S01]  /*7260*/  F2F.F64.F32 R36, R47 ;  /* 0x0000002f00247310 */ /* 0x010e220000201800 */
[----:B------:R-:W-:Y:S01]  /*7270*/  HADD2.F32 R30, -RZ, R48.H0_H0 ;  /* 0x20000030ff1e7230 */ /* 0x000fe20000004100 */
[----:B-1----:R-:W-:-:S06]  /*7280*/  DADD R40, R42, R40 ;  /* 0x000000002a287229 */ /* 0x002fcc0000000028 */
[----:B-----5:R-:W-:Y:S01]  /*7290*/  F2F.F64.F32 R28, R46 ;  /* 0x0000002e001c7310 */ /* 0x020fe20000201800 */
[----:B0-----:R-:W-:-:S07]  /*72a0*/  DADD R36, R38, R36 ;  /* 0x0000000026247229 */ /* 0x001fce0000000024 */
[----:B------:R-:W0:Y:S08]  /*72b0*/  F2F.F64.F32 R30, R30 ;  /* 0x0000001e001e7310 */ /* 0x000e300000201800 */
[----:B------:R-:W1:Y:S01]  /*72c0*/  F2F.F16.F64 R44, R44 ;  /* 0x0000002c002c7310 */ /* 0x000e620000300800 */
[----:B0-----:R-:W-:-:S07]  /*72d0*/  DADD R28, R30, R28 ;  /* 0x000000001e1c7229 */ /* 0x001fce000000001c */
[----:B------:R-:W0:Y:S01]  /*72e0*/  F2F.F16.F64 R40, R40 ;  /* 0x0000002800287310 */ /* 0x000e220000300800 */
[----:B-1----:R1:W-:Y:S07]  /*72f0*/  STS.U16 [R35], R44 ;  /* 0x0000002c23007388 */ /* 0x0023ee0000000400 */
[----:B------:R-:W2:Y:S01]  /*7300*/  F2F.F16.F64 R36, R36 ;  /* 0x0000002400247310 */ /* 0x000ea20000300800 */
[----:B0-----:R1:W-:Y:S07]  /*7310*/  STS.U16 [R35+0x40], R40 ;  /* 0x0000402823007388 */ /* 0x0013ee0000000400 */
[----:B------:R-:W0:Y:S01]  /*7320*/  F2F.F16.F64 R28, R28 ;  /* 0x0000001c001c7310 */ /* 0x000e220000300800 */
[----:B--2---:R1:W-:Y:S04]  /*7330*/  STS.U16 [R35+0x80], R36 ;  /* 0x0000802423007388 */ /* 0x0043e80000000400 */
[----:B0-----:R1:W-:Y:S02]  /*7340*/  STS.U16 [R35+0xc0], R28 ;  /* 0x0000c01c23007388 */ /* 0x0013e40000000400 */
.L_x_2204:
[----:B------:R-:W-:Y:S05]  /*7350*/  BSYNC.RECONVERGENT B0 ;  /* 0x0000000000007941 */ /* 0x000fea0003800200 */
.L_x_2203:
        /* <DEDUP_REMOVED lines=9> */
[----:B0-----:R-:W-:-:S06]  /*73f0*/  IADD3 R28, PT, PT, R31, 0xffffffe, RZ ;  /* 0x0ffffffe1f1c7810 */ /* 0x001fcc0007ffe0ff */
[----:B------:R0:W2:Y:S02]  /*7400*/  F2I.FTZ.U32.TRUNC.NTZ R29, R28 ;  /* 0x0000001c001d7305 */ /* 0x0000a4000021f000 */
[----:B0-----:R-:W-:Y:S02]  /*7410*/  MOV R28, RZ ;  /* 0x000000ff001c7202 */ /* 0x001fe40000000f00 */
[----:B--2---:R-:W-:-:S05]  /*7420*/  IADD3 R36, PT, PT, RZ, -R29, RZ ;  /* 0x8000001dff247210 */ /* 0x004fca0007ffe0ff */
[----:B------:R-:W-:Y:S01]  /*7430*/  IMAD R37, R36, R35, RZ ;  /* 0x0000002324257224 */ /* 0x000fe200078e02ff */
[----:B-1----:R-:W-:-:S03]  /*7440*/  IABS R36, R39 ;  /* 0x0000002700247213 */ /* 0x002fc60000000000 */
        /* <DEDUP_REMOVED lines=23> */
[----:B-1----:R-:W-:Y:S01]  /*75c0*/  HFMA2 R28, -RZ, RZ, 0, 0 ;  /* 0x00000000ff1c7431 */ /* 0x002fe200000001ff */
        /* <DEDUP_REMOVED lines=14> */
[----:B------:R-:W-:-:S06]  /*76b0*/  @P0 IADD3 R35, PT, PT, R35, 0x1, RZ ;  /* 0x0000000123230810 */ /* 0x000fcc0007ffe0ff */
[----:B------:R-:W-:Y:S01]  /*76c0*/  @!P2 IMAD.MOV R35, RZ, RZ, -R35 ;  /* 0x000000ffff23a224 */ /* 0x000fe200078e0a23 */
[----:B------:R-:W-:-:S04]  /*76d0*/  @!P1 LOP3.LUT R35, RZ, R30, RZ, 0x33, !PT ;  /* 0x0000001eff239212 */ /* 0x000fc800078e33ff */
[C---:B------:R-:W-:Y:S02]  /*76e0*/  LOP3.LUT R41, R35.reuse, 0xf, RZ, 0xc0, !PT ;  /* 0x0000000f23297812 */ /* 0x040fe400078ec0ff */
[----:B------:R-:W-:Y:S02]  /*76f0*/  LOP3.LUT R42, R35, 0x7, RZ, 0xc0, !PT ;  /* 0x00000007232a7812 */ /* 0x000fe400078ec0ff */
[----:B------:R-:W-:Y:S02]  /*7700*/  IADD3 R28, PT, PT, R41, -0x1, RZ ;  /* 0xffffffff291c7810 */ /* 0x000fe40007ffe0ff */
[----:B------:R-:W-:Y:S02]  /*7710*/  IADD3 R29, PT, PT, R42, -0x1, RZ ;  /* 0xffffffff2a1d7810 */ /* 0x000fe40007ffe0ff */
[----:B------:R-:W-:Y:S02]  /*7720*/  ISETP.GE.U32.AND P0, PT, R28, 0x7, PT ;  /* 0x000000071c00780c */ /* 0x000fe40003f06070 */
[----:B------:R-:W-:-:S02]  /*7730*/  ISETP.GE.U32.AND P1, PT, R29, 0x3, PT ;  /* 0x000000031d00780c */ /* 0x000fc40003f26070 */
[C---:B------:R-:W-:Y:S02]  /*7740*/  LOP3.LUT R44, R35.reuse, 0x7ffffff0, RZ, 0xc0, !PT ;  /* 0x7ffffff0232c7812 */ /* 0x040fe400078ec0ff */
[----:B------:R-:W-:-:S09]  /*7750*/  LOP3.LUT R45, R35, 0x3, RZ, 0xc0, !PT ;  /* 0x00000003232d7812 */ /* 0x000fd200078ec0ff */
.L_x_2240:
[----:B------:R-:W-:-:S13]  /*7760*/  ISETP.GE.AND P2, PT, R35, 0x1, PT ;  /* 0x000000012300780c */ /* 0x000fda0003f46270 */
[----:B012---:R-:W-:Y:S05]  /*7770*/  @!P2 BRA `(.L_x_2214) ;  /* 0x000000080080a947 */ /* 0x007fea0003800000 */
[----:B------:R-:W-:Y:S02]  /*7780*/  IMAD R29, R40, R43, RZ ;  /* 0x0000002b281d7224 */ /* 0x000fe400078e02ff */
[----:B------:R-:W-:Y:S02]  /*7790*/  HFMA2 R47, -RZ, RZ, 0, 0 ;  /* 0x00000000ff2f7431 */ /* 0x000fe400000001ff */
[----:B------:R-:W-:-:S05]  /*77a0*/  IMAD R46, R29, 0x2, R8 ;  /* 0x000000021d2e7824 */ /* 0x000fca00078e0208 */
[----:B------:R-:W-:-:S07]  /*77b0*/  LEA R48, R5, R46, 0x1 ;  /* 0x0000002e05307211 */ /* 0x000fce00078e08ff */
.L_x_2232:
        /* <DEDUP_REMOVED lines=8> */
[----:B------:R-:W-:-:S07]  /*7840*/  MOV R31, RZ ;  /* 0x000000ff001f7202 */ /* 0x000fce0000000f00 */
.L_x_2218:
        /* <DEDUP_REMOVED lines=8> */
.L_x_2217:
[----:B------:R-:W0:Y:S01]  /*78d0*/  LDS.U16 R28, [R48] ;  /* 0x00000000301c7984 */ /* 0x000e220000000400 */
[----:B------:R-:W-:Y:S01]  /*78e0*/  MOV R30, R5 ;  /* 0x00000005001e7202 */ /* 0x000fe20000000f00 */
[----:B0-----:R-:W-:-:S06]  /*78f0*/  HADD2.F32 R28, -RZ, R28.H0_H0 ;  /* 0x2000001cff1c7230 */ /* 0x001fcc0000004100 */
[----:B------:R-:W0:Y:S02]  /*7900*/  F2F.F64.F32 R28, R28 ;  /* 0x0000001c001c7310 */ /* 0x000e240000201800 */
.L_x_2216:
[----:B------:R-:W-:Y:S05]  /*7910*/  BSYNC.RECONVERGENT B0 ;  /* 0x0000000000007941 */ /* 0x000fea0003800200 */
.L_x_2215:
        /* <DEDUP_REMOVED lines=8> */
.L_x_2226:
[----:B------:R-:W-:Y:S04]  /*79a0*/  BSSY.RECONVERGENT B1, `(.L_x_2222) ;  /* 0x0000012000017945 */ /* 0x000fe80003800200 */
[----:B------:R-:W-:Y:S01]  /*79b0*/  BSSY.RELIABLE B2, `(.L_x_2223) ;  /* 0x000000c000027945 */ /* 0x000fe20003800100 */
[----:B------:R-:W-:-:S07]  /*79c0*/  IMAD.MOV.U32 R28, RZ, RZ, RZ ;  /* 0x000000ffff1c7224 */ /* 0x000fce00078e00ff */
.L_x_2225:
[----:B------:R-:W-:Y:S02]  /*79d0*/  LEA R29, R28, R14, 0x2 ;  /* 0x0000000e1c1d7211 */ /* 0x000fe400078e10ff */
[----:B------:R-:W-:-:S03]  /*79e0*/  MOV R31, 0xfff00000 ;  /* 0xfff00000001f7802 */ /* 0x000fc60000000f00 */
[----:B------:R-:W0:Y:S02]  /*79f0*/  LDS R30, [R29] ;  /* 0x000000001d1e7984 */ /* 0x000e240000000800 */
[----:B0-----:R-:W-:Y:S01]  /*7a00*/  ISETP.NE.AND P2, PT, R30, R37, PT ;  /* 0x000000251e00720c */ /* 0x001fe20003f45270 */
[----:B------:R-:W-:-:S12]  /*7a10*/  HFMA2 R30, -RZ, RZ, 0, 0 ;  /* 0x00000000ff1e7431 */ /* 0x000fd800000001ff */
[----:B------:R-:W-:Y:S05]  /*7a20*/  @!P2 BREAK.RELIABLE B2 ;  /* 0x000000000002a942 */ /* 0x000fea0003800100 */
[----:B------:R-:W-:Y:S05]  /*7a30*/  @!P2 BRA `(.L_x_2224) ;  /* 0x000000000020a947 */ /* 0x000fea0003800000 */
[----:B------:R-:W-:-:S05]  /*7a40*/  VIADD R28, R28, 0x1 ;  /* 0x000000011c1c7836 */ /* 0x000fca0000000000 */
[----:B------:R-:W-:-:S13]  /*7a50*/  ISETP.NE.AND P2, PT, R28, R47, PT ;  /* 0x0000002f1c00720c */ /* 0x000fda0003f45270 */
[----:B------:R-:W-:Y:S05]  /*7a60*/  @P2 BRA `(.L_x_2225) ;  /* 0xfffffffc00d82947 */ /* 0x000fea000383ffff */
[----:B------:R-:W-:Y:S05]  /*7a70*/  BSYNC.RELIABLE B2 ;  /* 0x0000000000027941 */ /* 0x000fea0003800100 */
.L_x_2223:
[----:B------:R-:W-:-:S06]  /*7a80*/  LEA R28, R37, R46, 0x1 ;  /* 0x0000002e251c7211 */ /* 0x000fcc00078e08ff */
[----:B------:R-:W0:Y:S02]  /*7a90*/  LDS.U16 R28, [R28] ;  /* 0x000000001c1c7984 */ /* 0x000e240000000400 */
[----:B0-----:R-:W-:-:S06]  /*7aa0*/  HADD2.F32 R30, -RZ, R28.H0_H0 ;  /* 0x2000001cff1e7230 */ /* 0x001fcc0000004100 */
[----:B------:R-:W0:Y:S02]  /*7ab0*/  F2F.F64.F32 R30, R30 ;  /* 0x0000001e001e7310 */ /* 0x000e240000201800 */
.L_x_2224:
[----:B------:R-:W-:Y:S05]  /*7ac0*/  BSYNC.RECONVERGENT B1 ;  /* 0x0000000000017941 */ /* 0x000fea0003800200 */
.L_x_2222:
        /* <DEDUP_REMOVED lines=9> */
.L_x_2221:
[----:B------:R-:W-:-:S07]  /*7b60*/  MOV R37, R0 ;  /* 0x0000000000257202 */ /* 0x000fce0000000f00 */
.L_x_2227:
        /* <DEDUP_REMOVED lines=12> */
.L_x_2220:
[----:B------:R-:W-:Y:S05]  /*7c30*/  BSYNC.RECONVERGENT B0 ;  /* 0x0000000000007941 */ /* 0x000fea0003800200 */
.L_x_2219:
        /* <DEDUP_REMOVED lines=69> */
.L_x_2229:
[----:B------:R-:W-:Y:S05]  /*8090*/  BSYNC.RECONVERGENT B0 ;  /* 0x0000000000007941 */ /* 0x000fea0003800200 */
.L_x_2228:
        /* <DEDUP_REMOVED lines=9> */
.L_x_2231:
[----:B------:R-:W-:Y:S05]  /*8130*/  BSYNC.RECONVERGENT B0 ;  /* 0x0000000000007941 */ /* 0x000fea0003800200 */
.L_x_2230:
[----:B------:R-:W-:Y:S01]  /*8140*/  VIADD R47, R47, 0x1 ;  /* 0x000000012f2f7836 */ /* 0x000fe20000000000 */
[----:B------:R-:W-:-:S04]  /*8150*/  NOP ;  /* 0x0000000000007918 */ /* 0x000fc80000000000 */
[----:B------:R-:W-:-:S13]  /*8160*/  ISETP.NE.AND P2, PT, R47, R35, PT ;  /* 0x000000232f00720c */ /* 0x000fda0003f45270 */
[----:B------:R-:W-:Y:S05]  /*8170*/  @P2 BRA `(.L_x_2232) ;  /* 0xfffffff400902947 */ /* 0x000fea000383ffff */
.L_x_2214:
        /* <DEDUP_REMOVED lines=10> */
[----:B------:R-:W-:-:S07]  /*8220*/  HFMA2 R29, -RZ, RZ, 0, 0 ;  /* 0x00000000ff1d7431 */ /* 0x000fce00000001ff */
.L_x_2237:
        /* <DEDUP_REMOVED lines=37> */
.L_x_2236:
[----:B------:R-:W-:-:S13]  /*8480*/  ISETP.NE.AND P2, PT, R41, RZ, PT ;  /* 0x000000ff2900720c */ /* 0x000fda0003f45270 */
[----:B------:R-:W-:Y:S05]  /*8490*/  @!P2 BRA `(.L_x_2235) ;  /* 0x0000000000b0a947 */ /* 0x000fea0003800000 */
[----:B------:R-:W-:Y:S01]  /*84a0*/  ISETP.NE.AND P2, PT, R42, RZ, PT ;  /* 0x000000ff2a00720c */ /* 0x000fe20003f45270 */
[----:B------:R-:W-:-:S12]  /*84b0*/  @!P0 BRA `(.L_x_2238) ;  /* 0x0000000000488947 */ /* 0x000fd80003800000 */
[C---:B------:R-:W-:Y:S02]  /*84c0*/  LEA R28, R29.reuse, R12, 0x1 ;  /* 0x0000000c1d1c7211 */ /* 0x040fe400078e08ff */
[----:B------:R-:W-:-:S03]  /*84d0*/  IADD3 R29, PT, PT, R29, 0x8, RZ ;  /* 0x000000081d1d7810 */ /* 0x000fc60007ffe0ff */
        /* <DEDUP_REMOVED lines=16> */
.L_x_2238:
        /* <DEDUP_REMOVED lines=13> */
.L_x_2239:
[----:B------:R-:W-:Y:S05]  /*86b0*/  @!P2 BRA `(.L_x_2235) ;  /* 0x000000000028a947 */ /* 0x000fea0003800000 */
[----:B------:R-:W-:Y:S02]  /*86c0*/  LEA R28, R29, R12, 0x1 ;  /* 0x0000000c1d1c7211 */ /* 0x000fe400078e08ff */
        /* <DEDUP_REMOVED lines=9> */
.L_x_2235:
[----:B------:R-:W-:-:S05]  /*8760*/  LEA R28, R43, R16, 0x1 ;  /* 0x000000102b1c7211 */ /* 0x000fca00078e08ff */
[----:B------:R2:W-:Y:S02]  /*8770*/  STS.U16 [R28], R30 ;  /* 0x0000001e1c007388 */ /* 0x0005e40000000400 */
.L_x_2234:
[----:B------:R-:W-:Y:S05]  /*8780*/  BSYNC.RECONVERGENT B0 ;  /* 0x0000000000007941 */ /* 0x000fea0003800200 */
.L_x_2233:
[----:B------:R-:W3:Y:S01]  /*8790*/  LDCU UR6, c[0x0][0x398] ;  /* 0x00007300ff0677ac */ /* 0x000ee20008000800 */
[----:B------:R-:W-:-:S05]  /*87a0*/  VIADD R43, R43, 0x1 ;  /* 0x000000012b2b7836 */ /* 0x000fca0000000000 */
[----:B---3--:R-:W-:Y:S01]  /*87b0*/  ISETP.NE.AND P2, PT, R43, UR6, PT ;  /* 0x000000062b007c0c */ /* 0x008fe2000bf45270 */
[----:B------:R-:W-:-:S12]  /*87c0*/  NOP ;  /* 0x0000000000007918 */ /* 0x000fd80000000000 */
[----:B------:R-:W-:Y:S05]  /*87d0*/  @P2 BRA `(.L_x_2240) ;  /* 0xffffffec00e02947 */ /* 0x000fea000383ffff */
.L_x_2213:
[----:B------:R-:W-:-:S07]  /*87e0*/  HFMA2 R35, -RZ, RZ, 0, 0 ;  /* 0x00000000ff237431 */ /* 0x000fce00000001ff */
.L_x_2259:
[----:B------:R-:W3:Y:S01]  /*87f0*/  LDCU UR6, c[0x0][0x398] ;  /* 0x00007300ff0677ac */ /* 0x000ee20008000800 */
[----:B------:R-:W-:Y:S01]  /*8800*/  BSSY.RECONVERGENT B0, `(.L_x_2241) ;  /* 0x0000015000007945 */ /* 0x000fe20003800200 */
[----:B012---:R-:W-:Y:S01]  /*8810*/  MOV R30, RZ ;  /* 0x000000ff001e7202 */ /* 0x007fe20000000f00 */
[----:B------:R-:W-:Y:S01]  /*8820*/  IMAD.MOV.U32 R29, RZ, RZ, -0x100000 ;  /* 0xfff00000ff1d7424 */ /* 0x000fe200078e00ff */
[----:B------:R-:W-:Y:S02]  /*8830*/  MOV R28, 0x0 ;  /* 0x00000000001c7802 */ /* 0x000fe40000000f00 */
[----:B---3--:R-:W-:-:S13]  /*8840*/  ISETP.GE.AND P0, PT, R5, UR6, PT ;  /* 0x0000000605007c0c */ /* 0x008fda000bf06270 */
[----:B------:R-:W-:Y:S05]  /*8850*/  @P0 BRA `(.L_x_2242) ;  /* 0x00000000003c0947 */ /* 0x000fea0003800000 */
[----:B------:R-:W-:-:S13]  /*8860*/  ISETP.NE.AND P0, PT, R35, RZ, PT ;  /* 0x000000ff2300720c */ /* 0x000fda0003f05270 */
[----:B------:R-:W-:Y:S05]  /*8870*/  @!P0 BRA `(.L_x_2243) ;  /* 0x0000000000248947 */ /* 0x000fea0003800000 */
[----:B------:R-:W-:-:S07]  /*8880*/  MOV R31, RZ ;  /* 0x000000ff001f7202 */ /* 0x000fce0000000f00 */
.L_x_2244:
        /* <DEDUP_REMOVED lines=8> */
.L_x_2243:
[----:B------:R-:W0:Y:S01]  /*8910*/  LDS.U16 R28, [R23] ;  /* 0x00000000171c7984 */ /* 0x000e220000000400 */
[----:B------:R-:W-:Y:S01]  /*8920*/  MOV R30, R5 ;  /* 0x00000005001e7202 */ /* 0x000fe20000000f00 */
[----:B0-----:R-:W-:-:S06]  /*8930*/  HADD2.F32 R28, -RZ, R28.H0_H0 ;  /* 0x2000001cff1c7230 */ /* 0x001fcc0000004100 */
[----:B------:R-:W0:Y:S02]  /*8940*/  F2F.F64.F32 R28, R28 ;  /* 0x0000001c001c7310 */ /* 0x000e240000201800 */
.L_x_2242:
[----:B------:R-:W-:Y:S05]  /*8950*/  BSYNC.RECONVERGENT B0 ;  /* 0x0000000000007941 */ /* 0x000fea0003800200 */
.L_x_2241:
        /* <DEDUP_REMOVED lines=11> */
.L_x_2253:
[----:B------:R-:W-:Y:S01]  /*8a10*/  BSSY.RECONVERGENT B2, `(.L_x_2249) ;  /* 0x0000012000027945 */ /* 0x000fe20003800200 */
[----:B------:R-:W-:-:S03]  /*8a20*/  HFMA2 R28, -RZ, RZ, 0, 0 ;  /* 0x00000000ff1c7431 */ /* 0x000fc600000001ff */
[----:B------:R-:W-:Y:S04]  /*8a30*/  BSSY.RELIABLE B3, `(.L_x_2250) ;  /* 0x000000b000037945 */ /* 0x000fe80003800100 */
.L_x_2252:
[----:B------:R-:W-:Y:S01]  /*8a40*/  IMAD R29, R28, 0x4, R14 ;  /* 0x000000041c1d7824 */ /* 0x000fe200078e020e */
[----:B------:R-:W-:Y:S02]  /*8a50*/  MOV R30, 0x0 ;  /* 0x00000000001e7802 */ /* 0x000fe40000000f00 */
[----:B------:R-:W-:-:S03]  /*8a60*/  MOV R31, 0xfff00000 ;  /* 0xfff00000001f7802 */ /* 0x000fc60000000f00 */
        /* <DEDUP_REMOVED lines=8> */
.L_x_2250:
[----:B------:R-:W-:-:S06]  /*8af0*/  IMAD R28, R36, 0x2, R16 ;  /* 0x00000002241c7824 */ /* 0x000fcc00078e0210 */
[----:B------:R-:W0:Y:S02]  /*8b00*/  LDS.U16 R28, [R28] ;  /* 0x000000001c1c7984 */ /* 0x000e240000000400 */
[----:B0-----:R-:W-:-:S06]  /*8b10*/  HADD2.F32 R30, -RZ, R28.H0_H0 ;  /* 0x2000001cff1e7230 */ /* 0x001fcc0000004100 */
[----:B------:R-:W0:Y:S02]  /*8b20*/  F2F.F64.F32 R30, R30 ;  /* 0x0000001e001e7310 */ /* 0x000e240000201800 */
.L_x_2251:
[----:B------:R-:W-:Y:S05]  /*8b30*/  BSYNC.RECONVERGENT B2 ;  /* 0x0000000000027941 */ /* 0x000fea0003800200 */
.L_x_2249:
        /* <DEDUP_REMOVED lines=10> */
.L_x_2248:
[----:B------:R-:W-:Y:S05]  /*8be0*/  BRA `(.L_x_2246) ;  /* 0x0000000000347947 */ /* 0x000fea0003800000 */
.L_x_2247:
[----:B------:R-:W-:-:S07]  /*8bf0*/  MOV R36, R0 ;  /* 0x0000000000247202 */ /* 0x000fce0000000f00 */
.L_x_2254:
        /* <DEDUP_REMOVED lines=12> */
.L_x_2246:
[----:B------:R-:W-:Y:S05]  /*8cc0*/  BSYNC.RECONVERGENT B0 ;  /* 0x0000000000007941 */ /* 0x000fea0003800200 */
.L_x_2245:
        /* <DEDUP_REMOVED lines=69> */
.L_x_2256:
[----:B------:R-:W-:Y:S05]  /*9120*/  BSYNC.RECONVERGENT B0 ;  /* 0x0000000000007941 */ /* 0x000fea0003800200 */
.L_x_2255:
        /* <DEDUP_REMOVED lines=9> */
.L_x_2258:
[----:B------:R-:W-:Y:S05]  /*91c0*/  BSYNC.RECONVERGENT B0 ;  /* 0x0000000000007941 */ /* 0x000fea0003800200 */
.L_x_2257:
[----:B------:R-:W-:Y:S01]  /*91d0*/  IADD3 R35, PT, PT, R35, 0x1, RZ ;  /* 0x0000000123237810 */ /* 0x000fe20007ffe0ff */
[----:B------:R-:W-:-:S03]  /*91e0*/  NOP ;  /* 0x0000000000007918 */ /* 0x000fc60000000000 */
[----:B------:R-:W-:-:S13]  /*91f0*/  ISETP.NE.AND P0, PT, R35, UR5, PT ;  /* 0x0000000523007c0c */ /* 0x000fda000bf05270 */
[----:B------:R-:W-:Y:S05]  /*9200*/  @P0 BRA `(.L_x_2259) ;  /* 0xfffffff400780947 */ /* 0x000fea000383ffff */
[----:B------:R-:W-:Y:S01]  /*9210*/  IMAD.MOV.U32 R29, RZ, RZ, RZ ;  /* 0x000000ffff1d7224 */ /* 0x000fe200078e00ff */
[----:B------:R-:W-:-:S06]  /*9220*/  NOP ;  /* 0x0000000000007918 */ /* 0x000fcc0000000000 */
.L_x_2263:
[----:B------:R-:W-:Y:S01]  /*9230*/  ISETP.GE.AND P0, PT, R5, R40, PT ;  /* 0x000000280500720c */ /* 0x000fe20003f06270 */
[----:B------:R-:W-:-:S12]  /*9240*/  BSSY.RECONVERGENT B0, `(.L_x_2260) ;  /* 0x000000d000007945 */ /* 0x000fd80003800200 */
[----:B--2---:R-:W-:Y:S05]  /*9250*/  @P0 BRA `(.L_x_2261) ;  /* 0x00000000002c0947 */ /* 0x004fea0003800000 */
[----:B01----:R-:W-:-:S05]  /*9260*/  LEA R28, R29, R14, 0x2 ;  /* 0x0000000e1d1c7211 */ /* 0x003fca00078e10ff */
[----:B------:R-:W0:Y:S02]  /*9270*/  LDS R31, [R28] ;  /* 0x000000001c1f7984 */ /* 0x000e240000000800 */
[CC--:B0-----:R-:W-:Y:S02]  /*9280*/  IMAD R35, R40.reuse, R31.reuse, R5 ;  /* 0x0000001f28237224 */ /* 0x0c1fe400078e0205 */
[----:B------:R-:W-:-:S07]  /*9290*/  IMAD R36, R40, R31, R40 ;  /* 0x0000001f28247224 */ /* 0x000fce00078e0228 */
.L_x_2262:
[C---:B------:R-:W-:Y:S02]  /*92a0*/  LEA R30, R35.reuse, R8, 0x1 ;  /* 0x00000008231e7211 */ /* 0x040fe400078e08ff */
[C---:B--2---:R-:W-:Y:S01]  /*92b0*/  LEA R28, R35.reuse, R10, 0x1 ;  /* 0x0000000a231c7211 */ /* 0x044fe200078e08ff */
[----:B------:R-:W-:Y:S02]  /*92c0*/  VIADD R35, R35, 0x20 ;  /* 0x0000002023237836 */ /* 0x000fe40000000000 */
[----:B------:R-:W0:Y:S03]  /*92d0*/  LDS.U16 R31, [R30] ;  /* 0x000000001e1f7984 */ /* 0x000e260000000400 */
[----:B------:R-:W-:Y:S01]  /*92e0*/  ISETP.GE.AND P0, PT, R35, R36, PT ;  /* 0x000000242300720c */ /* 0x000fe20003f06270 */
[----:B0-----:R2:W-:-:S12]  /*92f0*/  STS.U16 [R28], R31 ;  /* 0x0000001f1c007388 */ /* 0x0015d80000000400 */
[----:B------:R-:W-:Y:S05]  /*9300*/  @!P0 BRA `(.L_x_2262) ;  /* 0xfffffffc00e48947 */ /* 0x000fea000383ffff */
.L_x_2261:
[----:B------:R-:W-:Y:S05]  /*9310*/  BSYNC.RECONVERGENT B0 ;  /* 0x0000000000007941 */ /* 0x000fea0003800200 */
.L_x_2260:
[----:B------:R-:W-:-:S04]  /*9320*/  IADD3 R29, PT, PT, R29, 0x1, RZ ;  /* 0x000000011d1d7810 */ /* 0x000fc80007ffe0ff */
[----:B------:R-:W-:-:S13]  /*9330*/  ISETP.NE.AND P0, PT, R29, UR5, PT ;  /* 0x000000051d007c0c */ /* 0x000fda000bf05270 */
[----:B------:R-:W-:Y:S05]  /*9340*/  @P0 BRA `(.L_x_2263) ;  /* 0xfffffffc00b80947 */ /* 0x000fea000383ffff */
[----:B------:R-:W3:Y:S02]  /*9350*/  LDCU UR6, c[0x0][0x390] ;  /* 0x00007200ff0677ac */ /* 0x000ee40008000800 */
[----:B---3--:R-:W-:-:S04]  /*9360*/  MOV R52, UR6 ;  /* 0x0000000600347c02 */ /* 0x008fc80008000f00 */
[----:B------:R-:W-:Y:S01]  /*9370*/  ISETP.GE.AND P0, PT, R52, 0x1, PT ;  /* 0x000000013400780c */ /* 0x000fe20003f06270 */
[----:B------:R-:W-:-:S12]  /*9380*/  NOP ;  /* 0x0000000000007918 */ /* 0x000fd80000000000 */
[----:B------:R-:W-:Y:S05]  /*9390*/  @!P0 BRA `(.L_x_2264) ;  /* 0x0000001c00388947 */ /* 0x000fea0003800000 */
[----:B------:R-:W-:-:S07]  /*93a0*/  MOV R35, RZ ;  /* 0x000000ff00237202 */ /* 0x000fce0000000f00 */
.L_x_2285:
[----:B------:R-:W3:Y:S01]  /*93b0*/  LDCU UR6, c[0x0][0x38c] ;  /* 0x00007180ff0677ac */ /* 0x000ee20008000800 */
[----:B------:R-:W-:Y:S01]  /*93c0*/  BSSY.RECONVERGENT B0, `(.L_x_2265) ;  /* 0x0000015000007945 */ /* 0x000fe20003800200 */
[----:B012---:R-:W-:Y:S02]  /*93d0*/  HFMA2 R28, -RZ, RZ, 0, 0 ;  /* 0x00000000ff1c7431 */ /* 0x007fe400000001ff */
[----:B------:R-:W-:Y:S01]  /*93e0*/  IMAD.MOV.U32 R30, RZ, RZ, RZ ;  /* 0x000000ffff1e7224 */ /* 0x000fe200078e00ff */
[----:B------:R-:W-:Y:S02]  /*93f0*/  MOV R29, 0xfff00000 ;  /* 0xfff00000001d7802 */ /* 0x000fe40000000f00 */
[----:B---3--:R-:W-:-:S13]  /*9400*/  ISETP.GE.AND P0, PT, R5, UR6, PT ;  /* 0x0000000605007c0c */ /* 0x008fda000bf06270 */
[----:B------:R-:W-:Y:S05]  /*9410*/  @P0 BRA `(.L_x_2266) ;  /* 0x00000000003c0947 */ /* 0x000fea0003800000 */
[----:B------:R-:W-:-:S13]  /*9420*/  ISETP.NE.AND P0, PT, R35, RZ, PT ;  /* 0x000000ff2300720c */ /* 0x000fda0003f05270 */
[----:B------:R-:W-:Y:S05]  /*9430*/  @!P0 BRA `(.L_x_2267) ;  /* 0x0000000000248947 */ /* 0x000fea0003800000 */
[----:B------:R-:W-:-:S07]  /*9440*/  HFMA2 R31, -RZ, RZ, 0, 0 ;  /* 0x00000000ff1f7431 */ /* 0x000fce00000001ff */
.L_x_2268:
        /* <DEDUP_REMOVED lines=8> */
.L_x_2267:
[----:B------:R-:W0:Y:S01]  /*94d0*/  LDS.U16 R28, [R20] ;  /* 0x00000000141c7984 */ /* 0x000e220000000400 */
[----:B------:R-:W-:Y:S01]  /*94e0*/  MOV R30, R5 ;  /* 0x00000005001e7202 */ /* 0x000fe20000000f00 */
[----:B0-----:R-:W-:-:S06]  /*94f0*/  HADD2.F32 R28, -RZ, R28.H0_H0 ;  /* 0x2000001cff1c7230 */ /* 0x001fcc0000004100 */
[----:B------:R-:W0:Y:S02]  /*9500*/  F2F.F64.F32 R28, R28 ;  /* 0x0000001c001c7310 */ /* 0x000e240000201800 */
.L_x_2266:
[----:B------:R-:W-:Y:S05]  /*9510*/  BSYNC.RECONVERGENT B0 ;  /* 0x0000000000007941 */ /* 0x000fea0003800200 */
.L_x_2265:
        /* <DEDUP_REMOVED lines=11> */
.L_x_2277:
[----:B------:R-:W-:Y:S01]  /*95d0*/  BSSY.RECONVERGENT B2, `(.L_x_2273) ;  /* 0x0000012000027945 */ /* 0x000fe20003800200 */
[----:B------:R-:W-:-:S03]  /*95e0*/  HFMA2 R28, -RZ, RZ, 0, 0 ;  /* 0x00000000ff1c7431 */ /* 0x000fc600000001ff */
[----:B------:R-:W-:Y:S04]  /*95f0*/  BSSY.RELIABLE B3, `(.L_x_2274) ;  /* 0x000000b000037945 */ /* 0x000fe80003800100 */
.L_x_2276:
[----:B------:R-:W-:Y:S01]  /*9600*/  LEA R29, R28, R14, 0x2 ;  /* 0x0000000e1c1d7211 */ /* 0x000fe200078e10ff */
[----:B------:R-:W-:Y:S01]  /*9610*/  IMAD.MOV.U32 R31, RZ, RZ, -0x100000 ;  /* 0xfff00000ff1f7424 */ /* 0x000fe200078e00ff */
        /* <DEDUP_REMOVED lines=9> */
.L_x_2274:
[----:B------:R-:W-:-:S06]  /*96b0*/  LEA R28, R36, R10, 0x1 ;  /* 0x0000000a241c7211 */ /* 0x000fcc00078e08ff */
[----:B------:R-:W0:Y:S02]  /*96c0*/  LDS.U16 R28, [R28] ;  /* 0x000000001c1c7984 */ /* 0x000e240000000400 */
[----:B0-----:R-:W-:-:S06]  /*96d0*/  HADD2.F32 R30, -RZ, R28.H0_H0 ;  /* 0x2000001cff1e7230 */ /* 0x001fcc0000004100 */
[----:B------:R-:W0:Y:S02]  /*96e0*/  F2F.F64.F32 R30, R30 ;  /* 0x0000001e001e7310 */ /* 0x000e240000201800 */
.L_x_2275:
[----:B------:R-:W-:Y:S05]  /*96f0*/  BSYNC.RECONVERGENT B2 ;  /* 0x0000000000027941 */ /* 0x000fea0003800200 */
.L_x_2273:
        /* <DEDUP_REMOVED lines=10> */
.L_x_2272:
[----:B------:R-:W-:Y:S05]  /*97a0*/  BRA `(.L_x_2270) ;  /* 0x0000000400387947 */ /* 0x000fea0003800000 */
.L_x_2271:
[----:B------:R-:W-:Y:S01]  /*97b0*/  ISETP.NE.AND P0, PT, R18, RZ, PT ;  /* 0x000000ff1200720c */ /* 0x000fe20003f05270 */
[----:B------:R-:W-:Y:S01]  /*97c0*/  BSSY.RECONVERGENT B1, `(.L_x_2278) ;  /* 0x0000023000017945 */ /* 0x000fe20003800200 */
[----:B------:R-:W-:-:S11]  /*97d0*/  IMAD.MOV.U32 R42, RZ, RZ, R0 ;  /* 0x000000ffff2a7224 */ /* 0x000fd600078e0000 */
[----:B------:R-:W-:Y:S05]  /*97e0*/  @!P0 BRA `(.L_x_2279) ;  /* 0x0000000000808947 */ /* 0x000fea0003800000 */
[----:B------:R-:W2:Y:S01]  /*97f0*/  LDL.64 R28, [R1] ;  /* 0x00000000011c7983 */ /* 0x000ea20000100a00 */
[----:B------:R-:W-:-:S03]  /*9800*/  MOV R42, R2 ;  /* 0x00000002002a7202 */ /* 0x000fc60000000f00 */
[----:B------:R-:W0:Y:S02]  /*9810*/  LDS.U16 R30, [R20+0x40] ;  /* 0x00004000141e7984 */ /* 0x000e240000000400 */
[----:B0-----:R-:W-:-:S06]  /*9820*/  HADD2.F32 R30, -RZ, R30.H0_H0 ;  /* 0x2000001eff1e7230 */ /* 0x001fcc0000004100 */
        /* <DEDUP_REMOVED lines=25> */
[----:B------:R0:W-:Y:S01]  /*99c0*/  @P0 STL.64 [R1], R30 ;  /* 0x0000001e01000387 */ /* 0x0001e20000100a00 */
[----:B------:R-:W-:-:S03]  /*99d0*/  @P0 IMAD.MOV.U32 R42, RZ, RZ, R17 ;  /* 0x000000ffff2a0224 */ /* 0x000fc600078e0011 */
[----:B------:R0:W-:Y:S04]  /*99e0*/  @P0 STL [R1+0x8], R4 ;  /* 0x0000080401000387 */ /* 0x0001e80000100800 */
.L_x_2279:
[----:B------:R-:W-:Y:S05]  /*99f0*/  BSYNC.RECONVERGENT B1 ;  /* 0x0000000000017941 */ /* 0x000fea0003800200 */
.L_x_2278:
[----:B------:R-:W-:-:S13]  /*9a00*/  ISETP.GE.U32.AND P0, PT, R9, 0x60, PT ;  /* 0x000000600900780c */ /* 0x000fda0003f06070 */
[----:B------:R-:W-:Y:S05]  /*9a10*/  @!P0 BRA `(.L_x_2270) ;  /* 0x00000000009c8947 */ /* 0x000fea0003800000 */
.L_x_2280:
        /* <DEDUP_REMOVED lines=39> */
.L_x_2270:
[----:B------:R-:W-:Y:S05]  /*9c90*/  BSYNC.RECONVERGENT B0 ;  /* 0x0000000000007941 */ /* 0x000fea0003800200 */
.L_x_2269:
        /* <DEDUP_REMOVED lines=69> */
.L_x_2282:
[----:B------:R-:W-:Y:S05]  /*a0f0*/  BSYNC.RECONVERGENT B0 ;  /* 0x0000000000007941 */ /* 0x000fea0003800200 */
.L_x_2281:
        /* <DEDUP_REMOVED lines=9> */
.L_x_2284:
[----:B------:R-:W-:Y:S05]  /*a190*/  BSYNC.RECONVERGENT B0 ;  /* 0x0000000000007941 */ /* 0x000fea0003800200 */
.L_x_2283:
[----:B------:R-:W2:Y:S01]  /*a1a0*/  LDC R52, c[0x0][0x390] ;  /* 0x0000e400ff347b82 */ /* 0x000ea20000000800 */
[----:B------:R-:W-:-:S05]  /*a1b0*/  VIADD R35, R35, 0x1 ;  /* 0x0000000123237836 */ /* 0x000fca0000000000 */
[----:B--2---:R-:W-:Y:S01]  /*a1c0*/  ISETP.NE.AND P0, PT, R35, R52, PT ;  /* 0x000000342300720c */ /* 0x004fe20003f05270 */
[----:B------:R-:W-:-:S12]  /*a1d0*/  NOP ;  /* 0x0000000000007918 */ /* 0x000fd80000000000 */
[----:B------:R-:W-:Y:S05]  /*a1e0*/  @P0 BRA `(.L_x_2285) ;  /* 0xfffffff000700947 */ /* 0x000fea000383ffff */
[----:B------:R-:W-:Y:S05]  /*a1f0*/  BRA `(.L_x_2264) ;  /* 0x0000000c00a07947 */ /* 0x000fea0003800000 */
.L_x_2212:
[----:B------:R-:W0:Y:S02]  /*a200*/  LDC R52, c[0x0][0x390] ;  /* 0x0000e400ff347b82 */ /* 0x000e240000000800 */
[----:B0-----:R-:W-:-:S13]  /*a210*/  ISETP.GE.AND P0, PT, R52, 0x1, PT ;  /* 0x000000013400780c */ /* 0x001fda0003f06270 */
[----:B------:R-:W-:Y:S05]  /*a220*/  @!P0 BRA `(.L_x_2264) ;  /* 0x0000000c00948947 */ /* 0x000fea0003800000 */
[----:B------:R-:W-:-:S07]  /*a230*/  MOV R35, RZ ;  /* 0x000000ff00237202 */ /* 0x000fce0000000f00 */
.L_x_2306:
[----:B0-----:R-:W0:Y:S01]  /*a240*/  LDCU UR6, c[0x0][0x38c] ;  /* 0x00007180ff0677ac */ /* 0x001e220008000800 */
[----:B------:R-:W-:Y:S01]  /*a250*/  BSSY.RECONVERGENT B0, `(.L_x_2286) ;  /* 0x0000015000007945 */ /* 0x000fe20003800200 */
[----:B-1----:R-:W-:Y:S01]  /*a260*/  HFMA2 R30, -RZ, RZ, 0, 0 ;  /* 0x00000000ff1e7431 */ /* 0x002fe200000001ff */
[----:B------:R-:W-:Y:S01]  /*a270*/  MOV R28, 0x0 ;  /* 0x00000000001c7802 */ /* 0x000fe20000000f00 */
[----:B------:R-:W-:Y:S01]  /*a280*/  IMAD.MOV.U32 R29, RZ, RZ, -0x100000 ;  /* 0xfff00000ff1d7424 */ /* 0x000fe200078e00ff */
[----:B0-----:R-:W-:-:S13]  /*a290*/  ISETP.GE.AND P0, PT, R5, UR6, PT ;  /* 0x0000000605007c0c */ /* 0x001fda000bf06270 */
[----:B------:R-:W-:Y:S05]  /*a2a0*/  @P0 BRA `(.L_x_2287) ;  /* 0x00000000003c0947 */ /* 0x000fea0003800000 */
[----:B------:R-:W-:-:S13]  /*a2b0*/  ISETP.NE.AND P0, PT, R35, RZ, PT ;  /* 0x000000ff2300720c */ /* 0x000fda0003f05270 */
[----:B------:R-:W-:Y:S05]  /*a2c0*/  @!P0 BRA `(.L_x_2288) ;  /* 0x0000000000248947 */ /* 0x000fea0003800000 */
[----:B------:R-:W-:-:S07]  /*a2d0*/  HFMA2 R31, -RZ, RZ, 0, 0 ;  /* 0x00000000ff1f7431 */ /* 0x000fce00000001ff */
.L_x_2289:
        /* <DEDUP_REMOVED lines=8> */
.L_x_2288:
[----:B------:R-:W0:Y:S01]  /*a360*/  LDS.U16 R28, [R19] ;  /* 0x00000000131c7984 */ /* 0x000e220000000400 */
[----:B------:R-:W-:Y:S01]  /*a370*/  MOV R30, R5 ;  /* 0x00000005001e7202 */ /* 0x000fe20000000f00 */
[----:B0-----:R-:W-:-:S06]  /*a380*/  HADD2.F32 R28, -RZ, R28.H0_H0 ;  /* 0x2000001cff1c7230 */ /* 0x001fcc0000004100 */
[----:B------:R-:W0:Y:S02]  /*a390*/  F2F.F64.F32 R28, R28 ;  /* 0x0000001c001c7310 */ /* 0x000e240000201800 */
.L_x_2287:
[----:B------:R-:W-:Y:S05]  /*a3a0*/  BSYNC.RECONVERGENT B0 ;  /* 0x0000000000007941 */ /* 0x000fea0003800200 */
.L_x_2286:
        /* <DEDUP_REMOVED lines=11> */
.L_x_2298:
[----:B------:R-:W-:Y:S01]  /*a460*/  BSSY.RECONVERGENT B2, `(.L_x_2294) ;  /* 0x0000012000027945 */ /* 0x000fe20003800200 */
[----:B------:R-:W-:-:S03]  /*a470*/  HFMA2 R28, -RZ, RZ, 0, 0 ;  /* 0x00000000ff1c7431 */ /* 0x000fc600000001ff */
[----:B------:R-:W-:Y:S04]  /*a480*/  BSSY.RELIABLE B3, `(.L_x_2295) ;  /* 0x000000b000037945 */ /* 0x000fe80003800100 */
.L_x_2297:
        /* <DEDUP_REMOVED lines=11> */
.L_x_2295:
[----:B------:R-:W-:-:S06]  /*a540*/  IMAD R28, R36, 0x2, R8 ;  /* 0x00000002241c7824 */ /* 0x000fcc00078e0208 */
[----:B------:R-:W0:Y:S02]  /*a550*/  LDS.U16 R28, [R28] ;  /* 0x000000001c1c7984 */ /* 0x000e240000000400 */
[----:B0-----:R-:W-:-:S06]  /*a560*/  HADD2.F32 R30, -RZ, R28.H0_H0 ;  /* 0x2000001cff1e7230 */ /* 0x001fcc0000004100 */
[----:B------:R-:W0:Y:S02]  /*a570*/  F2F.F64.F32 R30, R30 ;  /* 0x0000001e001e7310 */ /* 0x000e240000201800 */
.L_x_2296:
[----:B------:R-:W-:Y:S05]  /*a580*/  BSYNC.RECONVERGENT B2 ;  /* 0x0000000000027941 */ /* 0x000fea0003800200 */
.L_x_2294:
        /* <DEDUP_REMOVED lines=10> */
.L_x_2293:
[----:B------:R-:W-:Y:S05]  /*a630*/  BRA `(.L_x_2291) ;  /* 0x0000000400387947 */ /* 0x000fea0003800000 */
.L_x_2292:
[----:B------:R-:W-:Y:S01]  /*a640*/  ISETP.NE.AND P0, PT, R18, RZ, PT ;  /* 0x000000ff1200720c */ /* 0x000fe20003f05270 */
[----:B------:R-:W-:Y:S01]  /*a650*/  BSSY.RECONVERGENT B1, `(.L_x_2299) ;  /* 0x0000023000017945 */ /* 0x000fe20003800200 */
[----:B------:R-:W-:-:S11]  /*a660*/  MOV R42, R0 ;  /* 0x00000000002a7202 */ /* 0x000fd60000000f00 */
        /* <DEDUP_REMOVED lines=31> */
[----:B------:R-:W-:-:S03]  /*a860*/  @P0 MOV R42, R17 ;  /* 0x00000011002a0202 */ /* 0x000fc60000000f00 */
[----:B------:R0:W-:Y:S04]  /*a870*/  @P0 STL [R1+0x8], R4 ;  /* 0x0000080401000387 */ /* 0x0001e80000100800 */
.L_x_2300:
[----:B------:R-:W-:Y:S05]  /*a880*/  BSYNC.RECONVERGENT B1 ;  /* 0x0000000000017941 */ /* 0x000fea0003800200 */
.L_x_2299:
[----:B------:R-:W-:-:S13]  /*a890*/  ISETP.GE.U32.AND P0, PT, R9, 0x60, PT ;  /* 0x000000600900780c */ /* 0x000fda0003f06070 */
[----:B------:R-:W-:Y:S05]  /*a8a0*/  @!P0 BRA `(.L_x_2291) ;  /* 0x00000000009c8947 */ /* 0x000fea0003800000 */
.L_x_2301:
        /* <DEDUP_REMOVED lines=39> */
.L_x_2291:
[----:B------:R-:W-:Y:S05]  /*ab20*/  BSYNC.RECONVERGENT B0 ;  /* 0x0000000000007941 */ /* 0x000fea0003800200 */
.L_x_2290:
        /* <DEDUP_REMOVED lines=69> */
.L_x_2303:
[----:B------:R-:W-:Y:S05]  /*af80*/  BSYNC.RECONVERGENT B0 ;  /* 0x0000000000007941 */ /* 0x000fea0003800200 */
.L_x_2302:
        /* <DEDUP_REMOVED lines=9> */
.L_x_2305:
[----:B------:R-:W-:Y:S05]  /*b020*/  BSYNC.RECONVERGENT B0 ;  /* 0x0000000000007941 */ /* 0x000fea0003800200 */
.L_x_2304:
[----:B------:R-:W2:Y:S01]  /*b030*/  LDC R52, c[0x0][0x390] ;  /* 0x0000e400ff347b82 */ /* 0x000ea20000000800 */
[----:B------:R-:W-:-:S04]  /*b040*/  IADD3 R35, PT, PT, R35, 0x1, RZ ;  /* 0x0000000123237810 */ /* 0x000fc80007ffe0ff */
[----:B--2---:R-:W-:Y:S01]  /*b050*/  ISETP.NE.AND P0, PT, R35, R52, PT ;  /* 0x000000342300720c */ /* 0x004fe20003f05270 */
[----:B------:R-:W-:-:S12]  /*b060*/  NOP ;  /* 0x0000000000007918 */ /* 0x000fd80000000000 */
[----:B------:R-:W-:Y:S05]  /*b070*/  @P0 BRA `(.L_x_2306) ;  /* 0xfffffff000700947 */ /* 0x000fea000383ffff */
.L_x_2264:
[----:B------:R-:W-:Y:S01]  /*b080*/  NOP ;  /* 0x0000000000007918 */ /* 0x000fe20000000000 */
[----:B------:R-:W-:Y:S04]  /*b090*/  BSSY.RECONVERGENT B0, `(.L_x_2307) ;  /* 0x0000166000007945 */ /* 0x000fe80003800200 */
[----:B------:R-:W-:Y:S05]  /*b0a0*/  @!P6 BRA `(.L_x_2308) ;  /* 0x000000140090e947 */ /* 0x000fea0003800000 */
[----:B------:R-:W-:Y:S01]  /*b0b0*/  ISETP.NE.AND P0, PT, R22, RZ, PT ;  /* 0x000000ff1600720c */ /* 0x000fe20003f05270 */
[----:B------:R-:W-:Y:S01]  /*b0c0*/  BSSY.RECONVERGENT B1, `(.L_x_2309) ;  /* 0x000002b000017945 */ /* 0x000fe20003800200 */
[----:B------:R-:W-:-:S11]  /*b0d0*/  MOV R39, R5 ;  /* 0x0000000500277202 */ /* 0x000fd60000000f00 */
[----:B------:R-:W-:Y:S05]  /*b0e0*/  @!P0 BRA `(.L_x_2310) ;  /* 0x0000000000a08947 */ /* 0x000fea0003800000 */
[----:B------:R-:W-:Y:S01]  /*b0f0*/  IMAD R38, R5, 0x4, R14 ;  /* 0x0000000405267824 */ /* 0x000fe200078e020e */
[----:B012---:R-:W0:Y:S04]  /*b100*/  LDC.64 R28, c[0x0][0x3a8] ;  /* 0x0000ea00ff1c7b82 */ /* 0x007e280000000a00 */
[----:B------:R-:W0:Y:S02]  /*b110*/  LDS R41, [R38] ;  /* 0x0000000026297984 */ /* 0x000e240000000800 */
[----:B0-----:R-:W-:-:S06]  /*b120*/  IMAD.WIDE R40, R41, 0x4, R28 ;  /* 0x0000000429287825 */ /* 0x001fcc00078e021c */
[----:B------:R-:W2:Y:S01]  /*b130*/  LDG.E R40, desc[UR8][R40.64] ;  /* 0x0000000828287981 */ /* 0x000ea2000c1e1900 */
[----:B------:R-:W-:Y:S02]  /*b140*/  LEA R35, R5, R12, 0x1 ;  /* 0x0000000c05237211 */ /* 0x000fe400078e08ff */
[----:B------:R-:W-:Y:S02]  /*b150*/  ISETP.NE.AND P0, PT, R22, 0x1, PT ;  /* 0x000000011600780c */ /* 0x000fe40003f05270 */
[----:B------:R-:W-:Y:S01]  /*b160*/  MOV R39, R0 ;  /* 0x0000000000277202 */ /* 0x000fe20000000f00 */
[----:B------:R-:W0:Y:S02]  /*b170*/  LDS.U16 R30, [R35] ;  /* 0x00000000231e7984 */ /* 0x000e240000000400 */
[----:B0-----:R-:W-:-:S06]  /*b180*/  HADD2.F32 R36, -RZ, R30.H0_H0 ;  /* 0x2000001eff247230 */ /* 0x001fcc0000004100 */
[----:B------:R-:W-:Y:S08]  /*b190*/  F2F.F64.F32 R36, R36 ;  /* 0x0000002400247310 */ /* 0x000ff00000201800 */
[----:B--2---:R-:W0:Y:S02]  /*b1a0*/  F2F.F64.F32 R30, R40 ;  /* 0x00000028001e7310 */ /* 0x004e240000201800 */
[----:B0-----:R-:W-:-:S10]  /*b1b0*/  DADD R30, R36, -R30 ;  /* 0x00000000241e7229 */ /* 0x001fd4000000081e */
[----:B------:R-:W0:Y:S02]  /*b1c0*/  F2F.F16.F64 R30, R30 ;  /* 0x0000001e001e7310 */ /* 0x000e240000300800 */
[----:B0-----:R3:W-:Y:S01]  /*b1d0*/  STS.U16 [R35], R30 ;  /* 0x0000001e23007388 */ /* 0x0017e20000000400 */
[----:B------:R-:W-:Y:S05]  /*b1e0*/  @!P0 BRA `(.L_x_2310) ;  /* 0x0000000000608947 */ /* 0x000fea0003800000 */
[----:B------:R-:W0:Y:S04]  /*b1f0*/  LDS R41, [R38+0x80] ;  /* 0x0000800026297984 */ /* 0x000e280000000800 */
[----:B---3--:R-:W1:Y:S01]  /*b200*/  LDS.U16 R30, [R35+0x40] ;  /* 0x00004000231e7984 */ /* 0x008e620000000400 */
[----:B0-----:R-:W-:-:S06]  /*b210*/  IMAD.WIDE R40, R41, 0x4, R28 ;  /* 0x0000000429287825 */ /* 0x001fcc00078e021c */
[----:B------:R-:W2:Y:S01]  /*b220*/  LDG.E R40, desc[UR8][R40.64] ;  /* 0x0000000828287981 */ /* 0x000ea2000c1e1900 */
[----:B-1----:R-:W-:Y:S01]  /*b230*/  HADD2.F32 R36, -RZ, R30.H0_H0 ;  /* 0x2000001eff247230 */ /* 0x002fe20000004100 */
[----:B------:R-:W-:Y:S02]  /*b240*/  ISETP.NE.AND P0, PT, R22, 0x2, PT ;  /* 0x000000021600780c */ /* 0x000fe40003f05270 */
[----:B------:R-:W-:-:S03]  /*b250*/  MOV R39, R2 ;  /* 0x0000000200277202 */ /* 0x000fc60000000f00 */
[----:B------:R-:W-:Y:S08]  /*b260*/  F2F.F64.F32 R36, R36 ;  /* 0x0000002400247310 */ /* 0x000ff00000201800 */
[----:B--2---:R-:W0:Y:S02]  /*b270*/  F2F.F64.F32 R30, R40 ;  /* 0x00000028001e7310 */ /* 0x004e240000201800 */
[----:B0-----:R-:W-:-:S10]  /*b280*/  DADD R30, R36, -R30 ;  /* 0x00000000241e7229 */ /* 0x001fd4000000081e */
[----:B------:R-:W0:Y:S02]  /*b290*/  F2F.F16.F64 R30, R30 ;  /* 0x0000001e001e7310 */ /* 0x000e240000300800 */
[----:B0-----:R4:W-:Y:S01]  /*b2a0*/  STS.U16 [R35+0x40], R30 ;  /* 0x0000401e23007388 */ /* 0x0019e20000000400 */
[----:B------:R-:W-:Y:S05]  /*b2b0*/  @!P0 BRA `(.L_x_2310) ;  /* 0x00000000002c8947 */ /* 0x000fea0003800000 */
[----:B------:R-:W0:Y:S02]  /*b2c0*/  LDS R37, [R38+0x100] ;  /* 0x0001000026257984 */ /* 0x000e240000000800 */
[----:B0-----:R-:W-:Y:S02]  /*b2d0*/  IMAD.WIDE R36, R37, 0x4, R28 ;  /* 0x0000000425247825 */ /* 0x001fe400078e021c */
[----:B------:R-:W4:Y:S04]  /*b2e0*/  LDS.U16 R28, [R35+0x80] ;  /* 0x00008000231c7984 */ /* 0x000f280000000400 */
[----:B------:R-:W2:Y:S01]  /*b2f0*/  LDG.E R36, desc[UR8][R36.64] ;  /* 0x0000000824247981 */ /* 0x000ea2000c1e1900 */
[----:B------:R-:W-:Y:S02]  /*b300*/  IMAD.MOV.U32 R39, RZ, RZ, R4 ;  /* 0x000000ffff277224 */ /* 0x000fe400078e0004 */
[----:B----4-:R-:W-:-:S06]  /*b310*/  HADD2.F32 R30, -RZ, R28.H0_H0 ;  /* 0x2000001cff1e7230 */ /* 0x010fcc0000004100 */
[----:B------:R-:W-:Y:S08]  /*b320*/  F2F.F64.F32 R30, R30 ;  /* 0x0000001e001e7310 */ /* 0x000ff00000201800 */
[----:B--2---:R-:W0:Y:S02]  /*b330*/  F2F.F64.F32 R28, R36 ;  /* 0x00000024001c7310 */ /* 0x004e240000201800 */
[----:B0-----:R-:W-:-:S10]  /*b340*/  DADD R28, R30, -R28 ;  /* 0x000000001e1c7229 */ /* 0x001fd4000000081c */
[----:B------:R-:W0:Y:S02]  /*b350*/  F2F.F16.F64 R28, R28 ;  /* 0x0000001c001c7310 */ /* 0x000e240000300800 */
[----:B0-----:R0:W-:Y:S02]  /*b360*/  STS.U16 [R35+0x80], R28 ;  /* 0x0000801c23007388 */ /* 0x0011e40000000400 */
.L_x_2310:
[----:B------:R-:W-:Y:S05]  /*b370*/  BSYNC.RECONVERGENT B1 ;  /* 0x0000000000017941 */ /* 0x000fea0003800200 */
.L_x_2309:
[----:B------:R-:W-:-:S13]  /*b380*/  ISETP.GE.U32.AND P0, PT, R13, 0x60, PT ;  /* 0x000000600d00780c */ /* 0x000fda0003f06070 */
[----:B------:R-:W-:Y:S05]  /*b390*/  @!P0 BRA `(.L_x_2308) ;  /* 0x0000001000d48947 */ /* 0x000fea0003800000 */
[----:B012---:R-:W-:Y:S01]  /*b3a0*/  IADD3 R28, PT, PT, -R39, R52, RZ ;  /* 0x00000034271c7210 */ /* 0x007fe20007ffe1ff */
[----:B------:R-:W-:Y:S01]  /*b3b0*/  BSSY.RECONVERGENT B1, `(.L_x_2311) ;  /* 0x00000ac000017945 */ /* 0x000fe20003800200 */
[----:B------:R-:W-:Y:S02]  /*b3c0*/  PLOP3.LUT P0, PT, PT, PT, PT, 0x80, 0x8 ;  /* 0x000000000008781c */ /* 0x000fe40003f0f070 */
[----:B------:R-:W-:-:S13]  /*b3d0*/  ISETP.GT.AND P1, PT, R28, 0x180, PT ;  /* 0x000001801c00780c */ /* 0x000fda0003f24270 */
[----:B------:R-:W-:Y:S05]  /*b3e0*/  @!P1 BRA `(.L_x_2312) ;  /* 0x0000000800a09947 */ /* 0x000fea0003800000 */
[----:B------:R-:W-:Y:S02]  /*b3f0*/  PLOP3.LUT P0, PT, PT, PT, PT, 0x8, 0x80 ;  /* 0x000000000080781c */ /* 0x000fe40003f0e170 */
[----:B---34-:R-:W-:-:S11]  /*b400*/  IADD3 R35, PT, PT, R52, -0x180, RZ ;  /* 0xfffffe8034237810 */ /* 0x018fd60007ffe0ff */
.L_x_2313:
[----:B------:R-:W-:Y:S01]  /*b410*/  LEA R40, R39, R14, 0x2 ;  /* 0x0000000e27287211 */ /* 0x000fe200078e10ff */
[----:B0-----:R-:W0:Y:S04]  /*b420*/  LDC.64 R28, c[0x0][0x3a8] ;  /* 0x0000ea00ff1c7b82 */ /* 0x001e280000000a00 */
[----:B------:R-:W0:Y:S02]  /*b430*/  LDS R45, [R40] ;  /* 0x00000000282d7984 */ /* 0x000e240000000800 */
[----:B0-----:R-:W-:-:S06]  /*b440*/  IMAD.WIDE R44, R45, 0x4, R28 ;  /* 0x000000042d2c7825 */ /* 0x001fcc00078e021c */
[----:B------:R-:W2:Y:S01]  /*b450*/  LDG.E R44, desc[UR8][R44.64] ;  /* 0x000000082c2c7981 */ /* 0x000ea2000c1e1900 */
[----:B------:R-:W-:-:S05]  /*b460*/  IMAD R38, R39, 0x2, R12 ;  /* 0x0000000227267824 */ /* 0x000fca00078e020c */
[----:B------:R-:W0:Y:S02]  /*b470*/  LDS.U16 R30, [R38] ;  /* 0x00000000261e7984 */ /* 0x000e240000000400 */
[----:B0-----:R-:W-:-:S04]  /*b480*/  HADD2.F32 R41, -RZ, R30.H0_H0 ;  /* 0x2000001eff297230 */ /* 0x001fc80000004100 */
[----:B------:R-:W-:Y:S08]  /*b490*/  F2F.F64.F32 R36, R41 ;  /* 0x0000002900247310 */ /* 0x000ff00000201800 */
[----:B--2---:R-:W0:Y:S02]  /*b4a0*/  F2F.F64.F32 R30, R44 ;  /* 0x0000002c001e7310 */ /* 0x004e240000201800 */
[----:B0-----:R-:W-:Y:S01]  /*b4b0*/  DADD R42, R36, -R30 ;  /* 0x00000000242a7229 */ /* 0x001fe2000000081e */
[----:B------:R-:W-:Y:S09]  /*b4c0*/  LDS.U16 R30, [R38+0x40] ;  /* 0x00004000261e7984 */ /* 0x000ff20000000400 */
[----:B------:R-:W0:Y:S02]  /*b4d0*/  F2F.F16.F64 R43, R42 ;  /* 0x0000002a002b7310 */ /* 0x000e240000300800 */
[----:B0-----:R-:W-:Y:S04]  /*b4e0*/  STS.U16 [R38], R43 ;  /* 0x0000002b26007388 */ /* 0x001fe80000000400 */
[----:B------:R-:W0:Y:S02]  /*b4f0*/  LDS R47, [R40+0x80] ;  /* 0x00008000282f7984 */ /* 0x000e240000000800 */
[----:B0-----:R-:W-:-:S06]  /*b500*/  IMAD.WIDE R46, R47, 0x4, R28 ;  /* 0x000000042f2e7825 */ /* 0x001fcc00078e021c */
[----:B------:R-:W2:Y:S01]  /*b510*/  LDG.E R46, desc[UR8][R46.64] ;  /* 0x000000082e2e7981 */ /* 0x000ea2000c1e1900 */
[----:B------:R-:W-:-:S04]  /*b520*/  HADD2.F32 R48, -RZ, R30.H0_H0 ;  /* 0x2000001eff307230 */ /* 0x000fc80000004100 */
[----:B------:R-:W-:Y:S08]  /*b530*/  F2F.F64.F32 R36, R48 ;  /* 0x0000003000247310 */ /* 0x000ff00000201800 */
[----:B--2---:R-:W0:Y:S02]  /*b540*/  F2F.F64.F32 R30, R46 ;  /* 0x0000002e001e7310 */ /* 0x004e240000201800 */
[----:B0-----:R-:W-:Y:S01]  /*b550*/  DADD R44, R36, -R30 ;  /* 0x00000000242c7229 */ /* 0x001fe2000000081e */
[----:B------:R-:W-:Y:S09]  /*b560*/  LDS.U16 R30, [R38+0x80] ;  /* 0x00008000261e7984 */ /* 0x000ff20000000400 */
[----:B------:R-:W0:Y:S02]  /*b570*/  F2F.F16.F64 R45, R44 ;  /* 0x0000002c002d7310 */ /* 0x000e240000300800 */
[----:B0-----:R-:W-:Y:S04]  /*b580*/  STS.U16 [R38+0x40], R45 ;  /* 0x0000402d26007388 */ /* 0x001fe80000000400 */
        /* <DEDUP_REMOVED lines=126> */
[----:B0-----:R-:W-:-:S10]  /*bd70*/  DADD R30, R36, -R30 ;  /* 0x00000000241e7229 */ /* 0x001fd4000000081e */
[----:B------:R-:W0:Y:S02]  /*bd80*/  F2F.F16.F64 R31, R30 ;  /* 0x0000001e001f7310 */ /* 0x000e240000300800 */
[----:B0-----:R-:W-:Y:S04]  /*bd90*/  STS.U16 [R38+0x380], R31 ;  /* 0x0003801f26007388 */ /* 0x001fe80000000400 */
[----:B------:R-:W0:Y:S02]  /*bda0*/  LDS R45, [R40+0x780] ;  /* 0x00078000282d7984 */ /* 0x000e240000000800 */
[----:B0-----:R-:W-:Y:S02]  /*bdb0*/  IMAD.WIDE R44, R45, 0x4, R28 ;  /* 0x000000042d2c7825 */ /* 0x001fe400078e021c */
[----:B------:R-:W0:Y:S04]  /*bdc0*/  LDS.U16 R28, [R38+0x3c0] ;  /* 0x0003c000261c7984 */ /* 0x000e280000000400 */
[----:B------:R-:W2:Y:S01]  /*bdd0*/  LDG.E R44, desc[UR8][R44.64] ;  /* 0x000000082c2c7981 */ /* 0x000ea2000c1e1900 */
[----:B------:R-:W-:-:S04]  /*bde0*/  IADD3 R39, PT, PT, R39, 0x200, RZ ;  /* 0x0000020027277810 */ /* 0x000fc80007ffe0ff */
[----:B------:R-:W-:Y:S01]  /*bdf0*/  ISETP.GE.AND P1, PT, R39, R35, PT ;  /* 0x000000232700720c */ /* 0x000fe20003f26270 */
[----:B0-----:R-:W-:-:S06]  /*be00*/  HADD2.F32 R36, -RZ, R28.H0_H0 ;  /* 0x2000001cff247230 */ /* 0x001fcc0000004100 */
[----:B------:R-:W-:Y:S08]  /*be10*/  F2F.F64.F32 R36, R36 ;  /* 0x0000002400247310 */ /* 0x000ff00000201800 */
[----:B--2---:R-:W0:Y:S02]  /*be20*/  F2F.F64.F32 R28, R44 ;  /* 0x0000002c001c7310 */ /* 0x004e240000201800 */
[----:B0-----:R-:W-:-:S10]  /*be30*/  DADD R28, R36, -R28 ;  /* 0x00000000241c7229 */ /* 0x001fd4000000081c */
[----:B------:R-:W0:Y:S02]  /*be40*/  F2F.F16.F64 R29, R28 ;  /* 0x0000001c001d7310 */ /* 0x000e240000300800 */
[----:B0-----:R0:W-:Y:S01]  /*be50*/  STS.U16 [R38+0x3c0], R29 ;  /* 0x0003c01d26007388 */ /* 0x0011e20000000400 */
[----:B------:R-:W-:Y:S05]  /*be60*/  @!P1 BRA `(.L_x_2313) ;  /* 0xfffffff400689947 */ /* 0x000fea000383ffff */
.L_x_2312:
[----:B------:R-:W-:Y:S05]  /*be70*/  BSYNC.RECONVERGENT B1 ;  /* 0x0000000000017941 */ /* 0x000fea0003800200 */
.L_x_2311:
[----:B------:R-:W-:Y:S01]  /*be80*/  IADD3 R28, PT, PT, -R39, R52, RZ ;  /* 0x00000034271c7210 */ /* 0x000fe20007ffe1ff */
[----:B------:R-:W-:Y:S03]  /*be90*/  BSSY.RECONVERGENT B1, `(.L_x_2314) ;  /* 0x0000058000017945 */ /* 0x000fe60003800200 */
        /* <DEDUP_REMOVED lines=79> */
[----:B------:R-:W-:-:S02]  /*c390*/  PLOP3.LUT P0, PT, PT, PT, PT, 0x8, 0x80 ;  /* 0x000000000080781c */ /* 0x000fc40003f0e170 */
[----:B------:R-:W-:Y:S01]  /*c3a0*/  IADD3 R39, PT, PT, R39, 0x100, RZ ;  /* 0x0000010027277810 */ /* 0x000fe20007ffe0ff */
[----:B0-----:R-:W-:-:S06]  /*c3b0*/  HADD2.F32 R36, -RZ, R28.H0_H0 ;  /* 0x2000001cff247230 */ /* 0x001fcc0000004100 */
[----:B------:R-:W-:Y:S08]  /*c3c0*/  F2F.F64.F32 R36, R36 ;  /* 0x0000002400247310 */ /* 0x000ff00000201800 */
[----:B--2---:R-:W0:Y:S02]  /*c3d0*/  F2F.F64.F32 R28, R42 ;  /* 0x0000002a001c7310 */ /* 0x004e240000201800 */
[----:B0-----:R-:W-:-:S10]  /*c3e0*/  DADD R28, R36, -R28 ;  /* 0x00000000241c7229 */ /* 0x001fd4000000081c */
[----:B------:R-:W0:Y:S02]  /*c3f0*/  F2F.F16.F64 R28, R28 ;  /* 0x0000001c001c7310 */ /* 0x000e240000300800 */
[----:B0-----:R1:W-:Y:S02]  /*c400*/  STS.U16 [R35+0x1c0], R28 ;  /* 0x0001c01c23007388 */ /* 0x0013e40000000400 */
.L_x_2315:
[----:B------:R-:W-:Y:S05]  /*c410*/  BSYNC.RECONVERGENT B1 ;  /* 0x0000000000017941 */ /* 0x000fea0003800200 */
.L_x_2314:
[----:B------:R-:W-:-:S13]  /*c420*/  ISETP.LT.OR P0, PT, R39, R52, P0 ;  /* 0x000000342700720c */ /* 0x000fda0000701670 */
[----:B------:R-:W-:Y:S05]  /*c430*/  @!P0 BRA `(.L_x_2308) ;  /* 0x0000000000ac8947 */ /* 0x000fea0003800000 */
[----:B-1-34-:R-:W-:Y:S01]  /*c440*/  LEA R35, R39, R14, 0x2 ;  /* 0x0000000e27237211 */ /* 0x01afe200078e10ff */
[----:B0-----:R-:W0:Y:S04]  /*c450*/  LDC.64 R28, c[0x0][0x3a8] ;  /* 0x0000ea00ff1c7b82 */ /* 0x001e280000000a00 */
[----:B------:R-:W0:Y:S02]  /*c460*/  LDS R41, [R35] ;  /* 0x0000000023297984 */ /* 0x000e240000000800 */
[----:B0-----:R-:W-:-:S06]  /*c470*/  IMAD.WIDE R40, R41, 0x4, R28 ;  /* 0x0000000429287825 */ /* 0x001fcc00078e021c */
[----:B------:R-:W2:Y:S01]  /*c480*/  LDG.E R40, desc[UR8][R40.64] ;  /* 0x0000000828287981 */ /* 0x000ea2000c1e1900 */
[----:B------:R-:W-:-:S05]  /*c490*/  LEA R42, R39, R12, 0x1 ;  /* 0x0000000c272a7211 */ /* 0x000fca00078e08ff */
        /* <DEDUP_REMOVED lines=31> */
[----:B0-----:R-:W-:-:S06]  /*c690*/  HADD2.F32 R36, -RZ, R28.H0_H0 ;  /* 0x2000001cff247230 */ /* 0x001fcc0000004100 */
[----:B------:R-:W-:Y:S08]  /*c6a0*/  F2F.F64.F32 R36, R36 ;  /* 0x0000002400247310 */ /* 0x000ff00000201800 */
[----:B--2---:R-:W0:Y:S02]  /*c6b0*/  F2F.F64.F32 R28, R40 ;  /* 0x00000028001c7310 */ /* 0x004e240000201800 */
[----:B0-----:R-:W-:-:S10]  /*c6c0*/  DADD R28, R36, -R28 ;  /* 0x00000000241c7229 */ /* 0x001fd4000000081c */
[----:B------:R-:W0:Y:S02]  /*c6d0*/  F2F.F16.F64 R29, R28 ;  /* 0x0000001c001d7310 */ /* 0x000e240000300800 */
[----:B0-----:R0:W-:Y:S02]  /*c6e0*/  STS.U16 [R42+0xc0], R29 ;  /* 0x0000c01d2a007388 */ /* 0x0011e40000000400 */
.L_x_2308:
[----:B------:R-:W-:Y:S05]  /*c6f0*/  BSYNC.RECONVERGENT B0 ;  /* 0x0000000000007941 */ /* 0x000fea0003800200 */
.L_x_2307:
[----:B------:R-:W-:Y:S01]  /*c700*/  NOP ;  /* 0x0000000000007918 */ /* 0x000fe20000000000 */
[----:B------:R-:W-:Y:S05]  /*c710*/  BRA.U !UP0, `(.L_x_2316) ;  /* 0x0000003508687547 */ /* 0x000fea000b800000 */
[CC--:B------:R-:W-:Y:S01]  /*c720*/  ISETP.GE.AND P4, PT, R5.reuse, R52.reuse, PT ;  /* 0x000000340500720c */ /* 0x0c0fe20003f86270 */
[----:B------:R-:W-:Y:S01]  /*c730*/  IMAD R51, R5, 0x2, R12 ;  /* 0x0000000205337824 */ /* 0x000fe200078e020c */
[----:B01-34-:R-:W-:Y:S01]  /*c740*/  MOV R30, 0x0 ;  /* 0x00000000001e7802 */ /* 0x01bfe20000000f00 */
[----:B------:R-:W-:Y:S01]  /*c750*/  BSSY.RECONVERGENT B0, `(.L_x_2317) ;  /* 0x000004a000007945 */ /* 0x000fe20003800200 */
[----:B--2---:R-:W-:Y:S02]  /*c760*/  MOV R31, 0xfff00000 ;  /* 0xfff00000001f7802 */ /* 0x004fe40000000f00 */
[----:B------:R-:W-:-:S07]  /*c770*/  ISETP.GE.AND P0, PT, R0, R52, PT ;  /* 0x000000340000720c */ /* 0x000fce0003f06270 */
        /* <DEDUP_REMOVED lines=38> */
.L_x_2320:
[----:B------:R-:W-:Y:S05]  /*c9e0*/  BSYNC.RECONVERGENT B1 ;  /* 0x0000000000017941 */ /* 0x000fea0003800200 */
.L_x_2319:
[----:B------:R-:W-:-:S13]  /*c9f0*/  ISETP.GE.U32.AND P1, PT, R15, 0x60, PT ;  /* 0x000000600f00780c */ /* 0x000fda0003f26070 */
[----:B------:R-:W-:Y:S05]  /*ca00*/  @!P1 BRA `(.L_x_2318) ;  /* 0x0000000000789947 */ /* 0x000fea0003800000 */
.L_x_2321:
        /* <DEDUP_REMOVED lines=30> */
.L_x_2318:
[----:B------:R-:W-:Y:S05]  /*cbf0*/  BSYNC.RECONVERGENT B0 ;  /* 0x0000000000007941 */ /* 0x000fea0003800200 */
.L_x_2317:
        /* <DEDUP_REMOVED lines=55> */
[----:B------:R-:W-:-:S03]  /*cf70*/  HFMA2 R28, -RZ, RZ, 0.96630859375, -0.0022525787353515625 ;  /* 0x3bbb989dff1c7431 */ /* 0x000fc600000001ff */
[----:B------:R-:W-:Y:S01]  /*cf80*/  FADD R31, -R30, R29 ;  /* 0x0000001d1e1f7221 */ /* 0x000fe20000000100 */
[----:B------:R-:W-:-:S03]  /*cf90*/  MOV R29, 0x437c0000 ;  /* 0x437c0000001d7802 */ /* 0x000fc60000000f00 */
[----:B0-----:R-:W-:-:S04]  /*cfa0*/  FFMA.SAT R36, R31, R28, 0.5 ;  /* 0x3f0000001f247423 */ /* 0x001fc8000000201c */
[----:B------:R-:W-:-:S04]  /*cfb0*/  FFMA.RM R36, R36, R29, 12582913 ;  /* 0x4b40000124247423 */ /* 0x000fc8000000401d */
[C---:B------:R-:W-:Y:S01]  /*cfc0*/  FADD R38, R36.reuse, -12583039 ;  /* 0xcb40007f24267421 */ /* 0x040fe20000000000 */
[----:B------:R-:W-:-:S03]  /*cfd0*/  IMAD.SHL.U32 R36, R36, 0x800000, RZ ;  /* 0x0080000024247824 */ /* 0x000fc600078e00ff */
[----:B------:R-:W-:-:S04]  /*cfe0*/  FFMA R38, R31, 1.4426950216293334961, -R38 ;  /* 0x3fb8aa3b1f267823 */ /* 0x000fc80000000826 */
[----:B------:R-:W-:-:S04]  /*cff0*/  FFMA R38, R31, 1.925963033500011079e-08, R38 ;  /* 0x32a570601f267823 */ /* 0x000fc80000000026 */
[----:B------:R-:W0:Y:S02]  /*d000*/  MUFU.EX2 R31, R38 ;  /* 0x00000026001f7308 */ /* 0x000e240000000800 */
[----:B0-----:R-:W-:-:S05]  /*d010*/  FMUL R31, R36, R31 ;  /* 0x0000001f241f7220 */ /* 0x001fca0000400000 */
[----:B------:R-:W-:-:S04]  /*d020*/  F2FP.F16.F32.PACK_AB R31, RZ, R31 ;  /* 0x0000001fff1f723e */ /* 0x000fc800000000ff */
[----:B------:R-:W-:Y:S02]  /*d030*/  PRMT R35, R31, 0x7610, R35 ;  /* 0x000076101f237816 */ /* 0x000fe40000000023 */
[----:B------:R-:W-:-:S03]  /*d040*/  MOV R31, R0 ;  /* 0x00000000001f7202 */ /* 0x000fc60000000f00 */
        /* <DEDUP_REMOVED lines=33> */
.L_x_2325:
[----:B------:R-:W-:Y:S05]  /*d260*/  BSYNC.RECONVERGENT B1 ;  /* 0x0000000000017941 */ /* 0x000fea0003800200 */
.L_x_2324:
[----:B------:R-:W-:-:S13]  /*d270*/  ISETP.GE.U32.AND P1, PT, R13, 0x60, PT ;  /* 0x000000600d00780c */ /* 0x000fda0003f26070 */
[----:B------:R-:W-:Y:S05]  /*d280*/  @!P1 BRA `(.L_x_2323) ;  /* 0x0000000000e89947 */ /* 0x000fea0003800000 */
.L_x_2326:
[C---:B---34-:R-:W-:Y:S01]  /*d290*/  LEA R28, R31.reuse, R12, 0x1 ;  /* 0x0000000c1f1c7211 */ /* 0x058fe200078e08ff */
[----:B------:R-:W-:Y:S01]  /*d2a0*/  IMAD.MOV.U32 R38, RZ, RZ, 0x437c0000 ;  /* 0x437c0000ff267424 */ /* 0x000fe200078e00ff */
[----:B------:R-:W-:-:S03]  /*d2b0*/  IADD3 R31, PT, PT, R31, 0x80, RZ ;  /* 0x000000801f1f7810 */ /* 0x000fc60007ffe0ff */
[----:B------:R-:W1:Y:S01]  /*d2c0*/  LDS.U16 R29, [R28] ;  /* 0x000000001c1d7984 */ /* 0x000e620000000400 */
[----:B------:R-:W-:-:S03]  /*d2d0*/  ISETP.GE.AND P1, PT, R31, R52, PT ;  /* 0x000000341f00720c */ /* 0x000fc60003f26270 */
[----:B0-----:R-:W0:Y:S04]  /*d2e0*/  LDS.U16 R36, [R28+0x40] ;  /* 0x000040001c247984 */ /* 0x001e280000000400 */
[----:B------:R-:W3:Y:S04]  /*d2f0*/  LDS.U16 R39, [R28+0x80] ;  /* 0x000080001c277984 */ /* 0x000ee80000000400 */
[----:B------:R-:W4:Y:S01]  /*d300*/  LDS.U16 R43, [R28+0xc0] ;  /* 0x0000c0001c2b7984 */ /* 0x000f220000000400 */
[----:B-12---:R-:W-:Y:S02]  /*d310*/  HADD2.F32 R35, -RZ, R29.H0_H0 ;  /* 0x2000001dff237230 */ /* 0x006fe40000004100 */
[----:B------:R-:W-:-:S02]  /*d320*/  HFMA2 R29, -RZ, RZ, 0.96630859375, -0.0022525787353515625 ;  /* 0x3bbb989dff1d7431 */ /* 0x000fc400000001ff */
[----:B0-----:R-:W-:Y:S02]  /*d330*/  HADD2.F32 R37, -RZ, R36.H0_H0 ;  /* 0x20000024ff257230 */ /* 0x001fe40000004100 */
[C---:B------:R-:W-:Y:S01]  /*d340*/  FADD R42, -R30.reuse, R35 ;  /* 0x000000231e2a7221 */ /* 0x040fe20000000100 */
[----:B---3--:R-:W-:Y:S02]  /*d350*/  HADD2.F32 R41, -RZ, R39.H0_H0 ;  /* 0x20000027ff297230 */ /* 0x008fe40000004100 */
[----:B------:R-:W-:Y:S01]  /*d360*/  FADD R40, -R30, R37 ;  /* 0x000000251e287221 */ /* 0x000fe20000000100 */
[-C--:B------:R-:W-:Y:S01]  /*d370*/  FFMA.SAT R35, R42, R29.reuse, 0.5 ;  /* 0x3f0000002a237423 */ /* 0x080fe2000000201d */
[----:B----4-:R-:W-:Y:S02]  /*d380*/  HADD2.F32 R47, -RZ, R43.H0_H0 ;  /* 0x2000002bff2f7230 */ /* 0x010fe40000004100 */
[----:B------:R-:W-:Y:S01]  /*d390*/  FFMA.SAT R37, R40, R29, 0.5 ;  /* 0x3f00000028257423 */ /* 0x000fe2000000201d */
[----:B------:R-:W-:Y:S01]  /*d3a0*/  FADD R36, -R30, R41 ;  /* 0x000000291e247221 */ /* 0x000fe20000000100 */
[----:B------:R-:W-:-:S02]  /*d3b0*/  FFMA.RM R35, R35, R38, 12582913 ;  /* 0x4b40000123237423 */ /* 0x000fc40000004026 */
[-C--:B------:R-:W-:Y:S01]  /*d3c0*/  FFMA.RM R37, R37, R38.reuse, 12582913 ;  /* 0x4b40000125257423 */ /* 0x080fe20000004026 */
[----:B------:R-:W-:Y:S01]  /*d3d0*/  FFMA.SAT R45, R36, R29, 0.5 ;  /* 0x3f000000242d7423 */ /* 0x000fe2000000201d */
[----:B------:R-:W-:Y:S02]  /*d3e0*/  FADD R39, R35, -12583039 ;  /* 0xcb40007f23277421 */ /* 0x000fe40000000000 */
[----:B------:R-:W-:Y:S02]  /*d3f0*/  FADD R43, R37, -12583039 ;  /* 0xcb40007f252b7421 */ /* 0x000fe40000000000 */
[----:B------:R-:W-:Y:S02]  /*d400*/  FFMA R39, R42, 1.4426950216293334961, -R39 ;  /* 0x3fb8aa3b2a277823 */ /* 0x000fe40000000827 */
[----:B------:R-:W-:Y:S02]  /*d410*/  FFMA R43, R40, 1.4426950216293334961, -R43 ;  /* 0x3fb8aa3b282b7823 */ /* 0x000fe4000000082b */
[----:B------:R-:W-:Y:S01]  /*d420*/  FFMA R41, R42, 1.925963033500011079e-08, R39 ;  /* 0x32a570602a297823 */ /* 0x000fe20000000027 */
[----:B------:R-:W-:Y:S01]  /*d430*/  FADD R42, -R30, R47 ;  /* 0x0000002f1e2a7221 */ /* 0x000fe20000000100 */
[----:B------:R-:W-:-:S03]  /*d440*/  FFMA.RM R39, R45, R38, 12582913 ;  /* 0x4b4000012d277423 */ /* 0x000fc60000004026 */
[----:B------:R-:W-:Y:S01]  /*d450*/  FFMA.SAT R47, R42, R29, 0.5 ;  /* 0x3f0000002a2f7423 */ /* 0x000fe2000000201d */
[----:B------:R-:W-:Y:S01]  /*d460*/  FFMA R29, R40, 1.925963033500011079e-08, R43 ;  /* 0x32a57060281d7823 */ /* 0x000fe2000000002b */
[----:B------:R-:W-:Y:S01]  /*d470*/  FADD R45, R39, -12583039 ;  /* 0xcb40007f272d7421 */ /* 0x000fe20000000000 */
[----:B------:R-:W0:Y:S01]  /*d480*/  MUFU.EX2 R41, R41 ;  /* 0x0000002900297308 */ /* 0x000e220000000800 */
[----:B------:R-:W-:Y:S01]  /*d490*/  FFMA.RM R38, R47, R38, 12582913 ;  /* 0x4b4000012f267423 */ /* 0x000fe20000004026 */
[----:B------:R-:W-:Y:S01]  /*d4a0*/  SHF.L.U32 R40, R37, 0x17, RZ ;  /* 0x0000001725287819 */ /* 0x000fe200000006ff */
[----:B------:R-:W-:Y:S01]  /*d4b0*/  FFMA R45, R36, 1.4426950216293334961, -R45 ;  /* 0x3fb8aa3b242d7823 */ /* 0x000fe2000000082d */
[----:B------:R-:W-:Y:S01]  /*d4c0*/  SHF.L.U32 R39, R39, 0x17, RZ ;  /* 0x0000001727277819 */ /* 0x000fe200000006ff */
[C---:B------:R-:W-:Y:S01]  /*d4d0*/  FADD R43, R38.reuse, -12583039 ;  /* 0xcb40007f262b7421 */ /* 0x040fe20000000000 */
[----:B------:R-:W-:Y:S02]  /*d4e0*/  IMAD.SHL.U32 R38, R38, 0x800000, RZ ;  /* 0x0080000026267824 */ /* 0x000fe400078e00ff */
[----:B------:R-:W-:Y:S01]  /*d4f0*/  FFMA R45, R36, 1.925963033500011079e-08, R45 ;  /* 0x32a57060242d7823 */ /* 0x000fe2000000002d */
        /* <DEDUP_REMOVED lines=19> */
.L_x_2323:
[----:B------:R-:W-:Y:S05]  /*d630*/  BSYNC.RECONVERGENT B0 ;  /* 0x0000000000007941 */ /* 0x000fea0003800200 */
.L_x_2322:
        /* <DEDUP_REMOVED lines=11> */
[----:B------:R-:W-:Y:S02]  /*d6f0*/  LOP3.LUT R30, R30, 0x3, RZ, 0xc0, !PT ;  /* 0x000000031e1e7812 */ /* 0x000fe400078ec0ff */
[----:B-12---:R-:W-:Y:S02]  /*d700*/  MOV R35, R0 ;  /* 0x0000000000237202 */ /* 0x006fe40000000f00 */
[----:B------:R-:W-:-:S13]  /*d710*/  ISETP.NE.AND P1, PT, R30, RZ, PT ;  /* 0x000000ff1e00720c */ /* 0x000fda0003f25270 */
        /* <DEDUP_REMOVED lines=25> */
.L_x_2330:
[----:B------:R-:W-:Y:S05]  /*d8b0*/  BSYNC.RECONVERGENT B1 ;  /* 0x0000000000017941 */ /* 0x000fea0003800200 */
.L_x_2329:
        /* <DEDUP_REMOVED lines=8> */
.L_x_2333:
        /* <DEDUP_REMOVED lines=93> */
.L_x_2332:
[----:B------:R-:W-:Y:S05]  /*df10*/  BSYNC.RECONVERGENT B1 ;  /* 0x0000000000017941 */ /* 0x000fea0003800200 */
.L_x_2331:
[----:B------:R-:W-:Y:S01]  /*df20*/  IADD3 R28, PT, PT, -R35, R52, RZ ;  /* 0x00000034231c7210 */ /* 0x000fe20007ffe1ff */
[----:B------:R-:W-:Y:S03]  /*df30*/  BSSY.RECONVERGENT B1, `(.L_x_2334) ;  /* 0x0000030000017945 */ /* 0x000fe60003800200 */
[----:B------:R-:W-:-:S13]  /*df40*/  ISETP.GT.AND P1, PT, R28, 0x80, PT ;  /* 0x000000801c00780c */ /* 0x000fda0003f24270 */
[----:B------:R-:W-:Y:S05]  /*df50*/  @!P1 BRA `(.L_x_2335) ;  /* 0x0000000000b49947 */ /* 0x000fea0003800000 */
[----:B------:R-:W3:Y:S01]  /*df60*/  LDL.64 R28, [R1] ;  /* 0x00000000011c7983 */ /* 0x000ee20000100a00 */
[C---:B------:R-:W-:Y:S01]  /*df70*/  LEA R40, R35.reuse, R12, 0x1 ;  /* 0x0000000c23287211 */ /* 0x040fe200078e08ff */
[----:B------:R-:W-:Y:S01]  /*df80*/  VIADD R35, R35, 0x100 ;  /* 0x0000010023237836 */ /* 0x000fe20000000000 */
[----:B------:R-:W-:-:S03]  /*df90*/  PLOP3.LUT P0, PT, PT, PT, PT, 0x8, 0x80 ;  /* 0x000000000080781c */ /* 0x000fc60003f0e170 */
        /* <DEDUP_REMOVED lines=41> */
.L_x_2335:
[----:B------:R-:W-:Y:S05]  /*e230*/  BSYNC.RECONVERGENT B1 ;  /* 0x0000000000017941 */ /* 0x000fea0003800200 */
.L_x_2334:
        /* <DEDUP_REMOVED lines=25> */
.L_x_2328:
[----:B------:R-:W-:Y:S05]  /*e3d0*/  BSYNC.RECONVERGENT B0 ;  /* 0x0000000000007941 */ /* 0x000fea0003800200 */
.L_x_2327:
        /* <DEDUP_REMOVED lines=63> */
.L_x_2341:
[----:B------:R-:W-:Y:S05]  /*e7d0*/  BSYNC.RECONVERGENT B4 ;  /* 0x0000000000047941 */ /* 0x000fea0003800200 */
.L_x_2340:
        /* <DEDUP_REMOVED lines=19> */
.L_x_2343:
[----:B------:R-:W-:Y:S05]  /*e910*/  BSYNC.RECONVERGENT B4 ;  /* 0x0000000000047941 */ /* 0x000fea0003800200 */
.L_x_2342:
        /* <DEDUP_REMOVED lines=17> */
[----:B------:R-:W-:-:S07]  /*ea30*/  MOV R28, R37 ;  /* 0x00000025001c7202 */ /* 0x000fce0000000f00 */
.L_x_2345:
[----:B------:R-:W-:Y:S05]  /*ea40*/  BSYNC.RECONVERGENT B4 ;  /* 0x0000000000047941 */ /* 0x000fea0003800200 */
.L_x_2344:
[----:B------:R-:W-:Y:S01]  /*ea50*/  F2FP.F16.F32.PACK_AB R28, RZ, R28 ;  /* 0x0000001cff1c723e */ /* 0x000fe200000000ff */
[----:B------:R-:W-:-:S04]  /*ea60*/  IMAD.MOV.U32 R31, RZ, RZ, R4 ;  /* 0x000000ffff1f7224 */ /* 0x000fc800078e0004 */
[----:B------:R3:W-:Y:S03]  /*ea70*/  STS.U16 [R51+0x80], R28 ;  /* 0x0000801c33007388 */ /* 0x0007e60000000400 */
.L_x_2339:
[----:B------:R-:W-:Y:S05]  /*ea80*/  BSYNC.RECONVERGENT B3 ;  /* 0x0000000000037941 */ /* 0x000fea0003800200 */
.L_x_2338:
[----:B------:R-:W-:-:S13]  /*ea90*/  ISETP.GE.U32.AND P0, PT, R13, 0x60, PT ;  /* 0x000000600d00780c */ /* 0x000fda0003f06070 */
[----:B------:R-:W-:Y:S05]  /*eaa0*/  @!P0 BRA `(.L_x_2337) ;  /* 0x00000004003c8947 */ /* 0x000fea0003800000 */
.L_x_2354:
[C---:B----4-:R-:W-:Y:S01]  /*eab0*/  LEA R35, R31.reuse, R12, 0x1 ;  /* 0x0000000c1f237211 */ /* 0x050fe200078e08ff */
[----:B------:R-:W4:Y:S01]  /*eac0*/  MUFU.RCP R29, R30 ;  /* 0x0000001e001d7308 */ /* 0x000f220000001000 */
[----:B------:R-:W-:Y:S01]  /*ead0*/  IADD3 R31, PT, PT, R31, 0x80, RZ ;  /* 0x000000801f1f7810 */ /* 0x000fe20007ffe0ff */
[----:B------:R-:W-:Y:S02]  /*eae0*/  BSSY.RECONVERGENT B3, `(.L_x_2346) ;  /* 0x000000f000037945 */ /* 0x000fe40003800200 */
[----:B-123--:R-:W1:Y:S01]  /*eaf0*/  LDS.U16 R28, [R35] ;  /* 0x00000000231c7984 */ /* 0x00ee620000000400 */
        /* <DEDUP_REMOVED lines=12> */
[----:B------:R-:W-:-:S07]  /*ebc0*/  IMAD.MOV.U32 R28, RZ, RZ, R37 ;  /* 0x000000ffff1c7224 */ /* 0x000fce00078e0025 */
.L_x_2347:
[----:B------:R-:W-:Y:S05]  /*ebd0*/  BSYNC.RECONVERGENT B3 ;  /* 0x0000000000037941 */ /* 0x000fea0003800200 */
.L_x_2346:
        /* <DEDUP_REMOVED lines=18> */
.L_x_2349:
[----:B------:R-:W-:Y:S05]  /*ed00*/  BSYNC.RECONVERGENT B3 ;  /* 0x0000000000037941 */ /* 0x000fea0003800200 */
.L_x_2348:
        /* <DEDUP_REMOVED lines=18> */
.L_x_2351:
[----:B------:R-:W-:Y:S05]  /*ee30*/  BSYNC.RECONVERGENT B3 ;  /* 0x0000000000037941 */ /* 0x000fea0003800200 */
.L_x_2350:
        /* <DEDUP_REMOVED lines=18> */
.L_x_2353:
[----:B------:R-:W-:Y:S05]  /*ef60*/  BSYNC.RECONVERGENT B3 ;  /* 0x0000000000037941 */ /* 0x000fea0003800200 */
.L_x_2352:
[----:B------:R-:W-:-:S05]  /*ef70*/  F2FP.F16.F32.PACK_AB R28, RZ, R28 ;  /* 0x0000001cff1c723e */ /* 0x000fca00000000ff */
[----:B------:R4:W-:Y:S01]  /*ef80*/  STS.U16 [R35+0xc0], R28 ;  /* 0x0000c01c23007388 */ /* 0x0009e20000000400 */
[----:B------:R-:W-:Y:S05]  /*ef90*/  @!P5 BRA `(.L_x_2354) ;  /* 0xfffffff800c4d947 */ /* 0x000fea000383ffff */
.L_x_2337:
[----:B------:R-:W-:Y:S05]  /*efa0*/  BSYNC.RECONVERGENT B2 ;  /* 0x0000000000027941 */ /* 0x000fea0003800200 */
.L_x_2336:
        /* <DEDUP_REMOVED lines=10> */
[----:B0-----:R-:W-:Y:S01]  /*f050*/  IMAD R38, R5, 0x4, R14 ;  /* 0x0000000405267824 */ /* 0x001fe200078e020e */
[----:B------:R-:W-:Y:S01]  /*f060*/  LDS.U16 R37, [R51] ;  /* 0x0000000033257984 */ /* 0x000fe20000000400 */
[----:B------:R-:W0:Y:S01]  /*f070*/  LDC R36, c[0x0][0x38c] ;  /* 0x0000e300ff247b82 */ /* 0x000e220000000800 */
[----:B------:R-:W-:Y:S02]  /*f080*/  ISETP.NE.AND P0, PT, R22, 0x1, PT ;  /* 0x000000011600780c */ /* 0x000fe40003f05270 */
[----:B------:R-:W0:Y:S01]  /*f090*/  LDS R31, [R38] ;  /* 0x00000000261f7984 */ /* 0x000e220000000800 */
[----:B------:R-:W-:-:S04]  /*f0a0*/  MOV R35, R0 ;  /* 0x0000000000237202 */ /* 0x000fc80000000f00 */
[----:B-123--:R-:W1:Y:S01]  /*f0b0*/  LDC.64 R28, c[0x0][0x3c0] ;  /* 0x0000f000ff1c7b82 */ /* 0x00ee620000000a00 */
[----:B0-----:R-:W-:-:S04]  /*f0c0*/  IMAD R31, R32, R36, R31 ;  /* 0x00000024201f7224 */ /* 0x001fc800078e021f */
[----:B-1----:R-:W-:-:S05]  /*f0d0*/  IMAD.WIDE R30, R31, 0x2, R28 ;  /* 0x000000021f1e7825 */ /* 0x002fca00078e021c */
        /* <DEDUP_REMOVED lines=11> */
[----:B------:R-:W-:Y:S01]  /*f190*/  @P0 IMAD.WIDE R28, R35, 0x2, R28 ;  /* 0x00000002231c0825 */ /* 0x000fe200078e021c */
[----:B------:R-:W-:Y:S02]  /*f1a0*/  MOV R35, R2 ;  /* 0x0000000200237202 */ /* 0x000fe40000000f00 */
[----:B------:R-:W-:Y:S02]  /*f1b0*/  @P0 MOV R35, R4 ;  /* 0x0000000400230202 */ /* 0x000fe40000000f00 */
[----:B---3--:R0:W-:Y:S05]  /*f1c0*/  @P0 STG.E.U16 desc[UR8][R28.64], R39 ;  /* 0x000000271c000986 */ /* 0x0081ea000c101508 */
.L_x_2357:
[----:B0-----:R-:W-:Y:S05]  /*f1d0*/  BSYNC.RECONVERGENT B1 ;  /* 0x0000000000017941 */ /* 0x001fea0003800200 */
.L_x_2356:
[----:B------:R-:W-:Y:S05]  /*f1e0*/  @!P1 BRA `(.L_x_2355) ;  /* 0x0000000800b09947 */ /* 0x000fea0003800000 */
[----:B------:R-:W1:Y:S01]  /*f1f0*/  LDC R46, c[0x0][0x390] ;  /* 0x0000e400ff2e7b82 */ /* 0x000e620000000800 */
[----:B------:R-:W-:Y:S01]  /*f200*/  BSSY.RECONVERGENT B1, `(.L_x_2358) ;  /* 0x000005d000017945 */ /* 0x000fe20003800200 */
[----:B------:R-:W-:Y:S01]  /*f210*/  PLOP3.LUT P0, PT, PT, PT, PT, 0x80, 0x8 ;  /* 0x000000000008781c */ /* 0x000fe20003f0f070 */
[----:B-123--:R-:W-:-:S05]  /*f220*/  IMAD.IADD R28, R46, 0x1, -R35 ;  /* 0x000000012e1c7824 */ /* 0x00efca00078e0a23 */
[----:B------:R-:W-:-:S13]  /*f230*/  ISETP.GT.AND P1, PT, R28, 0x180, PT ;  /* 0x000001801c00780c */ /* 0x000fda0003f24270 */
[----:B------:R-:W-:Y:S05]  /*f240*/  @!P1 BRA `(.L_x_2359) ;  /* 0x0000000400609947 */ /* 0x000fea0003800000 */
[----:B------:R-:W-:Y:S02]  /*f250*/  PLOP3.LUT P0, PT, PT, PT, PT, 0x8, 0x80 ;  /* 0x000000000080781c */ /* 0x000fe40003f0e170 */
[----:B------:R-:W-:-:S11]  /*f260*/  IADD3 R44, PT, PT, R46, -0x180, RZ ;  /* 0xfffffe802e2c7810 */ /* 0x000fd60007ffe0ff */
.L_x_2360:
[C---:B---3--:R-:W-:Y:S01]  /*f270*/  LEA R42, R35.reuse, R14, 0x2 ;  /* 0x0000000e232a7211 */ /* 0x048fe200078e10ff */
[----:B------:R-:W0:Y:S01]  /*f280*/  LDC.64 R28, c[0x0][0x3c0] ;  /* 0x0000f000ff1c7b82 */ /* 0x000e220000000a00 */
[C---:B------:R-:W-:Y:S01]  /*f290*/  LEA R40, R35.reuse, R12, 0x1 ;  /* 0x0000000c23287211 */ /* 0x040fe200078e08ff */
[----:B------:R-:W-:Y:S02]  /*f2a0*/  VIADD R35, R35, 0x200 ;  /* 0x0000020023237836 */ /* 0x000fe40000000000 */
[----:B----4-:R-:W1:Y:S03]  /*f2b0*/  LDS R31, [R42] ;  /* 0x000000002a1f7984 */ /* 0x010e660000000800 */
[----:B------:R-:W-:Y:S01]  /*f2c0*/  ISETP.GE.AND P1, PT, R35, R44, PT ;  /* 0x0000002c2300720c */ /* 0x000fe20003f26270 */
[----:B------:R-:W2:Y:S04]  /*f2d0*/  LDS R39, [R42+0x80] ;  /* 0x000080002a277984 */ /* 0x000ea80000000800 */
[----:B------:R-:W-:Y:S04]  /*f2e0*/  LDS.U16 R45, [R40] ;  /* 0x00000000282d7984 */ /* 0x000fe80000000400 */
[----:B------:R-:W3:Y:S04]  /*f2f0*/  LDS R37, [R42+0x100] ;  /* 0x000100002a257984 */ /* 0x000ee80000000800 */
[----:B------:R-:W-:Y:S04]  /*f300*/  LDS.U16 R38, [R40+0x40] ;  /* 0x0000400028267984 */ /* 0x000fe80000000400 */
[----:B------:R-:W-:Y:S04]  /*f310*/  LDS R59, [R42+0x180] ;  /* 0x000180002a3b7984 */ /* 0x000fe80000000800 */
[----:B------:R-:W4:Y:S04]  /*f320*/  LDS R57, [R42+0x200] ;  /* 0x000200002a397984 */ /* 0x000f280000000800 */
[----:B------:R-:W5:Y:S04]  /*f330*/  LDS R51, [R42+0x280] ;  /* 0x000280002a337984 */ /* 0x000f680000000800 */
[----:B------:R-:W5:Y:S04]  /*f340*/  LDS R41, [R42+0x380] ;  /* 0x000380002a297984 */ /* 0x000f680000000800 */
[----:B------:R-:W5:Y:S01]  /*f350*/  LDS.U16 R48, [R40+0x80] ;  /* 0x0000800028307984 */ /* 0x000f620000000400 */
[----:B-1----:R-:W-:-:S03]  /*f360*/  IMAD R31, R32, UR6, R31 ;  /* 0x00000006201f7c24 */ /* 0x002fc6000f8e021f */
[----:B------:R-:W1:Y:S01]  /*f370*/  LDS.U16 R55, [R40+0xc0] ;  /* 0x0000c00028377984 */ /* 0x000e620000000400 */
[----:B--2---:R-:W-:-:S03]  /*f380*/  IMAD R39, R32, UR6, R39 ;  /* 0x0000000620277c24 */ /* 0x004fc6000f8e0227 */
[----:B------:R-:W2:Y:S01]  /*f390*/  LDS R43, [R42+0x300] ;  /* 0x000300002a2b7984 */ /* 0x000ea20000000800 */
[----:B0-----:R-:W-:-:S03]  /*f3a0*/  IMAD.WIDE R60, R31, 0x2, R28 ;  /* 0x000000021f3c7825 */ /* 0x001fc600078e021c */
[----:B------:R-:W-:Y:S01]  /*f3b0*/  LDS.U16 R53, [R40+0x140] ;  /* 0x0001400028357984 */ /* 0x000fe20000000400 */
[----:B------:R-:W-:-:S03]  /*f3c0*/  IMAD.WIDE R30, R39, 0x2, R28 ;  /* 0x00000002271e7825 */ /* 0x000fc600078e021c */
[----:B------:R-:W0:Y:S01]  /*f3d0*/  LDS.U16 R39, [R40+0x100] ;  /* 0x0001000028277984 */ /* 0x000e220000000400 */
[----:B---3--:R-:W-:-:S03]  /*f3e0*/  IMAD R37, R32, UR6, R37 ;  /* 0x0000000620257c24 */ /* 0x008fc6000f8e0225 */
        /* <DEDUP_REMOVED lines=12> */
[----:B---3--:R-:W-:-:S03]  /*f4b0*/  IMAD R31, R32, UR6, R59 ;  /* 0x00000006201f7c24 */ /* 0x008fc6000f8e023b */
[----:B------:R-:W-:Y:S01]  /*f4c0*/  LDS.U16 R52, [R40+0x200] ;  /* 0x0002000028347984 */ /* 0x000fe20000000400 */
[----:B------:R-:W-:-:S03]  /*f4d0*/  IMAD.WIDE R30, R31, 0x2, R28 ;  /* 0x000000021f1e7825 */ /* 0x000fc600078e021c */
[----:B------:R-:W3:Y:S01]  /*f4e0*/  LDS R59, [R42+0x700] ;  /* 0x000700002a3b7984 */ /* 0x000ee20000000800 */
[----:B----4-:R-:W-:-:S03]  /*f4f0*/  IMAD.WIDE R36, R51, 0x2, R28 ;  /* 0x0000000233247825 */ /* 0x010fc600078e021c */
[----:B-1----:R1:W-:Y:S01]  /*f500*/  STG.E.U16 desc[UR8][R30.64], R55 ;  /* 0x000000371e007986 */ /* 0x0023e2000c101508 */
[----:B--2---:R-:W-:-:S03]  /*f510*/  IMAD R51, R32, UR6, R43 ;  /* 0x0000000620337c24 */ /* 0x004fc6000f8e022b */
[----:B0-----:R-:W-:Y:S01]  /*f520*/  STG.E.U16 desc[UR8][R56.64], R39 ;  /* 0x0000002738007986 */ /* 0x001fe2000c101508 */
[----:B------:R-:W-:-:S03]  /*f530*/  IMAD.WIDE R50, R51, 0x2, R28 ;  /* 0x0000000233327825 */ /* 0x000fc600078e021c */
[----:B------:R-:W0:Y:S01]  /*f540*/  LDS R43, [R42+0x500] ;  /* 0x000500002a2b7984 */ /* 0x000e220000000800 */
[----:B-1----:R-:W-:-:S03]  /*f550*/  IMAD.WIDE R30, R41, 0x2, R28 ;  /* 0x00000002291e7825 */ /* 0x002fc600078e021c */
[----:B------:R-:W1:Y:S04]  /*f560*/  LDS R39, [R42+0x580] ;  /* 0x000580002a277984 */ /* 0x000e680000000800 */
[----:B------:R-:W-:Y:S04]  /*f570*/  LDS R41, [R42+0x600] ;  /* 0x000600002a297984 */ /* 0x000fe80000000800 */
[----:B------:R-:W2:Y:S04]  /*f580*/  LDS R57, [R42+0x680] ;  /* 0x000680002a397984 */ /* 0x000ea80000000800 */
[----:B------:R-:W4:Y:S04]  /*f590*/  LDS R61, [R42+0x780] ;  /* 0x000780002a3d7984 */ /* 0x000f280000000800 */
[----:B------:R-:W5:Y:S04]  /*f5a0*/  LDS.U16 R48, [R40+0x240] ;  /* 0x0002400028307984 */ /* 0x000f680000000400 */
[----:B------:R0:W-:Y:S01]  /*f5b0*/  STG.E.U16 desc[UR8][R36.64], R53 ;  /* 0x0000003524007986 */ /* 0x0001e2000c101508 */
[----:B---3--:R-:W-:-:S03]  /*f5c0*/  IMAD R59, R32, UR6, R59 ;  /* 0x00000006203b7c24 */ /* 0x008fc6000f8e023b */
[----:B------:R-:W3:Y:S04]  /*f5d0*/  LDS.U16 R55, [R40+0x280] ;  /* 0x0002800028377984 */ /* 0x000ee80000000400 */
[----:B------:R-:W-:Y:S04]  /*f5e0*/  STG.E.U16 desc[UR8][R50.64], R47 ;  /* 0x0000002f32007986 */ /* 0x000fe8000c101508 */
[----:B------:R-:W3:Y:S01]  /*f5f0*/  LDS.U16 R53, [R40+0x2c0] ;  /* 0x0002c00028357984 */ /* 0x000ee20000000400 */
[C---:B0-----:R-:W-:Y:S02]  /*f600*/  IMAD R37, R32.reuse, UR6, R45 ;  /* 0x0000000620257c24 */ /* 0x041fe4000f8e022d */
[----:B------:R-:W-:Y:S01]  /*f610*/  IMAD R43, R32, UR6, R43 ;  /* 0x00000006202b7c24 */ /* 0x000fe2000f8e022b */
[----:B------:R0:W-:Y:S01]  /*f620*/  STG.E.U16 desc[UR8][R30.64], R49 ;  /* 0x000000311e007986 */ /* 0x0001e2000c101508 */
[----:B------:R-:W-:-:S03]  /*f630*/  IMAD.WIDE R36, R37, 0x2, R28 ;  /* 0x0000000225247825 */ /* 0x000fc600078e021c */
[----:B------:R-:W3:Y:S01]  /*f640*/  LDS.U16 R51, [R40+0x300] ;  /* 0x0003000028337984 */ /* 0x000ee20000000400 */
[C---:B-1----:R-:W-:Y:S02]  /*f650*/  IMAD R39, R32.reuse, UR6, R39 ;  /* 0x0000000620277c24 */ /* 0x042fe4000f8e0227 */
[----:B------:R-:W-:Y:S01]  /*f660*/  IMAD.WIDE R42, R43, 0x2, R28 ;  /* 0x000000022b2a7825 */ /* 0x000fe200078e021c */
[----:B------:R-:W1:Y:S04]  /*f670*/  LDS.U16 R49, [R40+0x340] ;  /* 0x0003400028317984 */ /* 0x000e680000000400 */
[----:B------:R-:W1:Y:S01]  /*f680*/  LDS.U16 R47, [R40+0x380] ;  /* 0x00038000282f7984 */ /* 0x000e620000000400 */
[C---:B0-----:R-:W-:Y:S02]  /*f690*/  IMAD R31, R32.reuse, UR6, R38 ;  /* 0x00000006201f7c24 */ /* 0x041fe4000f8e0226 */
[----:B--2---:R-:W-:Y:S01]  /*f6a0*/  IMAD R57, R32, UR6, R57 ;  /* 0x0000000620397c24 */ /* 0x004fe2000f8e0239 */
[----:B------:R-:W0:Y:S01]  /*f6b0*/  LDS.U16 R45, [R40+0x3c0] ;  /* 0x0003c000282d7984 */ /* 0x000e220000000400 */
[----:B------:R-:W-:-:S03]  /*f6c0*/  IMAD.WIDE R30, R31, 0x2, R28 ;  /* 0x000000021f1e7825 */ /* 0x000fc600078e021c */
[----:B------:R2:W-:Y:S01]  /*f6d0*/  STG.E.U16 desc[UR8][R36.64], R52 ;  /* 0x0000003424007986 */ /* 0x0005e2000c101508 */
[----:B----4-:R-:W-:-:S03]  /*f6e0*/  IMAD R61, R32, UR6, R61 ;  /* 0x00000006203d7c24 */ /* 0x010fc6000f8e023d */
[----:B-----5:R4:W-:Y:S04]  /*f6f0*/  STG.E.U16 desc[UR8][R30.64], R48 ;  /* 0x000000301e007986 */ /* 0x0209e8000c101508 */
[----:B---3--:R3:W-:Y:S01]  /*f700*/  STG.E.U16 desc[UR8][R42.64], R55 ;  /* 0x000000372a007986 */ /* 0x0087e2000c101508 */
[----:B--2---:R-:W-:Y:S02]  /*f710*/  IMAD R37, R32, UR6, R41 ;  /* 0x0000000620257c24 */ /* 0x004fe4000f8e0229 */
[----:B------:R-:W-:-:S04]  /*f720*/  IMAD.WIDE R40, R39, 0x2, R28 ;  /* 0x0000000227287825 */ /* 0x000fc800078e021c */
[--C-:B------:R-:W-:Y:S01]  /*f730*/  IMAD.WIDE R38, R37, 0x2, R28.reuse ;  /* 0x0000000225267825 */ /* 0x100fe200078e021c */
[----:B------:R3:W-:Y:S03]  /*f740*/  STG.E.U16 desc[UR8][R40.64], R53 ;  /* 0x0000003528007986 */ /* 0x0007e6000c101508 */
[--C-:B------:R-:W-:Y:S01]  /*f750*/  IMAD.WIDE R36, R57, 0x2, R28.reuse ;  /* 0x0000000239247825 */ /* 0x100fe200078e021c */
[----:B------:R3:W-:Y:S03]  /*f760*/  STG.E.U16 desc[UR8][R38.64], R51 ;  /* 0x0000003326007986 */ /* 0x0007e6000c101508 */
[--C-:B----4-:R-:W-:Y:S01]  /*f770*/  IMAD.WIDE R30, R59, 0x2, R28.reuse ;  /* 0x000000023b1e7825 */ /* 0x110fe200078e021c */
[----:B-1----:R3:W-:Y:S03]  /*f780*/  STG.E.U16 desc[UR8][R36.64], R49 ;  /* 0x0000003124007986 */ /* 0x0027e6000c101508 */
[----:B------:R-:W-:Y:S01]  /*f790*/  IMAD.WIDE R28, R61, 0x2, R28 ;  /* 0x000000023d1c7825 */ /* 0x000fe200078e021c */
[----:B------:R3:W-:Y:S04]  /*f7a0*/  STG.E.U16 desc[UR8][R30.64], R47 ;  /* 0x0000002f1e007986 */ /* 0x0007e8000c101508 */
[----:B0-----:R3:W-:Y:S01]  /*f7b0*/  STG.E.U16 desc[UR8][R28.64], R45 ;  /* 0x0000002d1c007986 */ /* 0x0017e2000c101508 */
[----:B------:R-:W-:Y:S05]  /*f7c0*/  @!P1 BRA `(.L_x_2360) ;  /* 0xfffffff800a89947 */ /* 0x000fea000383ffff */
.L_x_2359:
[----:B------:R-:W-:Y:S05]  /*f7d0*/  BSYNC.RECONVERGENT B1 ;  /* 0x0000000000017941 */ /* 0x000fea0003800200 */
.L_x_2358:
[----:B---3--:R-:W-:Y:S01]  /*f7e0*/  IADD3 R28, PT, PT, -R35, R46, RZ ;  /* 0x0000002e231c7210 */ /* 0x008fe20007ffe1ff */
[----:B------:R-:W-:Y:S03]  /*f7f0*/  BSSY.RECONVERGENT B1, `(.L_x_2361) ;  /* 0x0000031000017945 */ /* 0x000fe60003800200 */
[----:B------:R-:W-:-:S13]  /*f800*/  ISETP.GT.AND P1, PT, R28, 0x80, PT ;  /* 0x000000801c00780c */ /* 0x000fda0003f24270 */
[----:B------:R-:W-:Y:S05]  /*f810*/  @!P1 BRA `(.L_x_2362) ;  /* 0x0000000000b89947 */ /* 0x000fea0003800000 */
[C---:B------:R-:W-:Y:S01]  /*f820*/  LEA R40, R35.reuse, R14, 0x2 ;  /* 0x0000000e23287211 */ /* 0x040fe200078e10ff */
[----:B------:R-:W0:Y:S01]  /*f830*/  LDC.64 R28, c[0x0][0x3c0] ;  /* 0x0000f000ff1c7b82 */ /* 0x000e220000000a00 */
[C---:B------:R-:W-:Y:S01]  /*f840*/  LEA R48, R35.reuse, R12, 0x1 ;  /* 0x0000000c23307211 */ /* 0x040fe200078e08ff */
        /* <DEDUP_REMOVED lines=43> */
.L_x_2362:
[----:B------:R-:W-:Y:S05]  /*fb00*/  BSYNC.RECONVERGENT B1 ;  /* 0x0000000000017941 */ /* 0x000fea0003800200 */
.L_x_2361:
[----:B------:R-:W-:-:S13]  /*fb10*/  ISETP.LT.OR P0, PT, R35, R46, P0 ;  /* 0x0000002e2300720c */ /* 0x000fda0000701670 */
[----:B------:R-:W-:Y:S05]  /*fb20*/  @!P0 BRA `(.L_x_2355) ;  /* 0x0000000000608947 */ /* 0x000fea0003800000 */
[C---:B----4-:R-:W-:Y:S01]  /*fb30*/  LEA R30, R35.reuse, R14, 0x2 ;  /* 0x0000000e231e7211 */ /* 0x050fe200078e10ff */
[----:B------:R-:W0:Y:S01]  /*fb40*/  LDC.64 R28, c[0x0][0x3c0] ;  /* 0x0000f000ff1c7b82 */ /* 0x000e220000000a00 */
[----:B------:R-:W-:Y:S01]  /*fb50*/  LEA R35, R35, R12, 0x1 ;  /* 0x0000000c23237211 */ /* 0x000fe200078e08ff */
        /* <DEDUP_REMOVED lines=21> */
.L_x_2355:
[----:B0-----:R-:W-:Y:S05]  /*fcb0*/  BSYNC.RECONVERGENT B0 ;  /* 0x0000000000007941 */ /* 0x001fea0003800200 */
.L_x_2316:
        /* <DEDUP_REMOVED lines=12> */
[----:B0-----:R-:W-:-:S04]  /*fd80*/  @!P1 HADD2.F32 R30, -RZ, R30.H0_H0 ;  /* 0x2000001eff1e9230 */ /* 0x001fc80000004100 */
        /* <DEDUP_REMOVED lines=11> */
[----:B0-----:R-:W1:Y:S01]  /*fe40*/  F2F.F16.F64 R28, R28 ;  /* 0x0000001c001c7310 */ /* 0x001e620000300800 */
[----:B------:R-:W-:Y:S02]  /*fe50*/  ISETP.NE.AND P2, PT, R30, 0x1, PT ;  /* 0x000000011e00780c */ /* 0x000fe40003f45270 */
[----:B------:R-:W-:Y:S01]  /*fe60*/  MOV R35, R2 ;  /* 0x0000000200237202 */ /* 0x000fe20000000f00 */
[----:B-1----:R-:W-:-:S05]  /*fe70*/  HADD2 R31, R28.H0_H0, R31.H0_H0 ;  /* 0x2000001f1c1f7230 */ /* 0x002fca0000000800 */
[----:B------:R-:W-:-:S04]  /*fe80*/  HADD2.F32 R31, -RZ, R31.H0_H0 ;  /* 0x2000001fff1f7230 */ /* 0x000fc80000004100 */
        /* <DEDUP_REMOVED lines=18> */
.L_x_2368:
[----:B------:R-:W-:Y:S05]  /*ffb0*/  BSYNC.RECONVERGENT B1 ;  /* 0x0000000000017941 */ /* 0x000fea0003800200 */
.L_x_2367:
        /* <DEDUP_REMOVED lines=8> */
.L_x_2371:
[----:B------:R-:W2:Y:S01]  /*10040*/  LDL.64 R28, [R1] ;  /* 0x00000000011c7983 */ /* 0x000ea20000100a00 */
[C---:B------:R-:W-:Y:S02]  /*10050*/  LEA R48, R35.reuse, R12, 0x1 ;  /* 0x0000000c23307211 */ /* 0x040fe400078e08ff */
[----:B------:R-:W-:-:S03]  /*10060*/  IADD3 R35, PT, PT, R35, 0x200, RZ ;  /* 0x0000020023237810 */ /* 0x000fc60007ffe0ff */
[----:B0-----:R-:W0:Y:S01]  /*10070*/  LDS.U16 R31, [R48] ;  /* 0x00000000301f7984 */ /* 0x001e220000000400 */
[----:B------:R-:W-:-:S03]  /*10080*/  ISETP.GE.AND P2, PT, R35, R54, PT ;  /* 0x000000362300720c */ /* 0x000fc60003f46270 */
[----:B-1----:R-:W1:Y:S04]  /*10090*/  LDS.U16 R37, [R48+0x40] ;  /* 0x0000400030257984 */ /* 0x002e680000000400 */
[----:B------:R-:W3:Y:S04]  /*100a0*/  LDS.U16 R36, [R48+0x80] ;  /* 0x0000800030247984 */ /* 0x000ee80000000400 */
[----:B------:R-:W-:Y:S04]  /*100b0*/  LDS.U16 R38, [R48+0x100] ;  /* 0x0001000030267984 */ /* 0x000fe80000000400 */
        /* <DEDUP_REMOVED lines=85> */
.L_x_2370:
[----:B------:R-:W-:Y:S05]  /*10610*/  BSYNC.RECONVERGENT B1 ;  /* 0x0000000000017941 */ /* 0x000fea0003800200 */
.L_x_2369:
[----:B------:R-:W-:Y:S01]  /*10620*/  IMAD.IADD R28, R52, 0x1, -R35 ;  /* 0x00000001341c7824 */ /* 0x000fe200078e0a23 */
[----:B------:R-:W-:Y:S04]  /*10630*/  BSSY.RECONVERGENT B1, `(.L_x_2372) ;  /* 0x0000030000017945 */ /* 0x000fe80003800200 */
        /* <DEDUP_REMOVED lines=47> */
.L_x_2373:
[----:B------:R-:W-:Y:S05]  /*10930*/  BSYNC.RECONVERGENT B1 ;  /* 0x0000000000017941 */ /* 0x000fea0003800200 */
.L_x_2372:
        /* <DEDUP_REMOVED lines=25> */
.L_x_2366:
[----:B------:R-:W-:Y:S05]  /*10ad0*/  BSYNC.RECONVERGENT B0 ;  /* 0x0000000000007941 */ /* 0x000fea0003800200 */
.L_x_2365:
        /* <DEDUP_REMOVED lines=8> */
[----:B------:R-:W-:-:S06]  /*10b60*/  HADD2.F32 R38, -RZ, R30.H0_H0 ;  /* 0x2000001eff267230 */ /* 0x000fcc0000004100 */
        /* <DEDUP_REMOVED lines=50> */
[----:B-1----:R-:W-:Y:S01]  /*10e90*/  DFMA R38, -R46, R28, 1 ;  /* 0x3ff000002e26742b */ /* 0x002fe2000000011c */
        /* <DEDUP_REMOVED lines=12> */
[----:B------:R-:W-:Y:S05]  /*10f60*/  CALL.REL.NOINC `($__internal_18_$__cuda_sm20_div_rn_f64_full) ;  /* 0x0000001000e87944 */ /* 0x000fea0003c00000 */
[----:B------:R-:W-:Y:S01]  /*10f70*/  IMAD.MOV.U32 R28, RZ, RZ, R38 ;  /* 0x000000ffff1c7224 */ /* 0x000fe200078e0026 */
[----:B------:R-:W-:-:S07]  /*10f80*/  MOV R29, R39 ;  /* 0x00000027001d7202 */ /* 0x000fce0000000f00 */
.L_x_2378:
[----:B------:R-:W-:Y:S05]  /*10f90*/  BSYNC.RECONVERGENT B2 ;  /* 0x0000000000027941 */ /* 0x000fea0003800200 */
.L_x_2377:
[----:B------:R-:W0:Y:S01]  /*10fa0*/  F2F.F16.F64 R28, R28 ;  /* 0x0000001c001c7310 */ /* 0x000e220000300800 */
[----:B------:R-:W-:Y:S01]  /*10fb0*/  MOV R35, R0 ;  /* 0x0000000000237202 */ /* 0x000fe20000000f00 */
        /* <DEDUP_REMOVED lines=24> */
[----:B------:R-:W-:Y:S05]  /*11140*/  CALL.REL.NOINC `($__internal_18_$__cuda_sm20_div_rn_f64_full) ;  /* 0x0000001000707944 */ /* 0x000fea0003c00000 */
[----:B------:R-:W-:Y:S02]  /*11150*/  MOV R28, R38 ;  /* 0x00000026001c7202 */ /* 0x000fe40000000f00 */
[----:B------:R-:W-:-:S07]  /*11160*/  MOV R29, R39 ;  /* 0x00000027001d7202 */ /* 0x000fce0000000f00 */
.L_x_2380:
[----:B------:R-:W-:Y:S05]  /*11170*/  BSYNC.RECONVERGENT B2 ;  /* 0x0000000000027941 */ /* 0x000fea0003800200 */
.L_x_2379:
[----:B------:R-:W0:Y:S01]  /*11180*/  F2F.F16.F64 R28, R28 ;  /* 0x0000001c001c7310 */ /* 0x000e220000300800 */
        /* <DEDUP_REMOVED lines=26> */
[----:B------:R-:W-:Y:S05]  /*11330*/  CALL.REL.NOINC `($__internal_18_$__cuda_sm20_div_rn_f64_full) ;  /* 0x0000000c00f47944 */ /* 0x000fea0003c00000 */
[----:B------:R-:W-:Y:S02]  /*11340*/  MOV R28, R38 ;  /* 0x00000026001c7202 */ /* 0x000fe40000000f00 */
[----:B------:R-:W-:-:S07]  /*11350*/  MOV R29, R39 ;  /* 0x00000027001d7202 */ /* 0x000fce0000000f00 */
.L_x_2382:
[----:B------:R-:W-:Y:S05]  /*11360*/  BSYNC.RECONVERGENT B2 ;  /* 0x0000000000027941 */ /* 0x000fea0003800200 */
.L_x_2381:
[----:B------:R-:W0:Y:S01]  /*11370*/  F2F.F16.F64 R28, R28 ;  /* 0x0000001c001c7310 */ /* 0x000e220000300800 */
[----:B------:R-:W-:Y:S01]  /*11380*/  IMAD.MOV.U32 R35, RZ, RZ, R4 ;  /* 0x000000ffff237224 */ /* 0x000fe200078e0004 */
[----:B0-----:R3:W-:Y:S06]  /*11390*/  STS.U16 [R49+0x80], R28 ;  /* 0x0000801c31007388 */ /* 0x0017ec0000000400 */
.L_x_2376:
[----:B------:R-:W-:Y:S05]  /*113a0*/  BSYNC.RECONVERGENT B1 ;  /* 0x0000000000017941 */ /* 0x000fea0003800200 */
.L_x_2375:
[----:B------:R-:W-:-:S13]  /*113b0*/  ISETP.GE.U32.AND P0, PT, R13, 0x60, PT ;  /* 0x000000600d00780c */ /* 0x000fda0003f06070 */
[----:B------:R-:W-:Y:S05]  /*113c0*/  @!P0 BRA `(.L_x_2374) ;  /* 0x0000000400d08947 */ /* 0x000fea0003800000 */
.L_x_2391:
[C---:B0-234-:R-:W-:Y:S01]  /*113d0*/  LEA R49, R35.reuse, R12, 0x1 ;  /* 0x0000000c23317211 */ /* 0x05dfe200078e08ff */
[----:B------:R-:W0:Y:S01]  /*113e0*/  MUFU.RCP64H R29, R47 ;  /* 0x0000002f001d7308 */ /* 0x000e220000001800 */
[----:B------:R-:W-:Y:S01]  /*113f0*/  HFMA2 R28, -RZ, RZ, 0, 5.9604644775390625e-08 ;  /* 0x00000001ff1c7431 */ /* 0x000fe200000001ff */
[----:B------:R-:W-:Y:S01]  /*11400*/  IADD3 R35, PT, PT, R35, 0x80, RZ ;  /* 0x0000008023237810 */ /* 0x000fe20007ffe0ff */
[----:B------:R-:W-:Y:S01]  /*11410*/  BSSY.RECONVERGENT B1, `(.L_x_2383) ;  /* 0x0000017000017945 */ /* 0x000fe20003800200 */
[----:B------:R-:W2:Y:S02]  /*11420*/  LDS.U16 R36, [R49] ;  /* 0x0000000031247984 */ /* 0x000ea40000000400 */
[----:B------:R-:W-:Y:S01]  /*11430*/  ISETP.GE.AND P3, PT, R35, UR6, PT ;  /* 0x0000000623007c0c */ /* 0x000fe2000bf66270 */
[----:B0-----:R-:W-:-:S08]  /*11440*/  DFMA R30, -R46, R28, 1 ;  /* 0x3ff000002e1e742b */ /* 0x001fd0000000011c */
[----:B------:R-:W-:-:S08]  /*11450*/  DFMA R30, R30, R30, R30 ;  /* 0x0000001e1e1e722b */ /* 0x000fd0000000001e */
[----:B------:R-:W-:-:S08]  /*11460*/  DFMA R30, R28, R30, R28 ;  /* 0x0000001e1c1e722b */ /* 0x000fd0000000001c */
[----:B-1----:R-:W-:Y:S01]  /*11470*/  DFMA R38, -R46, R30, 1 ;  /* 0x3ff000002e26742b */ /* 0x002fe2000000011e */
[----:B--2---:R-:W-:-:S07]  /*11480*/  HADD2.F32 R28, -RZ, R36.H0_H0 ;  /* 0x20000024ff1c7230 */ /* 0x004fce0000004100 */
        /* <DEDUP_REMOVED lines=11> */
[----:B------:R-:W-:Y:S02]  /*11540*/  MOV R28, R46 ;  /* 0x0000002e001c7202 */ /* 0x000fe40000000f00 */
[----:B------:R-:W-:Y:S02]  /*11550*/  MOV R29, R47 ;  /* 0x0000002f001d7202 */ /* 0x000fe40000000f00 */
[----:B------:R-:W-:-:S07]  /*11560*/  MOV R48, 0x11580 ;  /* 0x0001158000307802 */ /* 0x000fce0000000f00 */
[----:B------:R-:W-:Y:S05]  /*11570*/  CALL.REL.NOINC `($__internal_18_$__cuda_sm20_div_rn_f64_full) ;  /* 0x0000000c00647944 */ /* 0x000fea0003c00000 */
.L_x_2384:
[----:B------:R-:W-:Y:S05]  /*11580*/  BSYNC.RECONVERGENT B1 ;  /* 0x0000000000017941 */ /* 0x000fea0003800200 */
.L_x_2383:
        /* <DEDUP_REMOVED lines=21> */
[----:B------:R-:W-:Y:S01]  /*116e0*/  MOV R31, R29 ;  /* 0x0000001d001f7202 */ /* 0x000fe20000000f00 */
[----:B------:R-:W-:Y:S01]  /*116f0*/  IMAD.MOV.U32 R29, RZ, RZ, R47 ;  /* 0x000000ffff1d7224 */ /* 0x000fe200078e002f */
[----:B------:R-:W-:Y:S02]  /*11700*/  MOV R28, R46 ;  /* 0x0000002e001c7202 */ /* 0x000fe40000000f00 */
[----:B------:R-:W-:-:S07]  /*11710*/  MOV R48, 0x11730 ;  /* 0x0001173000307802 */ /* 0x000fce0000000f00 */
[----:B------:R-:W-:Y:S05]  /*11720*/  CALL.REL.NOINC `($__internal_18_$__cuda_sm20_div_rn_f64_full) ;  /* 0x0000000800f87944 */ /* 0x000fea0003c00000 */
[----:B------:R-:W-:Y:S02]  /*11730*/  MOV R40, R38 ;  /* 0x0000002600287202 */ /* 0x000fe40000000f00 */
[----:B------:R-:W-:-:S07]  /*11740*/  MOV R41, R39 ;  /* 0x0000002700297202 */ /* 0x000fce0000000f00 */
.L_x_2386:
[----:B------:R-:W-:Y:S05]  /*11750*/  BSYNC.RECONVERGENT B1 ;  /* 0x0000000000017941 */ /* 0x000fea0003800200 */
.L_x_2385:
        /* <DEDUP_REMOVED lines=21> */
[----:B------:R-:W-:Y:S02]  /*118b0*/  MOV R31, R29 ;  /* 0x0000001d001f7202 */ /* 0x000fe40000000f00 */
[----:B------:R-:W-:Y:S02]  /*118c0*/  MOV R28, R46 ;  /* 0x0000002e001c7202 */ /* 0x000fe40000000f00 */
[----:B------:R-:W-:Y:S02]  /*118d0*/  MOV R29, R47 ;  /* 0x0000002f001d7202 */ /* 0x000fe40000000f00 */
[----:B------:R-:W-:-:S07]  /*118e0*/  MOV R48, 0x11900 ;  /* 0x0001190000307802 */ /* 0x000fce0000000f00 */
[----:B------:R-:W-:Y:S05]  /*118f0*/  CALL.REL.NOINC `($__internal_18_$__cuda_sm20_div_rn_f64_full) ;  /* 0x0000000800847944 */ /* 0x000fea0003c00000 */
.L_x_2388:
[----:B------:R-:W-:Y:S05]  /*11900*/  BSYNC.RECONVERGENT B1 ;  /* 0x0000000000017941 */ /* 0x000fea0003800200 */
.L_x_2387:
        /* <DEDUP_REMOVED lines=28> */
.L_x_2390:
[----:B------:R-:W-:Y:S05]  /*11ad0*/  BSYNC.RECONVERGENT B1 ;  /* 0x0000000000017941 */ /* 0x000fea0003800200 */
.L_x_2389:
[----:B------:R-:W0:Y:S02]  /*11ae0*/  F2F.F16.F64 R28, R28 ;  /* 0x0000001c001c7310 */ /* 0x000e240000300800 */
[----:B0-----:R4:W-:Y:S01]  /*11af0*/  STS.U16 [R49+0xc0], R28 ;  /* 0x0000c01c31007388 */ /* 0x0019e20000000400 */
[----:B------:R-:W-:Y:S05]  /*11b00*/  @!P3 BRA `(.L_x_2391) ;  /* 0xfffffff80030b947 */ /* 0x000fea000383ffff */
.L_x_2374:
[----:B------:R-:W-:Y:S05]  /*11b10*/  BSYNC.RECONVERGENT B0 ;  /* 0x0000000000007941 */ /* 0x000fea0003800200 */
.L_x_2364:
[----:B------:R-:W-:Y:S01]  /*11b20*/  NOP ;  /* 0x0000000000007918 */ /* 0x000fe20000000000 */
.L_x_2363:
        /* <DEDUP_REMOVED lines=8> */
[----:B-1-34-:R-:W-:-:S11]  /*11bb0*/  MOV R35, R5 ;  /* 0x0000000500237202 */ /* 0x01afd60000000f00 */
[----:B------:R-:W-:Y:S05]  /*11bc0*/  @!P0 BRA `(.L_x_2395) ;  /* 0x0000000000cc8947 */ /* 0x000fea0003800000 */
[C---:B------:R-:W-:Y:S01]  /*11bd0*/  IMAD R42, R5.reuse, 0x2, R12 ;  /* 0x00000002052a7824 */ /* 0x040fe200078e020c */
[----:B------:R-:W-:Y:S01]  /*11be0*/  LEA R43, R5, R14, 0x2 ;  /* 0x0000000e052b7211 */ /* 0x000fe200078e10ff */
[----:B------:R-:W0:Y:S01]  /*11bf0*/  LDC R45, c[0x0][0x38c] ;  /* 0x0000e300ff2d7b82 */ /* 0x000e220000000800 */
[----:B------:R-:W-:Y:S02]  /*11c00*/  MOV R46, 0x1 ;  /* 0x00000001002e7802 */ /* 0x000fe40000000f00 */
[----:B--2---:R-:W1:Y:S04]  /*11c10*/  LDS.U16 R28, [R42] ;  /* 0x000000002a1c7984 */ /* 0x004e680000000400 */
[----:B------:R-:W0:Y:S01]  /*11c20*/  LDS R35, [R43] ;  /* 0x000000002b237984 */ /* 0x000e220000000800 */
[----:B------:R-:W2:Y:S01]  /*11c30*/  LDC.64 R30, c[0x0][0x3b0] ;  /* 0x0000ec00ff1e7b82 */ /* 0x000ea20000000a00 */
[----:B-1----:R-:W-:-:S07]  /*11c40*/  HADD2.F32 R44, -RZ, R28.H0_H0 ;  /* 0x2000001cff2c7230 */ /* 0x002fce0000004100 */
[----:B------:R-:W1:Y:S01]  /*11c50*/  LDC.64 R28, c[0x0][0x3b8] ;  /* 0x0000ee00ff1c7b82 */ /* 0x000e620000000a00 */
[----:B------:R-:W3:Y:S01]  /*11c60*/  F2F.F64.F32 R40, R44 ;  /* 0x0000002c00287310 */ /* 0x000ee20000201800 */
[----:B0-----:R-:W-:-:S04]  /*11c70*/  IMAD R35, R32, R45, R35 ;  /* 0x0000002d20237224 */ /* 0x001fc800078e0223 */
[C---:B--2---:R-:W-:Y:S01]  /*11c80*/  IMAD.WIDE R38, R35.reuse, 0x2, R30 ;  /* 0x0000000223267825 */ /* 0x044fe200078e021e */
[----:B---3--:R-:W-:Y:S01]  /*11c90*/  DMUL R40, R26, R40 ;  /* 0x000000281a287228 */ /* 0x008fe20000000000 */
[----:B-1----:R-:W-:-:S09]  /*11ca0*/  IADD3 R36, P0, PT, R35, R28, RZ ;  /* 0x0000001c23247210 */ /* 0x002fd20007f1e0ff */
        /* <DEDUP_REMOVED lines=35> */
[----:B------:R-:W0:Y:S02]  /*11ee0*/  F2F.F16.F64 R37, R36 ;  /* 0x0000002400257310 */ /* 0x000e240000300800 */
[----:B0-----:R3:W-:Y:S02]  /*11ef0*/  STG.E.U16 desc[UR8][R30.64], R37 ;  /* 0x000000251e007986 */ /* 0x0017e4000c101508 */
.L_x_2395:
[----:B------:R-:W-:Y:S05]  /*11f00*/  BSYNC.RECONVERGENT B1 ;  /* 0x0000000000017941 */ /* 0x000fea0003800200 */
.L_x_2394:
[----:B------:R-:W-:-:S13]  /*11f10*/  ISETP.GE.U32.AND P0, PT, R13, 0x60, PT ;  /* 0x000000600d00780c */ /* 0x000fda0003f06070 */
[----:B------:R-:W-:Y:S05]  /*11f20*/  @!P0 BRA `(.L_x_2393) ;  /* 0x0000000000dc8947 */ /* 0x000fea0003800000 */
.L_x_2396:
[C---:B--23--:R-:W-:Y:S01]  /*11f30*/  LEA R28, R35.reuse, R12, 0x1 ;  /* 0x0000000c231c7211 */ /* 0x04cfe200078e08ff */
[C---:B------:R-:W-:Y:S01]  /*11f40*/  IMAD R40, R35.reuse, 0x4, R14 ;  /* 0x0000000423287824 */ /* 0x040fe200078e020e */
[----:B------:R-:W-:Y:S02]  /*11f50*/  MOV R50, 0x1 ;  /* 0x0000000100327802 */ /* 0x000fe40000000f00 */
[----:B------:R-:W-:Y:S01]  /*11f60*/  IADD3 R35, PT, PT, R35, 0x80, RZ ;  /* 0x0000008023237810 */ /* 0x000fe20007ffe0ff */
[----:B------:R-:W2:Y:S04]  /*11f70*/  LDS.U16 R31, [R28+0x40] ;  /* 0x000040001c1f7984 */ /* 0x000ea80000000400 */
[----:B------:R-:W3:Y:S04]  /*11f80*/  LDS.U16 R29, [R28] ;  /* 0x000000001c1d7984 */ /* 0x000ee80000000400 */
[----:B------:R-:W4:Y:S04]  /*11f90*/  LDS.U16 R30, [R28+0xc0] ;  /* 0x0000c0001c1e7984 */ /* 0x000f280000000400 */
[----:B01----:R-:W0:Y:S04]  /*11fa0*/  LDS.U16 R38, [R28+0x80] ;  /* 0x000080001c267984 */ /* 0x003e280000000400 */
[----:B------:R-:W1:Y:S04]  /*11fb0*/  LDS R53, [R40] ;  /* 0x0000000028357984 */ /* 0x000e680000000800 */
[----:B------:R-:W5:Y:S04]  /*11fc0*/  LDS R41, [R40+0x80] ;  /* 0x0000800028297984 */ /* 0x000f680000000800 */
[----:B------:R-:W5:Y:S01]  /*11fd0*/  LDS R45, [R40+0x180] ;  /* 0x00018000282d7984 */ /* 0x000f620000000800 */
[----:B--2---:R-:W-:-:S03]  /*11fe0*/  HADD2.F32 R44, -RZ, R31.H0_H0 ;  /* 0x2000001fff2c7230 */ /* 0x004fc60000004100 */
[----:B------:R2:W2:Y:S01]  /*11ff0*/  LDS R31, [R40+0x100] ;  /* 0x00010000281f7984 */ /* 0x0004a20000000800 */
[----:B---3--:R-:W-:Y:S01]  /*12000*/  HADD2.F32 R29, -RZ, R29.H0_H0 ;  /* 0x2000001dff1d7230 */ /* 0x008fe20000004100 */
[----:B------:R-:W3:Y:S01]  /*12010*/  F2F.F64.F32 R46, R44 ;  /* 0x0000002c002e7310 */ /* 0x000ee20000201800 */
[----:B----4-:R-:W-:Y:S02]  /*12020*/  HADD2.F32 R30, -RZ, R30.H0_H0 ;  /* 0x2000001eff1e7230 */ /* 0x010fe40000004100 */
[----:B0-----:R-:W-:-:S05]  /*12030*/  HADD2.F32 R48, -RZ, R38.H0_H0 ;  /* 0x20000026ff307230 */ /* 0x001fca0000004100 */
        /* <DEDUP_REMOVED lines=9> */
[----:B------:R0:W3:Y:S01]  /*120d0*/  F2F.F16.F64 R51, R36 ;  /* 0x0000002400337310 */ /* 0x0000e20000300800 */
[----:B-1----:R-:W-:-:S07]  /*120e0*/  DMUL R42, R26, R42 ;  /* 0x0000002a1a2a7228 */ /* 0x002fce0000000000 */
[----:B------:R1:W4:Y:S01]  /*120f0*/  F2F.F16.F64 R49, R46 ;  /* 0x0000002e00317310 */ /* 0x0003220000300800 */
[C---:B--2---:R-:W-:Y:S01]  /*12100*/  IMAD.WIDE R40, R55.reuse, 0x2, R28 ;  /* 0x0000000237287825 */ /* 0x044fe200078e021c */
[----:B0-----:R-:W-:-:S04]  /*12110*/  IADD3 R36, P0, PT, R55, UR12, RZ ;  /* 0x0000000c37247c10 */ /* 0x001fc8000ff1e0ff */
[----:B------:R-:W-:Y:S01]  /*12120*/  LEA.HI.X.SX32 R37, R55, UR13, 0x1, P0 ;  /* 0x0000000d37257c11 */ /* 0x000fe200080f0eff */
[C---:B------:R-:W-:Y:S01]  /*12130*/  IMAD R55, R32.reuse, UR10, R45 ;  /* 0x0000000a20377c24 */ /* 0x040fe2000f8e022d */
[----:B------:R0:W2:Y:S01]  /*12140*/  F2F.F16.F64 R48, R42 ;  /* 0x0000002a00307310 */ /* 0x0000a20000300800 */
[----:B------:R-:W-:Y:S01]  /*12150*/  IADD3 R30, P0, PT, R53, UR12, RZ ;  /* 0x0000000c351e7c10 */ /* 0x000fe2000ff1e0ff */
[----:B-1----:R-:W-:Y:S01]  /*12160*/  IMAD R47, R32, UR10, R31 ;  /* 0x0000000a202f7c24 */ /* 0x002fe2000f8e021f */
[----:B------:R1:W-:Y:S01]  /*12170*/  STG.E.U8 desc[UR8][R36.64], R50 ;  /* 0x0000003224007986 */ /* 0x0003e2000c101108 */
[----:B------:R-:W-:Y:S01]  /*12180*/  IADD3 R46, P1, PT, R55, UR12, RZ ;  /* 0x0000000c372e7c10 */ /* 0x000fe2000ff3e0ff */
[C---:B------:R-:W-:Y:S01]  /*12190*/  IMAD.WIDE R44, R53.reuse, 0x2, R28 ;  /* 0x00000002352c7825 */ /* 0x040fe200078e021c */
[----:B------:R-:W-:Y:S01]  /*121a0*/  LEA.HI.X.SX32 R31, R53, UR13, 0x1, P0 ;  /* 0x0000000d351f7c11 */ /* 0x000fe200080f0eff */
[----:B---3--:R3:W-:Y:S01]  /*121b0*/  STG.E.U16 desc[UR8][R40.64], R51 ;  /* 0x0000003328007986 */ /* 0x0087e2000c101508 */
[----:B------:R-:W5:Y:S01]  /*121c0*/  F2F.F16.F64 R39, R38 ;  /* 0x0000002600277310 */ /* 0x000f620000300800 */
        /* <DEDUP_REMOVED lines=13> */
.L_x_2393:
[----:B------:R-:W-:Y:S05]  /*122a0*/  BSYNC.RECONVERGENT B0 ;  /* 0x0000000000007941 */ /* 0x000fea0003800200 */
.L_x_2392:
[----:B------:R5:W-:Y:S06]  /*122b0*/  MEMBAR.SC.CTA ;  /* 0x0000000000007992 */ /* 0x000bec0000000000 */
[----:B-----5:R-:W-:Y:S01]  /*122c0*/  UIADD3 UR4, UPT, UPT, UR7, UR4, URZ ;  /* 0x0000000407047290 */ /* 0x020fe2000fffe0ff */
[----:B------:R-:W-:-:S05]  /*122d0*/  NOP ;  /* 0x0000000000007918 */ /* 0x000fca0000000000 */
[----:B------:R-:W-:-:S13]  /*122e0*/  ISETP.LE.AND P0, PT, R7, UR4, PT ;  /* 0x0000000407007c0c */ /* 0x000fda000bf03270 */
[----:B------:R-:W-:Y:S05]  /*122f0*/  @!P0 BRA `(.L_x_2397) ;  /* 0xfffffee000f48947 */ /* 0x000fea000383ffff */
[----:B------:R-:W-:Y:S05]  /*12300*/  EXIT ;  /* 0x000000000000794d */ /* 0x000fea0003800000 */
        .weak           $__internal_18_$__cuda_sm20_div_rn_f64_full
        .type           $__internal_18_$__cuda_sm20_div_rn_f64_full,@function
        .size           $__internal_18_$__cuda_sm20_div_rn_f64_full,($__internal_19_$__cuda_sm20_rcp_rn_f32_slowpath - $__internal_18_$__cuda_sm20_div_rn_f64_full)
$__internal_18_$__cuda_sm20_div_rn_f64_full:
        /* <DEDUP_REMOVED lines=10> */
[C---:B------:R-:W-:Y:S02]  /*123b0*/  LOP3.LUT R53, R29.reuse, 0x7ff00000, RZ, 0xc0, !PT ;  /* 0x7ff000001d357812 */ /* 0x040fe400078ec0ff */
[----:B------:R-:W-:Y:S02]  /*123c0*/  MOV R42, R30 ;  /* 0x0000001e002a7202 */ /* 0x000fe40000000f00 */
[----:B------:R-:W-:Y:S01]  /*123d0*/  @!P1 LOP3.LUT R41, R29, 0x7ff00000, RZ, 0xc0, !PT ;  /* 0x7ff000001d299812 */ /* 0x000fe200078ec0ff */
[----:B------:R-:W0:Y:S03]  /*123e0*/  MUFU.RCP64H R39, R45 ;  /* 0x0000002d00277308 */ /* 0x000e260000001800 */
[----:B------:R-:W-:-:S04]  /*123f0*/  @!P1 ISETP.GE.U32.AND P2, PT, R50, R41, PT ;  /* 0x000000293200920c */ /* 0x000fc80003f46070 */
[----:B------:R-:W-:Y:S02]  /*12400*/  @!P1 SEL R41, R51, 0x63400000, !P2 ;  /* 0x6340000033299807 */ /* 0x000fe40005000000 */
[----:B------:R-:W-:Y:S02]  /*12410*/  ISETP.GE.U32.AND P2, PT, R50, R53, PT ;  /* 0x000000353200720c */ /* 0x000fe40003f46070 */
[----:B------:R-:W-:Y:S02]  /*12420*/  @!P0 LOP3.LUT R53, R45, 0x7ff00000, RZ, 0xc0, !PT ;  /* 0x7ff000002d358812 */ /* 0x000fe400078ec0ff */
[----:B------:R-:W-:Y:S01]  /*12430*/  SEL R43, R51, 0x63400000, !P2 ;  /* 0x63400000332b7807 */ /* 0x000fe20005000000 */
[----:B0-----:R-:W-:-:S03]  /*12440*/  DFMA R36, R38, -R44, 1 ;  /* 0x3ff000002624742b */ /* 0x001fc6000000082c */
[----:B------:R-:W-:-:S05]  /*12450*/  LOP3.LUT R43, R43, 0x800fffff, R31, 0xf8, !PT ;  /* 0x800fffff2b2b7812 */ /* 0x000fca00078ef81f */
        /* <DEDUP_REMOVED lines=45> */
.L_x_2399:
[----:B------:R-:W-:-:S14]  /*12730*/  DSETP.NAN.AND P0, PT, R30, R30, PT ;  /* 0x0000001e1e00722a */ /* 0x000fdc0003f08000 */
[----:B------:R-:W-:Y:S05]  /*12740*/  @P0 BRA `(.L_x_2401) ;  /* 0x0000000000440947 */ /* 0x000fea0003800000 */
[----:B------:R-:W-:-:S14]  /*12750*/  DSETP.NAN.AND P0, PT, R28, R28, PT ;  /* 0x0000001c1c00722a */ /* 0x000fdc0003f08000 */
[----:B------:R-:W-:Y:S05]  /*12760*/  @P0 BRA `(.L_x_2402) ;  /* 0x0000000000300947 */ /* 0x000fea0003800000 */
[----:B------:R-:W-:Y:S02]  /*12770*/  ISETP.NE.AND P0, PT, R40, R53, PT ;  /* 0x000000352800720c */ /* 0x000fe40003f05270 */
[----:B------:R-:W-:Y:S02]  /*12780*/  MOV R38, 0x0 ;  /* 0x0000000000267802 */ /* 0x000fe40000000f00 */
[----:B------:R-:W-:-:S09]  /*12790*/  MOV R39, 0xfff80000 ;  /* 0xfff8000000277802 */ /* 0x000fd20000000f00 */
        /* <DEDUP_REMOVED lines=9> */
.L_x_2402:
[----:B------:R-:W-:Y:S02]  /*12830*/  LOP3.LUT R39, R29, 0x80000, RZ, 0xfc, !PT ;  /* 0x000800001d277812 */ /* 0x000fe400078efcff */
[----:B------:R-:W-:Y:S01]  /*12840*/  MOV R38, R28 ;  /* 0x0000001c00267202 */ /* 0x000fe20000000f00 */
[----:B------:R-:W-:Y:S06]  /*12850*/  BRA `(.L_x_2400) ;  /* 0x0000000000087947 */ /* 0x000fec0003800000 */
.L_x_2401:
[----:B------:R-:W-:Y:S02]  /*12860*/  LOP3.LUT R39, R31, 0x80000, RZ, 0xfc, !PT ;  /* 0x000800001f277812 */ /* 0x000fe400078efcff */
[----:B------:R-:W-:-:S07]  /*12870*/  MOV R38, R30 ;  /* 0x0000001e00267202 */ /* 0x000fce0000000f00 */
.L_x_2400:
[----:B------:R-:W-:Y:S05]  /*12880*/  BSYNC.RECONVERGENT B3 ;  /* 0x0000000000037941 */ /* 0x000fea0003800200 */
.L_x_2398:
[----:B------:R-:W-:Y:S02]  /*12890*/  HFMA2 R29, -RZ, RZ, 0, 0 ;  /* 0x00000000ff1d7431 */ /* 0x000fe400000001ff */
[----:B------:R-:W-:-:S04]  /*128a0*/  IMAD.MOV.U32 R28, RZ, RZ, R48 ;  /* 0x000000ffff1c7224 */ /* 0x000fc800078e0030 */
[----:B------:R-:W-:Y:S05]  /*128b0*/  RET.REL.NODEC R28 `(_ZN18transformer_engine45fused_topk_with_score_function_forward_kernelI6__halffEEvPKT_iiibiifiPKT0_PS2_PbS8_) ;  /* 0xfffffed41cd07950 */ /* 0x000fea0003c3ffff */
        .weak           $__internal_19_$__cuda_sm20_rcp_rn_f32_slowpath
        .type           $__internal_19_$__cuda_sm20_rcp_rn_f32_slowpath,@function
        .size           $__internal_19_$__cuda_sm20_rcp_rn_f32_slowpath,($__internal_20_$__cuda_sm3x_div_rn_noftz_f32_slowpath - $__internal_19_$__cuda_sm20_rcp_rn_f32_slowpath)
$__internal_19_$__cuda_sm20_rcp_rn_f32_slowpath:
        /* <DEDUP_REMOVED lines=15> */
.L_x_2404:
        /* <DEDUP_REMOVED lines=29> */
[----:B------:R-:W-:-:S04]  /*12b80*/  @!P1 IADD3 R37, PT, PT, R37, 0x1, RZ ;  /* 0x0000000125259810 */ /* 0x000fc80007ffe0ff */
[----:B------:R-:W-:-:S04]  /*12b90*/  @!P2 SHF.L.U32 R37, R37, 0x1, RZ ;  /* 0x000000012525a819 */ /* 0x000fc800000006ff */
[----:B------:R-:W-:Y:S01]  /*12ba0*/  LOP3.LUT R36, R37, 0x80000000, R28, 0xf8, !PT ;  /* 0x8000000025247812 */ /* 0x000fe200078ef81c */
[----:B------:R-:W-:Y:S06]  /*12bb0*/  BRA `(.L_x_2405) ;  /* 0x0000000000047947 */ /* 0x000fec0003800000 */
.L_x_2406:
[----:B------:R0:W1:Y:S02]  /*12bc0*/  MUFU.RCP R36, R28 ;  /* 0x0000001c00247308 */ /* 0x0000640000001000 */
.L_x_2405:
[----:B------:R-:W-:Y:S05]  /*12bd0*/  BSYNC.RECONVERGENT B3 ;  /* 0x0000000000037941 */ /* 0x000fea0003800200 */
.L_x_2403:
[----:B0-----:R-:W-:Y:S01]  /*12be0*/  MOV R28, R35 ;  /* 0x00000023001c7202 */ /* 0x001fe20000000f00 */
[----:B------:R-:W-:-:S04]  /*12bf0*/  IMAD.MOV.U32 R29, RZ, RZ, 0x0 ;  /* 0x00000000ff1d7424 */ /* 0x000fc800078e00ff */
[----:B-1----:R-:W-:Y:S05]  /*12c00*/  RET.REL.NODEC R28 `(_ZN18transformer_engine45fused_topk_with_score_function_forward_kernelI6__halffEEvPKT_iiibiifiPKT0_PS2_PbS8_) ;  /* 0xfffffed01cfc7950 */ /* 0x002fea0003c3ffff */
        .weak           $__internal_20_$__cuda_sm3x_div_rn_noftz_f32_slowpath
        .type           $__internal_20_$__cuda_sm3x_div_rn_noftz_f32_slowpath,@function
        .size           $__internal_20_$__cuda_sm3x_div_rn_noftz_f32_slowpath,(.L_x_3444 - $__internal_20_$__cuda_sm3x_div_rn_noftz_f32_slowpath)
$__internal_20_$__cuda_sm3x_div_rn_noftz_f32_slowpath:
        /* <DEDUP_REMOVED lines=35> */
.L_x_2408:
[----:B------:R-:W-:Y:S01]  /*12e40*/  LEA R39, R37, 0xc0800000, 0x17 ;  /* 0xc080000025277811 */ /* 0x000fe200078eb8ff */
[----:B------:R-:W-:Y:S01]  /*12e50*/  BSSY.RECONVERGENT B1, `(.L_x_2413) ;  /* 0x0000036000017945 */ /* 0x000fe20003800200 */
[----:B------:R-:W-:-:S03]  /*12e60*/  IADD3 R42, PT, PT, R42, -0x7f, RZ ;  /* 0xffffff812a2a7810 */ /* 0x000fc60007ffe0ff */
[----:B------:R-:W-:Y:S02]  /*12e70*/  IMAD.IADD R41, R28, 0x1, -R39 ;  /* 0x000000011c297824 */ /* 0x000fe400078e0a27 */
[C---:B------:R-:W-:Y:S02]  /*12e80*/  IMAD R28, R42.reuse, -0x800000, R29 ;  /* 0xff8000002a1c7824 */ /* 0x040fe400078e021d */
[----:B------:R0:W1:Y:S01]  /*12e90*/  MUFU.RCP R39, R41 ;  /* 0x0000002900277308 */ /* 0x0000620000001000 */
[----:B------:R-:W-:Y:S01]  /*12ea0*/  FADD.FTZ R43, -R41, -RZ ;  /* 0x800000ff292b7221 */ /* 0x000fe20000010100 */
[----:B0-----:R-:W-:-:S04]  /*12eb0*/  IADD3 R41, PT, PT, R42, 0x7f, -R37 ;  /* 0x0000007f2a297810 */ /* 0x001fc80007ffe825 */
[----:B------:R-:W-:Y:S01]  /*12ec0*/  IADD3 R41, PT, PT, R41, R38, RZ ;  /* 0x0000002629297210 */ /* 0x000fe20007ffe0ff */
        /* <DEDUP_REMOVED lines=26> */
[----:B------:R-:W-:Y:S02]  /*13070*/  IADD3 R29, PT, PT, R42, 0x20, RZ ;  /* 0x000000202a1d7810 */ /* 0x000fe40007ffe0ff */
[----:B------:R-:W-:-:S02]  /*13080*/  LOP3.LUT R38, R38, 0x800000, RZ, 0xfc, !PT ;  /* 0x0080000026267812 */ /* 0x000fc400078efcff */
[----:B------:R-:W-:Y:S02]  /*13090*/  IADD3 R39, PT, PT, -R42, RZ, RZ ;  /* 0x000000ff2a277210 */ /* 0x000fe40007ffe1ff */
        /* <DEDUP_REMOVED lines=13> */
.L_x_2415:
[----:B------:R-:W-:-:S04]  /*13170*/  LOP3.LUT R28, R28, 0x80000000, RZ, 0xc0, !PT ;  /* 0x800000001c1c7812 */ /* 0x000fc800078ec0ff */
[----:B------:R-:W-:Y:S01]  /*13180*/  LOP3.LUT R28, R28, 0x7f800000, RZ, 0xfc, !PT ;  /* 0x7f8000001c1c7812 */ /* 0x000fe200078efcff */
[----:B------:R-:W-:Y:S06]  /*13190*/  BRA `(.L_x_2416) ;  /* 0x0000000000047947 */ /* 0x000fec0003800000 */
.L_x_2414:
[----:B------:R-:W-:-:S07]  /*131a0*/  IMAD R28, R41, 0x800000, R28 ;  /* 0x00800000291c7824 */ /* 0x000fce00078e021c */
.L_x_2416:
[----:B------:R-:W-:Y:S05]  /*131b0*/  BSYNC.RECONVERGENT B1 ;  /* 0x0000000000017941 */ /* 0x000fea0003800200 */
.L_x_2413:
[----:B------:R-:W-:Y:S05]  /*131c0*/  BRA `(.L_x_2417) ;  /* 0x0000000000207947 */ /* 0x000fea0003800000 */
.L_x_2412:
[----:B------:R-:W-:-:S04]  /*131d0*/  LOP3.LUT R28, R28, 0x80000000, R29, 0x48, !PT ;  /* 0x800000001c1c7812 */ /* 0x000fc800078e481d */
[----:B------:R-:W-:Y:S01]  /*131e0*/  LOP3.LUT R28, R28, 0x7f800000, RZ, 0xfc, !PT ;  /* 0x7f8000001c1c7812 */ /* 0x000fe200078efcff */
[----:B------:R-:W-:Y:S06]  /*131f0*/  BRA `(.L_x_2417) ;  /* 0x0000000000147947 */ /* 0x000fec0003800000 */
.L_x_2411:
[----:B------:R-:W-:Y:S01]  /*13200*/  LOP3.LUT R28, R28, 0x80000000, R29, 0x48, !PT ;  /* 0x800000001c1c7812 */ /* 0x000fe200078e481d */
[----:B------:R-:W-:Y:S06]  /*13210*/  BRA `(.L_x_2417) ;  /* 0x00000000000c7947 */ /* 0x000fec0003800000 */
.L_x_2410:
[----:B------:R-:W0:Y:S01]  /*13220*/  MUFU.RSQ R28, -QNAN ;  /* 0xffc00000001c7908 */ /* 0x000e220000001400 */
[----:B------:R-:W-:Y:S05]  /*13230*/  BRA `(.L_x_2417) ;  /* 0x0000000000047947 */ /* 0x000fea0003800000 */
.L_x_2409:
[----:B------:R-:W-:-:S07]  /*13240*/  FADD.FTZ R28, R29, R30 ;  /* 0x0000001e1d1c7221 */ /* 0x000fce0000010000 */
.L_x_2417:
[----:B------:R-:W-:Y:S05]  /*13250*/  BSYNC.RECONVERGENT B0 ;  /* 0x0000000000007941 */ /* 0x000fea0003800200 */
.L_x_2407:
[----:B------:R-:W-:Y:S01]  /*13260*/  HFMA2 R29, -RZ, RZ, 0, 0 ;  /* 0x00000000ff1d7431 */ /* 0x000fe200000001ff */
[----:B0-----:R-:W-:Y:S02]  /*13270*/  MOV R37, R28 ;  /* 0x0000001c00257202 */ /* 0x001fe40000000f00 */
[----:B------:R-:W-:-:S04]  /*13280*/  MOV R28, R36 ;  /* 0x00000024001c7202 */ /* 0x000fc80000000f00 */
[----:B------:R-:W-:Y:S05]  /*13290*/  RET.REL.NODEC R28 `(_ZN18transformer_engine45fused_topk_with_score_function_forward_kernelI6__halffEEvPKT_iiibiifiPKT0_PS2_PbS8_) ;  /* 0xfffffecc1c587950 */ /* 0x000fea0003c3ffff */
.L_x_2418:
        /* <DEDUP_REMOVED lines=14> */
.L_x_3444:


//--------------------- .text._ZN18transformer_engine45fused_topk_with_score_function_forward_kernelIf13__nv_bfloat16EEvPKT_iiibiifiPKT0_PS2_PbS8_ --------------------------
	.section	.text._ZN18transformer_engine45fused_topk_with_score_function_forward_kernelIf13__nv_bfloat16EEvPKT_iiibiifiPKT0_PS2_PbS8_,"ax",@progbits
	.align	128
        .global         _ZN18transformer_engine45fused_topk_with_score_function_forward_kernelIf13__nv_bfloat16EEvPKT_iiibiifiPKT0_PS2_PbS8_
        .type           _ZN18transformer_engine45fused_topk_with_score_function_forward_kernelIf13__nv_bfloat16EEvPKT_iiibiifiPKT0_PS2_PbS8_,@function
        .size           _ZN18transformer_engine45fused_topk_with_score_function_forward_kernelIf13__nv_bfloat16EEvPKT_iiibiifiPKT0_PS2_PbS8_,(.L_x_3447 - _ZN18transformer_engine45fused_topk_with_score_function_forward_kernelIf13__nv_bfloat16EEvPKT_iiibiifiPKT0_PS2_PbS8_)
        .other          _ZN18transformer_engine45fused_topk_with_score_function_forward_kernelIf13__nv_bfloat16EEvPKT_iiibiifiPKT0_PS2_PbS8_,@"STO_CUDA_ENTRY STV_DEFAULT"
_ZN18transformer_engine45fused_topk_with_score_function_forward_kernelIf13__nv_bfloat16EEvPKT_iiibiifiPKT0_PS2_PbS8_:
.text._ZN18transformer_engine45fused_topk_with_score_function_forward_kernelIf13__nv_bfloat16EEvPKT_iiibiifiPKT0_PS2_PbS8_:
        /* <DEDUP_REMOVED lines=22> */
[----:B------:R-:W-:-:S05]  /*0160*/  IMAD R15, R0, 0x4, R13 ;  /* 0x00000004000f7824 */ /* 0x000fca00078e020d */
[----:B------:R-:W-:Y:S01]  /*0170*/  LEA R14, R2, R15, 0x2 ;  /* 0x0000000f020e7211 */ /* 0x000fe200078e10ff */
[----:B------:R-:W-:Y:S06]  /*0180*/  BRA `(.L_x_2420) ;  /* 0x0000000000147947 */ /* 0x000fec0003800000 */
.L_x_2419:
[----:B------:R-:W0:Y:S01]  /*0190*/  LDC R18, c[0x0][0x390] ;  /* 0x0000e400ff127b82 */ /* 0x000e220000000800 */
[----:B------:R-:W-:Y:S02]  /*01a0*/  HFMA2 R13, -RZ, RZ, 0, 0 ;  /* 0x00000000ff0d7431 */ /* 0x000fe400000001ff */
[----:B------:R-:W-:Y:S02]  /*01b0*/  IMAD.MOV.U32 R15, RZ, RZ, RZ ;  /* 0x000000ffff0f7224 */ /* 0x000fe400078e00ff */
[----:B0-----:R-:W-:-:S04]  /*01c0*/  IMAD R7, R3, R18, RZ ;  /* 0x0000001203077224 */ /* 0x001fc800078e02ff */
[----:B------:R-:W-:-:S07]  /*01d0*/  IMAD R14, R7, 0x4, R12 ;  /* 0x00000004070e7824 */ /* 0x000fce00078e020c */
.L_x_2420:
[-C--:B------:R-:W-:Y:S01]  /*01e0*/  IABS R17, R3.reuse ;  /* 0x0000000300117213 */ /* 0x080fe20000000000 */
[----:B------:R-:W0:Y:S01]  /*01f0*/  LDC R0, c[0x0][0x388] ;  /* 0x0000e200ff007b82 */ /* 0x000e220000000800 */
[----:B------:R-:W-:Y:S02]  /*0200*/  IABS R16, R3 ;  /* 0x0000000300107213 */ /* 0x000fe40000000000 */
[----:B------:R-:W1:Y:S02]  /*0210*/  I2F.RP R2, R17 ;  /* 0x0000001100027306 */ /* 0x000e640000209400 */
[----:B------:R-:W-:-:S03]  /*0220*/  IADD3 R16, PT, PT, RZ, -R16, RZ ;  /* 0x80000010ff107210 */ /* 0x000fc60007ffe0ff */
[----:B------:R-:W2:Y:S03]  /*0230*/  S2UR UR6, SR_CTAID.X ;  /* 0x00000000000679c3 */ /* 0x000ea60000002500 */
[----:B-1----:R-:W1:Y:S01]  /*0240*/  MUFU.RCP R2, R2 ;  /* 0x0000000200027308 */ /* 0x002e620000001000 */
[----:B0-----:R-:W-:Y:S02]  /*0250*/  IADD3 R0, PT, PT, R3, -0x1, R0 ;  /* 0xffffffff03007810 */ /* 0x001fe40007ffe000 */
[----:B-1----:R-:W-:Y:S02]  /*0260*/  IADD3 R8, PT, PT, R2, 0xffffffe, RZ ;  /* 0x0ffffffe02087810 */ /* 0x002fe40007ffe0ff */
[----:B------:R-:W-:-:S03]  /*0270*/  IABS R2, R0 ;  /* 0x0000000000027213 */ /* 0x000fc60000000000 */
[----:B------:R0:W1:Y:S01]  /*0280*/  F2I.FTZ.U32.TRUNC.NTZ R9, R8 ;  /* 0x0000000800097305 */ /* 0x000062000021f000 */
[----:B------:R-:W-:-:S04]  /*0290*/  LOP3.LUT R0, R0, R3, RZ, 0x3c, !PT ;  /* 0x0000000300007212 */ /* 0x000fc800078e3cff */
[----:B------:R-:W-:Y:S01]  /*02a0*/  ISETP.GE.AND P2, PT, R0, RZ, PT ;  /* 0x000000ff0000720c */ /* 0x000fe20003f46270 */
[----:B0-----:R-:W-:Y:S02]  /*02b0*/  IMAD.MOV.U32 R8, RZ, RZ, RZ ;  /* 0x000000ffff087224 */ /* 0x001fe400078e00ff */
[----:B-1----:R-:W-:-:S04]  /*02c0*/  IMAD.MOV R10, RZ, RZ, -R9 ;  /* 0x000000ffff0a7224 */ /* 0x002fc800078e0a09 */
[----:B------:R-:W-:-:S04]  /*02d0*/  IMAD R7, R10, R17, RZ ;  /* 0x000000110a077224 */ /* 0x000fc800078e02ff */
[----:B------:R-:W-:Y:S01]  /*02e0*/  IMAD.HI.U32 R9, R9, R7, R8 ;  /* 0x0000000709097227 */ /* 0x000fe200078e0008 */
[----:B------:R-:W-:-:S05]  /*02f0*/  MOV R8, R16 ;  /* 0x0000001000087202 */ /* 0x000fca0000000f00 */
[----:B------:R-:W-:-:S04]  /*0300*/  IMAD.HI.U32 R7, R9, R2, RZ ;  /* 0x0000000209077227 */ /* 0x000fc800078e00ff */
[----:B------:R-:W-:-:S05]  /*0310*/  IMAD R2, R7, R8, R2 ;  /* 0x0000000807027224 */ /* 0x000fca00078e0202 */
[----:B------:R-:W-:-:S13]  /*0320*/  ISETP.GT.U32.AND P1, PT, R17, R2, PT ;  /* 0x000000021100720c */ /* 0x000fda0003f24070 */
[----:B------:R-:W-:Y:S01]  /*0330*/  @!P1 IMAD.IADD R2, R2, 0x1, -R17 ;  /* 0x0000000102029824 */ /* 0x000fe200078e0a11 */
[----:B------:R-:W-:Y:S02]  /*0340*/  @!P1 IADD3 R7, PT, PT, R7, 0x1, RZ ;  /* 0x0000000107079810 */ /* 0x000fe40007ffe0ff */
[----:B------:R-:W-:Y:S02]  /*0350*/  ISETP.NE.AND P1, PT, R3, RZ, PT ;  /* 0x000000ff0300720c */ /* 0x000fe40003f25270 */
[----:B------:R-:W-:-:S13]  /*0360*/  ISETP.GE.U32.AND P0, PT, R2, R17, PT ;  /* 0x000000110200720c */ /* 0x000fda0003f06070 */
[----:B------:R-:W-:-:S05]  /*0370*/  @P0 VIADD R7, R7, 0x1 ;  /* 0x0000000107070836 */ /* 0x000fca0000000000 */
[----:B------:R-:W-:Y:S02]  /*0380*/  @!P2 IADD3 R7, PT, PT, -R7, RZ, RZ ;  /* 0x000000ff0707a210 */ /* 0x000fe40007ffe1ff */
[----:B------:R-:W-:-:S04]  /*0390*/  @!P1 LOP3.LUT R7, RZ, R3, RZ, 0x33, !PT ;  /* 0x00000003ff079212 */ /* 0x000fc800078e33ff */
[----:B--2---:R-:W-:-:S13]  /*03a0*/  ISETP.LE.AND P0, PT, R7, UR6, PT ;  /* 0x0000000607007c0c */ /* 0x004fda000bf03270 */
[----:B------:R-:W-:Y:S05]  /*03b0*/  @P0 EXIT ;  /* 0x000000000000094d */ /* 0x000fea0003800000 */
[----:B------:R-:W0:Y:S01]  /*03c0*/  LDCU UR4, c[0x0][0x398] ;  /* 0x00007300ff0477ac */ /* 0x000e220008000800 */
[CC--:B------:R-:W-:Y:S01]  /*03d0*/  IMAD R10, R6.reuse, R4.reuse, RZ ;  /* 0x00000004060a7224 */ /* 0x0c0fe200078e02ff */
[----:B------:R-:W-:Y:S01]  /*03e0*/  ISETP.GE.AND P1, PT, R5, R4, PT ;  /* 0x000000040500720c */ /* 0x000fe20003f26270 */
[----:B------:R-:W-:Y:S01]  /*03f0*/  IMAD R9, R6, R18, RZ ;  /* 0x0000001206097224 */ /* 0x000fe200078e02ff */
[----:B------:R-:W1:Y:S01]  /*0400*/  LDCU.64 UR12, c[0x0][0x3a8] ;  /* 0x00007500ff0c77ac */ /* 0x000e620008000a00 */
[C---:B------:R-:W-:Y:S01]  /*0410*/  IMAD R8, R10.reuse, 0x4, R11 ;  /* 0x000000040a087824 */ /* 0x040fe200078e020b */
[----:B------:R-:W-:Y:S01]  /*0420*/  LEA R10, R10, R13, 0x2 ;  /* 0x0000000d0a0a7211 */ /* 0x000fe200078e10ff */
[C---:B------:R-:W-:Y:S01]  /*0430*/  IMAD R12, R9.reuse, 0x4, R12 ;  /* 0x00000004090c7824 */ /* 0x040fe200078e020c */
[----:B------:R-:W2:Y:S01]  /*0440*/  LDCU UR10, c[0x0][0x3a4] ;  /* 0x00007480ff0a77ac */ /* 0x000ea20008000800 */
[----:B------:R-:W-:Y:S02]  /*0450*/  LOP3.LUT R13, RZ, R5, RZ, 0x33, !PT ;  /* 0x00000005ff0d7212 */ /* 0x000fe400078e33ff */
[----:B------:R-:W-:Y:S01]  /*0460*/  LEA R14, R9, R14, 0x2 ;  /* 0x0000000e090e7211 */ /* 0x000fe200078e10ff */
[----:B------:R-:W-:Y:S01]  /*0470*/  UISETP.LT.AND UP1, UPT, UR5, 0x1, UPT ;  /* 0x000000010500788c */ /* 0x000fe2000bf21270 */
[C---:B------:R-:W-:Y:S01]  /*0480*/  IADD3 R11, PT, PT, R13.reuse, R4, RZ ;  /* 0x000000040d0b7210 */ /* 0x040fe20007ffe0ff */
[----:B------:R-:W-:Y:S01]  /*0490*/  IMAD.IADD R13, R13, 0x1, R18 ;  /* 0x000000010d0d7824 */ /* 0x000fe200078e0212 */
[C---:B------:R-:W-:Y:S01]  /*04a0*/  IADD3 R9, PT, PT, -R5.reuse, -0x21, R4 ;  /* 0xffffffdf05097810 */ /* 0x040fe20007ffe104 */
[----:B------:R-:W-:Y:S01]  /*04b0*/  IMAD R21, R5, 0x4, R10 ;  /* 0x0000000405157824 */ /* 0x000fe200078e020a */
[----:B------:R-:W-:Y:S01]  /*04c0*/  LEA.HI R31, R11, 0x1, RZ, 0x1b ;  /* 0x000000010b1f7811 */ /* 0x000fe200078fd8ff */
[----:B0-----:R-:W-:Y:S01]  /*04d0*/  IMAD R16, R6, UR4, RZ ;  /* 0x0000000406107c24 */ /* 0x001fe2000f8e02ff */
[----:B------:R-:W0:Y:S01]  /*04e0*/  LDCU.U8 UR4, c[0x0][0x394] ;  /* 0x00007280ff0477ac */ /* 0x000e220008000000 */
[----:B------:R-:W-:Y:S01]  /*04f0*/  LEA.HI R32, R13, 0x1, RZ, 0x1b ;  /* 0x000000010d207811 */ /* 0x000fe200078fd8ff */
[C---:B------:R-:W-:Y:S01]  /*0500*/  IMAD R23, R5.reuse, 0x4, R14 ;  /* 0x0000000405177824 */ /* 0x040fe200078e020e */
[----:B-1----:R-:W-:Y:S01]  /*0510*/  ISETP.NE.U32.AND P0, PT, RZ, UR12, PT ;  /* 0x0000000cff007c0c */ /* 0x002fe2000bf05070 */
[----:B------:R-:W-:Y:S01]  /*0520*/  IMAD R16, R16, 0x4, R15 ;  /* 0x0000000410107824 */ /* 0x000fe200078e020f */
[----:B------:R-:W-:Y:S01]  /*0530*/  IADD3 R15, PT, PT, -R5, -0x21, R18 ;  /* 0xffffffdf050f7810 */ /* 0x000fe20007ffe112 */
[----:B------:R-:W1:Y:S01]  /*0540*/  LDCU UR7, c[0x0][0x370] ;  /* 0x00006e00ff0777ac */ /* 0x000e620008000800 */
[----:B------:R-:W-:-:S02]  /*0550*/  ISETP.NE.AND.EX P0, PT, RZ, UR13, PT, P0 ;  /* 0x0000000dff007c0c */ /* 0x000fc4000bf05300 */
[----:B------:R-:W-:Y:S01]  /*0560*/  LEA.HI R19, R15, 0x1, RZ, 0x1b ;  /* 0x000000010f137811 */ /* 0x000fe200078fd8ff */
[----:B--2---:R-:W-:Y:S02]  /*0570*/  UISETP.NE.AND UP0, UPT, UR10, 0x1, UPT ;  /* 0x000000010a00788c */ /* 0x004fe4000bf05270 */
[----:B------:R-:W-:Y:S02]  /*0580*/  ISETP.EQ.AND P0, PT, RZ, UR10, P0 ;  /* 0x0000000aff007c0c */ /* 0x000fe40008702270 */
[----:B------:R-:W-:Y:S02]  /*0590*/  LOP3.LUT R30, R31, 0x3, RZ, 0xc0, !PT ;  /* 0x000000031f1e7812 */ /* 0x000fe400078ec0ff */
        /* <DEDUP_REMOVED lines=13> */
[----:B------:R-:W-:Y:S02]  /*0670*/  LOP3.LUT R17, R5, 0x80, RZ, 0xfc, !PT ;  /* 0x0000008005117812 */ /* 0x000fe400078efcff */
[----:B------:R-:W-:Y:S02]  /*0680*/  P2R R33, PR, RZ, 0x1 ;  /* 0x00000001ff217803 */ /* 0x000fe40000000000 */
[----:B------:R-:W-:Y:S02]  /*0690*/  LOP3.LUT R18, R18, 0x3, RZ, 0xc0, !PT ;  /* 0x0000000312127812 */ /* 0x000fe400078ec0ff */
[----:B------:R-:W-:-:S02]  /*06a0*/  LOP3.LUT R19, R19, 0x3, RZ, 0xc0, !PT ;  /* 0x0000000313137812 */ /* 0x000fc400078ec0ff */
[C---:B------:R-:W-:Y:S02]  /*06b0*/  LEA R20, R5.reuse, R8, 0x2 ;  /* 0x0000000805147211 */ /* 0x040fe400078e10ff */
[----:B------:R-:W-:Y:S02]  /*06c0*/  LEA R22, R5, R12, 0x2 ;  /* 0x0000000c05167211 */ /* 0x000fe400078e10ff */
[----:B------:R-:W-:Y:S02]  /*06d0*/  LOP3.LUT R31, R31, 0xffffff0, RZ, 0xc0, !PT ;  /* 0x0ffffff01f1f7812 */ /* 0x000fe400078ec0ff */
[----:B-1----:R-:W-:-:S07]  /*06e0*/  LOP3.LUT R32, R32, 0x3, RZ, 0xc0, !PT ;  /* 0x0000000320207812 */ /* 0x002fce00078ec0ff */
.L_x_2732:
[----:B0-----:R-:W0:Y:S01]  /*06f0*/  LDCU UR6, c[0x0][0x388] ;  /* 0x00007100ff0677ac */ /* 0x001e220008000800 */
[----:B------:R-:W-:-:S05]  /*0700*/  IMAD R34, R3, UR4, R6 ;  /* 0x0000000403227c24 */ /* 0x000fca000f8e0206 */
[----:B0-----:R-:W-:-:S13]  /*0710*/  ISETP.GE.AND P0, PT, R34, UR6, PT ;  /* 0x0000000622007c0c */ /* 0x001fda000bf06270 */
[----:B-1234-:R-:W-:Y:S05]  /*0720*/  @P0 EXIT ;  /* 0x000000000000094d */ /* 0x01efea0003800000 */
[----:B------:R-:W0:Y:S01]  /*0730*/  LDCU UR6, c[0x0][0x38c] ;  /* 0x00007180ff0677ac */ /* 0x000e220008000800 */
[----:B------:R-:W-:Y:S01]  /*0740*/  BSSY.RECONVERGENT B0, `(.L_x_2421) ;  /* 0x00000d7000007945 */ /* 0x000fe20003800200 */
[----:B------:R-:W1:Y:S01]  /*0750*/  LDCU UR13, c[0x0][0x3a4] ;  /* 0x00007480ff0d77ac */ /* 0x000e620008000800 */
        /* <DEDUP_REMOVED lines=8> */
[----:B------:R-:W-:Y:S01]  /*07e0*/  LEA.HI R24, R11, 0x1, RZ, 0x1b ;  /* 0x000000010b187811 */ /* 0x000fe200078fd8ff */
[--C-:B------:R-:W-:Y:S02]  /*07f0*/  IMAD R39, R34, UR6, R5.reuse ;  /* 0x0000000622277c24 */ /* 0x100fe4000f8e0205 */
[----:B------:R-:W-:Y:S01]  /*0800*/  IMAD.MOV.U32 R37, RZ, RZ, R5 ;  /* 0x000000ffff257224 */ /* 0x000fe200078e0005 */
[----:B------:R-:W-:-:S04]  /*0810*/  LOP3.LUT R24, R24, 0xffffffc, RZ, 0xc0, !PT ;  /* 0x0ffffffc18187812 */ /* 0x000fc800078ec0ff */
[----:B------:R-:W-:Y:S01]  /*0820*/  IADD3 R36, PT, PT, -R24, RZ, RZ ;  /* 0x000000ff18247210 */ /* 0x000fe20007ffe1ff */
[----:B0-----:R-:W-:-:S06]  /*0830*/  UISETP.NE.AND UP2, UPT, UR12, 0x1, UPT ;  /* 0x000000010c00788c */ /* 0x001fcc000bf45270 */
[----:B------:R-:W-:-:S13]  /*0840*/  PLOP3.LUT P0, PT, PT, PT, UP2, 0x80, 0x8 ;  /* 0x000000000008781c */ /* 0x000fda0003f0f028 */
.L_x_2425:
[----:B0-----:R-:W0:Y:S01]  /*0850*/  LDC.64 R28, c[0x0][0x3b0] ;  /* 0x0000ec00ff1c7b82 */ /* 0x001e220000000a00 */
[----:B------:R-:W-:Y:S01]  /*0860*/  IADD3 R26, P2, PT, R39, UR10, RZ ;  /* 0x0000000a271a7c10 */ /* 0x000fe2000ff5e0ff */
[----:B------:R-:W-:Y:S01]  /*0870*/  UISETP.NE.AND UP2, UPT, UR13, 0x1, UPT ;  /* 0x000000010d00788c */ /* 0x000fe2000bf45270 */
[----:B------:R-:W-:Y:S01]  /*0880*/  @!P0 IMAD.MOV.U32 R41, RZ, RZ, -0x800000 ;  /* 0xff800000ff298424 */ /* 0x000fe200078e00ff */
[----:B------:R-:W-:Y:S01]  /*0890*/  IADD3 R37, PT, PT, R37, 0x80, RZ ;  /* 0x0000008025257810 */ /* 0x000fe20007ffe0ff */
[----:B------:R-:W-:Y:S01]  /*08a0*/  VIADD R36, R36, 0x4 ;  /* 0x0000000424247836 */ /* 0x000fe20000000000 */
[C---:B------:R-:W-:Y:S02]  /*08b0*/  LEA.HI.X.SX32 R27, R39.reuse, UR11, 0x1, P2 ;  /* 0x0000000b271b7c11 */ /* 0x040fe400090f0eff */
[----:B------:R-:W1:Y:S02]  /*08c0*/  LDC.64 R24, c[0x0][0x3c0] ;  /* 0x0000f000ff187b82 */ /* 0x000e640000000a00 */
[----:B------:R-:W-:Y:S01]  /*08d0*/  ISETP.NE.AND P2, PT, R36, RZ, PT ;  /* 0x000000ff2400720c */ /* 0x000fe20003f45270 */
[----:B0-----:R-:W-:-:S05]  /*08e0*/  IMAD.WIDE R28, R39, 0x4, R28 ;  /* 0x00000004271c7825 */ /* 0x001fca00078e021c */
[----:B------:R0:W-:Y:S01]  /*08f0*/  STG.E desc[UR8][R28.64], RZ ;  /* 0x000000ff1c007986 */ /* 0x0001e2000c101908 */
[----:B-1----:R-:W-:-:S03]  /*0900*/  IMAD.WIDE R24, R39, 0x4, R24 ;  /* 0x0000000427187825 */ /* 0x002fc600078e0218 */
[----:B------:R0:W-:Y:S01]  /*0910*/  STG.E.U8 desc[UR8][R26.64], RZ ;  /* 0x000000ff1a007986 */ /* 0x0001e2000c101108 */
[----:B------:R-:W-:-:S03]  /*0920*/  VIADD R39, R39, 0x80 ;  /* 0x0000008027277836 */ /* 0x000fc60000000000 */
[----:B------:R0:W-:Y:S01]  /*0930*/  @!P0 STG.E desc[UR8][R24.64], R41 ;  /* 0x0000002918008986 */ /* 0x0001e2000c101908 */
[----:B------:R-:W-:-:S03]  /*0940*/  PLOP3.LUT P0, PT, PT, PT, UP2, 0x80, 0x8 ;  /* 0x000000000008781c */ /* 0x000fc60003f0f028 */
[----:B------:R0:W-:Y:S04]  /*0950*/  STG.E desc[UR8][R28.64+0x80], RZ ;  /* 0x000080ff1c007986 */ /* 0x0001e8000c101908 */
[----:B------:R0:W-:Y:S06]  /*0960*/  STG.E.U8 desc[UR8][R26.64+0x20], RZ ;  /* 0x000020ff1a007986 */ /* 0x0001ec000c101108 */
[----:B------:R-:W-:Y:S01]  /*0970*/  @!P0 MOV R43, 0xff800000 ;  /* 0xff800000002b8802 */ /* 0x000fe20000000f00 */
[----:B------:R-:W-:Y:S01]  /*0980*/  @!P0 IMAD.MOV.U32 R45, RZ, RZ, -0x800000 ;  /* 0xff800000ff2d8424 */ /* 0x000fe200078e00ff */
[----:B------:R-:W-:-:S03]  /*0990*/  @!P0 MOV R47, 0xff800000 ;  /* 0xff800000002f8802 */ /* 0x000fc60000000f00 */
[----:B------:R0:W-:Y:S04]  /*09a0*/  @!P0 STG.E desc[UR8][R24.64+0x80], R43 ;  /* 0x0000802b18008986 */ /* 0x0001e8000c101908 */
[----:B------:R0:W-:Y:S04]  /*09b0*/  STG.E desc[UR8][R28.64+0x100], RZ ;  /* 0x000100ff1c007986 */ /* 0x0001e8000c101908 */
[----:B------:R0:W-:Y:S04]  /*09c0*/  STG.E.U8 desc[UR8][R26.64+0x40], RZ ;  /* 0x000040ff1a007986 */ /* 0x0001e8000c101108 */
[----:B------:R0:W-:Y:S04]  /*09d0*/  @!P0 STG.E desc[UR8][R24.64+0x100], R45 ;  /* 0x0001002d18008986 */ /* 0x0001e8000c101908 */
[----:B------:R0:W-:Y:S04]  /*09e0*/  STG.E desc[UR8][R28.64+0x180], RZ ;  /* 0x000180ff1c007986 */ /* 0x0001e8000c101908 */
[----:B------:R0:W-:Y:S04]  /*09f0*/  STG.E.U8 desc[UR8][R26.64+0x60], RZ ;  /* 0x000060ff1a007986 */ /* 0x0001e8000c101108 */
[----:B------:R0:W-:Y:S01]  /*0a00*/  @!P0 STG.E desc[UR8][R24.64+0x180], R47 ;  /* 0x0001802f18008986 */ /* 0x0001e2000c101908 */
[----:B------:R-:W-:Y:S05]  /*0a10*/  @P2 BRA `(.L_x_2425) ;  /* 0xfffffffc008c2947 */ /* 0x000fea000383ffff */
.L_x_2424:
[----:B------:R-:W-:Y:S05]  /*0a20*/  BSYNC.RECONVERGENT B1 ;  /* 0x0000000000017941 */ /* 0x000fea0003800200 */
.L_x_2423:
        /* <DEDUP_REMOVED lines=8> */
[----:B------:R-:W2:Y:S06]  /*0ab0*/  LDCU.64 UR14, c[0x0][0x3b8] ;  /* 0x00007700ff0e77ac */ /* 0x000eac0008000a00 */
[----:B------:R-:W3:Y:S08]  /*0ac0*/  LDC.64 R26, c[0x0][0x3b0] ;  /* 0x0000ec00ff1a7b82 */ /* 0x000ef00000000a00 */
[----:B------:R-:W4:Y:S01]  /*0ad0*/  LDC.64 R24, c[0x0][0x3c0] ;  /* 0x0000f000ff187b82 */ /* 0x000f220000000a00 */
[----:B-1----:R-:W-:Y:S01]  /*0ae0*/  IMAD R39, R34, UR12, R37 ;  /* 0x0000000c22277c24 */ /* 0x002fe2000f8e0225 */
[----:B------:R-:W-:-:S02]  /*0af0*/  IADD3 R37, PT, PT, R37, 0x40, RZ ;  /* 0x0000004025257810 */ /* 0x000fc40007ffe0ff */
[----:B0-----:R-:W-:Y:S02]  /*0b00*/  ISETP.NE.AND P3, PT, R28, 0x1, PT ;  /* 0x000000011c00780c */ /* 0x001fe40003f65270 */
[----:B--2---:R-:W-:-:S04]  /*0b10*/  IADD3 R28, P2, PT, R39, UR14, RZ ;  /* 0x0000000e271c7c10 */ /* 0x004fc8000ff5e0ff */
[C---:B------:R-:W-:Y:S01]  /*0b20*/  LEA.HI.X.SX32 R29, R39.reuse, UR15, 0x1, P2 ;  /* 0x0000000f271d7c11 */ /* 0x040fe200090f0eff */
[----:B---3--:R-:W-:-:S06]  /*0b30*/  IMAD.WIDE R26, R39, 0x4, R26 ;  /* 0x00000004271a7825 */ /* 0x008fcc00078e021a */
[----:B------:R-:W-:Y:S01]  /*0b40*/  @!P3 IMAD.MOV.U32 R41, RZ, RZ, -0x800000 ;  /* 0xff800000ff29b424 */ /* 0x000fe200078e00ff */
[----:B------:R1:W-:Y:S01]  /*0b50*/  STG.E desc[UR8][R26.64], RZ ;  /* 0x000000ff1a007986 */ /* 0x0003e2000c101908 */
[----:B----4-:R-:W-:Y:S01]  /*0b60*/  IMAD.WIDE R24, R39, 0x4, R24 ;  /* 0x0000000427187825 */ /* 0x010fe200078e0218 */
[----:B------:R-:W-:Y:S02]  /*0b70*/  @!P3 MOV R39, 0xff800000 ;  /* 0xff8000000027b802 */ /* 0x000fe40000000f00 */
[----:B------:R1:W-:Y:S04]  /*0b80*/  STG.E.U8 desc[UR8][R28.64], RZ ;  /* 0x000000ff1c007986 */ /* 0x0003e8000c101108 */
[----:B------:R1:W-:Y:S04]  /*0b90*/  @!P3 STG.E desc[UR8][R24.64], R39 ;  /* 0x000000271800b986 */ /* 0x0003e8000c101908 */
[----:B------:R1:W-:Y:S04]  /*0ba0*/  STG.E desc[UR8][R26.64+0x80], RZ ;  /* 0x000080ff1a007986 */ /* 0x0003e8000c101908 */
[----:B------:R1:W-:Y:S04]  /*0bb0*/  STG.E.U8 desc[UR8][R28.64+0x20], RZ ;  /* 0x000020ff1c007986 */ /* 0x0003e8000c101108 */
[----:B------:R1:W-:Y:S02]  /*0bc0*/  @!P3 STG.E desc[UR8][R24.64+0x80], R41 ;  /* 0x000080291800b986 */ /* 0x0003e4000c101908 */
.L_x_2429:
[----:B------:R-:W-:Y:S05]  /*0bd0*/  BSYNC.RECONVERGENT B2 ;  /* 0x0000000000027941 */ /* 0x000fea0003800200 */
.L_x_2428:
[----:B------:R-:W-:-:S13]  /*0be0*/  LOP3.LUT P2, RZ, R11, 0x20, RZ, 0xc0, !PT ;  /* 0x000000200bff7812 */ /* 0x000fda000784c0ff */
[----:B------:R-:W-:Y:S05]  /*0bf0*/  @P2 BRA `(.L_x_2427) ;  /* 0x00000000003c2947 */ /* 0x000fea0003800000 */
[----:B01----:R-:W0:Y:S01]  /*0c00*/  LDC R24, c[0x0][0x3a4] ;  /* 0x0000e900ff187b82 */ /* 0x003e220000000800 */
[----:B------:R-:W1:Y:S01]  /*0c10*/  LDCU UR12, c[0x0][0x38c] ;  /* 0x00007180ff0c77ac */ /* 0x000e620008000800 */
[----:B------:R-:W2:Y:S06]  /*0c20*/  LDCU.64 UR14, c[0x0][0x3b8] ;  /* 0x00007700ff0e77ac */ /* 0x000eac0008000a00 */
[----:B------:R-:W3:Y:S01]  /*0c30*/  LDC.64 R26, c[0x0][0x3b0] ;  /* 0x0000ec00ff1a7b82 */ /* 0x000ee20000000a00 */
[----:B-1----:R-:W-:Y:S01]  /*0c40*/  IMAD R37, R34, UR12, R37 ;  /* 0x0000000c22257c24 */ /* 0x002fe2000f8e0225 */
[----:B0-----:R-:W-:-:S04]  /*0c50*/  ISETP.NE.AND P3, PT, R24, 0x1, PT ;  /* 0x000000011800780c */ /* 0x001fc80003f65270 */
[----:B--2---:R-:W-:-:S04]  /*0c60*/  IADD3 R28, P2, PT, R37, UR14, RZ ;  /* 0x0000000e251c7c10 */ /* 0x004fc8000ff5e0ff */
[C---:B------:R-:W-:Y:S01]  /*0c70*/  LEA.HI.X.SX32 R29, R37.reuse, UR15, 0x1, P2 ;  /* 0x0000000f251d7c11 */ /* 0x040fe200090f0eff */
[----:B---3--:R-:W-:-:S04]  /*0c80*/  IMAD.WIDE R26, R37, 0x4, R26 ;  /* 0x00000004251a7825 */ /* 0x008fc800078e021a */
[----:B------:R-:W0:Y:S01]  /*0c90*/  @!P3 LDC.64 R24, c[0x0][0x3c0] ;  /* 0x0000f000ff18bb82 */ /* 0x000e220000000a00 */
[----:B------:R2:W-:Y:S04]  /*0ca0*/  STG.E desc[UR8][R26.64], RZ ;  /* 0x000000ff1a007986 */ /* 0x0005e8000c101908 */
[----:B------:R2:W-:Y:S01]  /*0cb0*/  STG.E.U8 desc[UR8][R28.64], RZ ;  /* 0x000000ff1c007986 */ /* 0x0005e2000c101108 */
[----:B0-----:R-:W-:-:S04]  /*0cc0*/  @!P3 IMAD.WIDE R24, R37, 0x4, R24 ;  /* 0x000000042518b825 */ /* 0x001fc800078e0218 */
[----:B------:R-:W-:-:S05]  /*0cd0*/  @!P3 IMAD.MOV.U32 R37, RZ, RZ, -0x800000 ;  /* 0xff800000ff25b424 */ /* 0x000fca00078e00ff */
[----:B------:R2:W-:Y:S02]  /*0ce0*/  @!P3 STG.E desc[UR8][R24.64], R37 ;  /* 0x000000251800b986 */ /* 0x0005e4000c101908 */
.L_x_2427:
[----:B------:R-:W-:Y:S05]  /*0cf0*/  BSYNC.RECONVERGENT B1 ;  /* 0x0000000000017941 */ /* 0x000fea0003800200 */
.L_x_2426:
[----:B------:R-:W-:Y:S01]  /*0d00*/  BSSY.RECONVERGENT B1, `(.L_x_2430) ;  /* 0x0000014000017945 */ /* 0x000fe20003800200 */
[----:B------:R-:W-:Y:S02]  /*0d10*/  ISETP.GE.U32.AND P2, PT, R11, 0x60, PT ;  /* 0x000000600b00780c */ /* 0x000fe40003f46070 */
[----:B-1----:R-:W-:Y:S01]  /*0d20*/  MOV R39, R5 ;  /* 0x0000000500277202 */ /* 0x002fe20000000f00 */
[----:B------:R-:W-:Y:S10]  /*0d30*/  @!P0 BRA `(.L_x_2431) ;  /* 0x0000000000408947 */ /* 0x000ff40003800000 */
[----:B0-2---:R-:W0:Y:S01]  /*0d40*/  LDC.64 R24, c[0x0][0x380] ;  /* 0x0000e000ff187b82 */ /* 0x005e220000000a00 */
[----:B------:R-:W1:Y:S02]  /*0d50*/  LDCU UR12, c[0x0][0x38c] ;  /* 0x00007180ff0c77ac */ /* 0x000e640008000800 */
[----:B-1----:R-:W-:-:S04]  /*0d60*/  IMAD R27, R34, UR12, R5 ;  /* 0x0000000c221b7c24 */ /* 0x002fc8000f8e0205 */
[----:B0-----:R-:W-:-:S05]  /*0d70*/  IMAD.WIDE R24, R27, 0x4, R24 ;  /* 0x000000041b187825 */ /* 0x001fca00078e0218 */
[----:B------:R-:W2:Y:S01]  /*0d80*/  LDG.E R27, desc[UR8][R24.64] ;  /* 0x00000008181b7981 */ /* 0x000ea2000c1e1900 */
[----:B------:R-:W-:Y:S01]  /*0d90*/  ISETP.NE.AND P0, PT, R30, 0x1, PT ;  /* 0x000000011e00780c */ /* 0x000fe20003f05270 */
[----:B------:R-:W-:Y:S02]  /*0da0*/  IMAD.MOV.U32 R39, RZ, RZ, R0 ;  /* 0x000000ffff277224 */ /* 0x000fe400078e0000 */
[----:B--2---:R1:W-:Y:S10]  /*0db0*/  STS [R20], R27 ;  /* 0x0000001b14007388 */ /* 0x0043f40000000800 */
[----:B------:R-:W-:Y:S05]  /*0dc0*/  @!P0 BRA `(.L_x_2431) ;  /* 0x00000000001c8947 */ /* 0x000fea0003800000 */
[----:B------:R-:W-:Y:S01]  /*0dd0*/  ISETP.NE.AND P0, PT, R30, 0x2, PT ;  /* 0x000000021e00780c */ /* 0x000fe20003f05270 */
[----:B-1----:R-:W2:-:S12]  /*0de0*/  LDG.E R27, desc[UR8][R24.64+0x80] ;  /* 0x00008008181b7981 */ /* 0x002e98000c1e1900 */
[----:B------:R-:W3:Y:S01]  /*0df0*/  @P0 LDG.E R29, desc[UR8][R24.64+0x100] ;  /* 0x00010008181d0981 */ /* 0x000ee2000c1e1900 */
[----:B------:R-:W-:Y:S01]  /*0e00*/  MOV R39, R2 ;  /* 0x0000000200277202 */ /* 0x000fe20000000f00 */
[----:B------:R-:W-:Y:S02]  /*0e10*/  @P0 IMAD.MOV.U32 R39, RZ, RZ, R4 ;  /* 0x000000ffff270224 */ /* 0x000fe400078e0004 */
[----:B--2---:R4:W-:Y:S04]  /*0e20*/  STS [R20+0x80], R27 ;  /* 0x0000801b14007388 */ /* 0x0049e80000000800 */
[----:B---3--:R4:W-:Y:S02]  /*0e30*/  @P0 STS [R20+0x100], R29 ;  /* 0x0001001d14000388 */ /* 0x0089e40000000800 */
.L_x_2431:
[----:B------:R-:W-:Y:S05]  /*0e40*/  BSYNC.RECONVERGENT B1 ;  /* 0x0000000000017941 */ /* 0x000fea0003800200 */
.L_x_2430:
[----:B------:R-:W-:Y:S05]  /*0e50*/  @!P2 BRA `(.L_x_2422) ;  /* 0x000000040094a947 */ /* 0x000fea0003800000 */
[----:B0-----:R-:W2:Y:S01]  /*0e60*/  LDC R41, c[0x0][0x38c] ;  /* 0x0000e300ff297b82 */ /* 0x001ea20000000800 */
[----:B------:R-:W-:Y:S01]  /*0e70*/  BSSY.RECONVERGENT B1, `(.L_x_2432) ;  /* 0x0000037000017945 */ /* 0x000fe20003800200 */
[----:B------:R-:W-:Y:S02]  /*0e80*/  PLOP3.LUT P0, PT, PT, PT, PT, 0x80, 0x8 ;  /* 0x000000000008781c */ /* 0x000fe40003f0f070 */
[----:B--2---:R-:W-:-:S04]  /*0e90*/  IADD3 R24, PT, PT, -R39, R41, RZ ;  /* 0x0000002927187210 */ /* 0x004fc80007ffe1ff */
[----:B------:R-:W-:-:S13]  /*0ea0*/  ISETP.GT.AND P2, PT, R24, 0x180, PT ;  /* 0x000001801800780c */ /* 0x000fda0003f44270 */
[----:B------:R-:W-:Y:S05]  /*0eb0*/  @!P2 BRA `(.L_x_2433) ;  /* 0x0000000000c8a947 */ /* 0x000fea0003800000 */
[----:B------:R-:W-:Y:S01]  /*0ec0*/  PLOP3.LUT P0, PT, PT, PT, PT, 0x8, 0x80 ;  /* 0x000000000080781c */ /* 0x000fe20003f0e170 */
[----:B------:R-:W-:-:S12]  /*0ed0*/  VIADD R38, R41, 0xfffffe80 ;  /* 0xfffffe8029267836 */ /* 0x000fd80000000000 */
.L_x_2434:
[----:B0-----:R-:W0:Y:S01]  /*0ee0*/  LDC.64 R24, c[0x0][0x380] ;  /* 0x0000e000ff187b82 */ /* 0x001e220000000a00 */
[C---:B------:R-:W-:Y:S01]  /*0ef0*/  IADD3 R26, PT, PT, R39.reuse, 0x80, RZ ;  /* 0x00000080271a7810 */ /* 0x040fe20007ffe0ff */
[C---:B-1--4-:R-:W-:Y:S01]  /*0f00*/  VIADD R27, R39.reuse, 0x100 ;  /* 0x00000100271b7836 */ /* 0x052fe20000000000 */
[----:B------:R-:W-:Y:S01]  /*0f10*/  IADD3 R28, PT, PT, R39, 0x180, RZ ;  /* 0x00000180271c7810 */ /* 0x000fe20007ffe0ff */
[CC--:B------:R-:W-:Y:S02]  /*0f20*/  IMAD R37, R34.reuse, R41.reuse, R39 ;  /* 0x0000002922257224 */ /* 0x0c0fe400078e0227 */
[CC--:B------:R-:W-:Y:S02]  /*0f30*/  IMAD R29, R34.reuse, R41.reuse, R26 ;  /* 0x00000029221d7224 */ /* 0x0c0fe400078e021a */
[CC--:B------:R-:W-:Y:S02]  /*0f40*/  IMAD R27, R34.reuse, R41.reuse, R27 ;  /* 0x00000029221b7224 */ /* 0x0c0fe400078e021b */
[----:B------:R-:W-:-:S02]  /*0f50*/  IMAD R45, R34, R41, R28 ;  /* 0x00000029222d7224 */ /* 0x000fc400078e021c */
[----:B0-----:R-:W-:-:S04]  /*0f60*/  IMAD.WIDE R36, R37, 0x4, R24 ;  /* 0x0000000425247825 */ /* 0x001fc800078e0218 */
[--C-:B------:R-:W-:Y:S01]  /*0f70*/  IMAD.WIDE R28, R29, 0x4, R24.reuse ;  /* 0x000000041d1c7825 */ /* 0x100fe200078e0218 */
[----:B------:R-:W2:Y:S03]  /*0f80*/  LDG.E R42, desc[UR8][R36.64] ;  /* 0x00000008242a7981 */ /* 0x000ea6000c1e1900 */
[--C-:B------:R-:W-:Y:S01]  /*0f90*/  IMAD.WIDE R26, R27, 0x4, R24.reuse ;  /* 0x000000041b1a7825 */ /* 0x100fe200078e0218 */
[----:B------:R-:W3:Y:S03]  /*0fa0*/  LDG.E R40, desc[UR8][R36.64+0x80] ;  /* 0x0000800824287981 */ /* 0x000ee6000c1e1900 */
[----:B------:R-:W-:Y:S01]  /*0fb0*/  IMAD.WIDE R24, R45, 0x4, R24 ;  /* 0x000000042d187825 */ /* 0x000fe200078e0218 */
[----:B------:R-:W4:Y:S04]  /*0fc0*/  LDG.E R43, desc[UR8][R36.64+0x100] ;  /* 0x00010008242b7981 */ /* 0x000f28000c1e1900 */
[----:B------:R0:W5:Y:S04]  /*0fd0*/  LDG.E R44, desc[UR8][R36.64+0x180] ;  /* 0x00018008242c7981 */ /* 0x000168000c1e1900 */
[----:B------:R-:W5:Y:S04]  /*0fe0*/  LDG.E R50, desc[UR8][R26.64] ;  /* 0x000000081a327981 */ /* 0x000f68000c1e1900 */
        /* <DEDUP_REMOVED lines=10> */
[----:B------:R-:W5:Y:S01]  /*1090*/  LDG.E R24, desc[UR8][R24.64+0x180] ;  /* 0x0001800818187981 */ /* 0x000f62000c1e1900 */
[C---:B0-----:R-:W-:Y:S01]  /*10a0*/  IMAD R37, R39.reuse, 0x4, R8 ;  /* 0x0000000427257824 */ /* 0x041fe200078e0208 */
[----:B------:R-:W-:-:S04]  /*10b0*/  IADD3 R39, PT, PT, R39, 0x200, RZ ;  /* 0x0000020027277810 */ /* 0x000fc80007ffe0ff */
[----:B------:R-:W-:Y:S01]  /*10c0*/  ISETP.GE.AND P2, PT, R39, R38, PT ;  /* 0x000000262700720c */ /* 0x000fe20003f46270 */
[----:B--2---:R0:W-:Y:S04]  /*10d0*/  STS [R37], R42 ;  /* 0x0000002a25007388 */ /* 0x0041e80000000800 */
[----:B---3--:R0:W-:Y:S04]  /*10e0*/  STS [R37+0x80], R40 ;  /* 0x0000802825007388 */ /* 0x0081e80000000800 */
[----:B----4-:R0:W-:Y:S04]  /*10f0*/  STS [R37+0x100], R43 ;  /* 0x0001002b25007388 */ /* 0x0101e80000000800 */
[----:B-----5:R0:W-:Y:S04]  /*1100*/  STS [R37+0x180], R44 ;  /* 0x0001802c25007388 */ /* 0x0201e80000000800 */
[----:B------:R0:W-:Y:S04]  /*1110*/  STS [R37+0x400], R50 ;  /* 0x0004003225007388 */ /* 0x0001e80000000800 */
        /* <DEDUP_REMOVED lines=10> */
[----:B------:R0:W-:Y:S01]  /*11c0*/  STS [R37+0x780], R24 ;  /* 0x0007801825007388 */ /* 0x0001e20000000800 */
[----:B------:R-:W-:Y:S05]  /*11d0*/  @!P2 BRA `(.L_x_2434) ;  /* 0xfffffffc0040a947 */ /* 0x000fea000383ffff */
.L_x_2433:
[----:B------:R-:W-:Y:S05]  /*11e0*/  BSYNC.RECONVERGENT B1 ;  /* 0x0000000000017941 */ /* 0x000fea0003800200 */
.L_x_2432:
[----:B0-----:R-:W-:Y:S01]  /*11f0*/  IMAD.IADD R24, R41, 0x1, -R39 ;  /* 0x0000000129187824 */ /* 0x001fe200078e0a27 */
[----:B------:R-:W-:Y:S04]  /*1200*/  BSSY.RECONVERGENT B1, `(.L_x_2435) ;  /* 0x000001c000017945 */ /* 0x000fe80003800200 */
[----:B------:R-:W-:-:S13]  /*1210*/  ISETP.GT.AND P2, PT, R24, 0x80, PT ;  /* 0x000000801800780c */ /* 0x000fda0003f44270 */
[----:B------:R-:W-:Y:S05]  /*1220*/  @!P2 BRA `(.L_x_2436) ;  /* 0x000000000064a947 */ /* 0x000fea0003800000 */
[----:B------:R-:W0:Y:S01]  /*1230*/  LDC.64 R24, c[0x0][0x380] ;  /* 0x0000e000ff187b82 */ /* 0x000e220000000a00 */
[----:B------:R-:W-:Y:S01]  /*1240*/  IADD3 R26, PT, PT, R39, 0x80, RZ ;  /* 0x00000080271a7810 */ /* 0x000fe20007ffe0ff */
[----:B-1--4-:R-:W-:-:S04]  /*1250*/  IMAD R27, R34, R41, R39 ;  /* 0x00000029221b7224 */ /* 0x012fc800078e0227 */
[----:B------:R-:W-:Y:S02]  /*1260*/  IMAD R29, R34, R41, R26 ;  /* 0x00000029221d7224 */ /* 0x000fe400078e021a */
[----:B0-----:R-:W-:-:S04]  /*1270*/  IMAD.WIDE R26, R27, 0x4, R24 ;  /* 0x000000041b1a7825 */ /* 0x001fc800078e0218 */
[----:B------:R-:W-:Y:S01]  /*1280*/  IMAD.WIDE R24, R29, 0x4, R24 ;  /* 0x000000041d187825 */ /* 0x000fe200078e0218 */
[----:B------:R-:W2:Y:S04]  /*1290*/  LDG.E R28, desc[UR8][R26.64] ;  /* 0x000000081a1c7981 */ /* 0x000ea8000c1e1900 */
[----:B------:R-:W3:Y:S04]  /*12a0*/  LDG.E R36, desc[UR8][R26.64+0x80] ;  /* 0x000080081a247981 */ /* 0x000ee8000c1e1900 */
[----:B------:R-:W4:Y:S04]  /*12b0*/  LDG.E R38, desc[UR8][R26.64+0x100] ;  /* 0x000100081a267981 */ /* 0x000f28000c1e1900 */
[----:B------:R-:W5:Y:S04]  /*12c0*/  LDG.E R40, desc[UR8][R26.64+0x180] ;  /* 0x000180081a287981 */ /* 0x000f68000c1e1900 */
[----:B------:R-:W5:Y:S04]  /*12d0*/  LDG.E R42, desc[UR8][R24.64] ;  /* 0x00000008182a7981 */ /* 0x000f68000c1e1900 */
[----:B------:R-:W5:Y:S04]  /*12e0*/  LDG.E R44, desc[UR8][R24.64+0x80] ;  /* 0x00008008182c7981 */ /* 0x000f68000c1e1900 */
[----:B------:R-:W5:Y:S04]  /*12f0*/  LDG.E R46, desc[UR8][R24.64+0x100] ;  /* 0x00010008182e7981 */ /* 0x000f68000c1e1900 */
[----:B------:R-:W5:Y:S01]  /*1300*/  LDG.E R48, desc[UR8][R24.64+0x180] ;  /* 0x0001800818307981 */ /* 0x000f62000c1e1900 */
[----:B------:R-:W-:Y:S01]  /*1310*/  IMAD R29, R39, 0x4, R8 ;  /* 0x00000004271d7824 */ /* 0x000fe200078e0208 */
[----:B------:R-:W-:-:S02]  /*1320*/  PLOP3.LUT P0, PT, PT, PT, PT, 0x8, 0x80 ;  /* 0x000000000080781c */ /* 0x000fc40003f0e170 */
[----:B------:R-:W-:Y:S02]  /*1330*/  IADD3 R39, PT, PT, R39, 0x100, RZ ;  /* 0x0000010027277810 */ /* 0x000fe40007ffe0ff */
[----:B--2---:R0:W-:Y:S04]  /*1340*/  STS [R29], R28 ;  /* 0x0000001c1d007388 */ /* 0x0041e80000000800 */
[----:B---3--:R0:W-:Y:S04]  /*1350*/  STS [R29+0x80], R36 ;  /* 0x000080241d007388 */ /* 0x0081e80000000800 */
[----:B----4-:R0:W-:Y:S04]  /*1360*/  STS [R29+0x100], R38 ;  /* 0x000100261d007388 */ /* 0x0101e80000000800 */
[----:B-----5:R0:W-:Y:S04]  /*1370*/  STS [R29+0x180], R40 ;  /* 0x000180281d007388 */ /* 0x0201e80000000800 */
[----:B------:R0:W-:Y:S04]  /*1380*/  STS [R29+0x200], R42 ;  /* 0x0002002a1d007388 */ /* 0x0001e80000000800 */
[----:B------:R0:W-:Y:S04]  /*1390*/  STS [R29+0x280], R44 ;  /* 0x0002802c1d007388 */ /* 0x0001e80000000800 */
[----:B------:R0:W-:Y:S04]  /*13a0*/  STS [R29+0x300], R46 ;  /* 0x0003002e1d007388 */ /* 0x0001e80000000800 */
[----:B------:R0:W-:Y:S02]  /*13b0*/  STS [R29+0x380], R48 ;  /* 0x000380301d007388 */ /* 0x0001e40000000800 */
.L_x_2436:
[----:B------:R-:W-:Y:S05]  /*13c0*/  BSYNC.RECONVERGENT B1 ;  /* 0x0000000000017941 */ /* 0x000fea0003800200 */
.L_x_2435:
[----:B------:R-:W-:-:S13]  /*13d0*/  ISETP.LT.OR P0, PT, R39, R41, P0 ;  /* 0x000000292700720c */ /* 0x000fda0000701670 */
[----:B------:R-:W-:Y:S05]  /*13e0*/  @!P0 BRA `(.L_x_2422) ;  /* 0x0000000000308947 */ /* 0x000fea0003800000 */
[----:B------:R-:W2:Y:S01]  /*13f0*/  LDC.64 R24, c[0x0][0x380] ;  /* 0x0000e000ff187b82 */ /* 0x000ea20000000a00 */
[----:B------:R-:W-:-:S04]  /*1400*/  IMAD R41, R34, R41, R39 ;  /* 0x0000002922297224 */ /* 0x000fc800078e0227 */
[----:B--2---:R-:W-:-:S05]  /*1410*/  IMAD.WIDE R24, R41, 0x4, R24 ;  /* 0x0000000429187825 */ /* 0x004fca00078e0218 */
[----:B------:R-:W2:Y:S04]  /*1420*/  LDG.E R26, desc[UR8][R24.64] ;  /* 0x00000008181a7981 */ /* 0x000ea8000c1e1900 */
[----:B0-----:R-:W3:Y:S04]  /*1430*/  LDG.E R28, desc[UR8][R24.64+0x80] ;  /* 0x00008008181c7981 */ /* 0x001ee8000c1e1900 */
[----:B------:R-:W5:Y:S04]  /*1440*/  LDG.E R36, desc[UR8][R24.64+0x100] ;  /* 0x0001000818247981 */ /* 0x000f68000c1e1900 */
[----:B------:R-:W5:Y:S01]  /*1450*/  LDG.E R38, desc[UR8][R24.64+0x180] ;  /* 0x0001800818267981 */ /* 0x000f62000c1e1900 */
[----:B-1--4-:R-:W-:-:S05]  /*1460*/  IMAD R27, R39, 0x4, R8 ;  /* 0x00000004271b7824 */ /* 0x012fca00078e0208 */
[----:B--2---:R0:W-:Y:S04]  /*1470*/  STS [R27], R26 ;  /* 0x0000001a1b007388 */ /* 0x0041e80000000800 */
[----:B---3--:R0:W-:Y:S04]  /*1480*/  STS [R27+0x80], R28 ;  /* 0x0000801c1b007388 */ /* 0x0081e80000000800 */
[----:B-----5:R0:W-:Y:S04]  /*1490*/  STS [R27+0x100], R36 ;  /* 0x000100241b007388 */ /* 0x0201e80000000800 */
[----:B------:R0:W-:Y:S02]  /*14a0*/  STS [R27+0x180], R38 ;  /* 0x000180261b007388 */ /* 0x0001e40000000800 */
.L_x_2422:
[----:B------:R-:W-:Y:S05]  /*14b0*/  BSYNC.RECONVERGENT B0 ;  /* 0x0000000000007941 */ /* 0x000fea0003800200 */
.L_x_2421:
[----:B------:R-:W-:Y:S01]  /*14c0*/  ISETP.NE.AND P0, PT, R33, RZ, PT ;  /* 0x000000ff2100720c */ /* 0x000fe20003f05270 */
[----:B------:R-:W-:-:S12]  /*14d0*/  BSSY.RECONVERGENT B0, `(.L_x_2437) ;  /* 0x0000049000007945 */ /* 0x000fd80003800200 */
[----:B------:R-:W-:Y:S05]  /*14e0*/  @!P0 BRA `(.L_x_2438) ;  /* 0x00000004001c8947 */ /* 0x000fea0003800000 */
[C---:B------:R-:W-:Y:S01]  /*14f0*/  ISETP.GE.U32.AND P0, PT, R11.reuse, 0x1e0, PT ;  /* 0x000001e00b00780c */ /* 0x040fe20003f06070 */
[----:B------:R-:W-:Y:S01]  /*1500*/  BSSY.RECONVERGENT B1, `(.L_x_2439) ;  /* 0x000001e000017945 */ /* 0x000fe20003800200 */
[----:B0-2---:R-:W-:Y:S02]  /*1510*/  LEA.HI R28, R11, 0x1, RZ, 0x1b ;  /* 0x000000010b1c7811 */ /* 0x005fe400078fd8ff */
[----:B------:R-:W-:Y:S02]  /*1520*/  MOV R25, R5 ;  /* 0x0000000500197202 */ /* 0x000fe40000000f00 */
[----:B----4-:R-:W-:-:S04]  /*1530*/  LOP3.LUT R29, R28, 0xf, RZ, 0xc0, !PT ;  /* 0x0000000f1c1d7812 */ /* 0x010fc800078ec0ff */
[----:B------:R-:W-:-:S03]  /*1540*/  ISETP.NE.AND P2, PT, R29, RZ, PT ;  /* 0x000000ff1d00720c */ /* 0x000fc60003f45270 */
[----:B------:R-:W-:Y:S10]  /*1550*/  @!P0 BRA `(.L_x_2440) ;  /* 0x0000000000608947 */ /* 0x000ff40003800000 */
[----:B------:R-:W-:Y:S01]  /*1560*/  IMAD.MOV.U32 R24, RZ, RZ, RZ ;  /* 0x000000ffff187224 */ /* 0x000fe200078e00ff */
[----:B------:R-:W-:Y:S01]  /*1570*/  MOV R25, R5 ;  /* 0x0000000500197202 */ /* 0x000fe20000000f00 */
[----:B-1----:R-:W-:-:S07]  /*1580*/  IMAD.MOV.U32 R27, RZ, RZ, -0x800000 ;  /* 0xff800000ff1b7424 */ /* 0x002fce00078e00ff */
.L_x_2441:
[C---:B0-----:R-:W-:Y:S01]  /*1590*/  LEA R26, R25.reuse, R10, 0x2 ;  /* 0x0000000a191a7211 */ /* 0x041fe200078e10ff */
[----:B------:R-:W-:Y:S01]  /*15a0*/  VIADD R24, R24, 0x10 ;  /* 0x0000001018187836 */ /* 0x000fe20000000000 */
[----:B------:R-:W-:-:S03]  /*15b0*/  IADD3 R25, PT, PT, R25, 0x200, RZ ;  /* 0x0000020019197810 */ /* 0x000fc60007ffe0ff */
[----:B------:R0:W-:Y:S01]  /*15c0*/  STS [R26], R27 ;  /* 0x0000001b1a007388 */ /* 0x0001e20000000800 */
[----:B------:R-:W-:-:S03]  /*15d0*/  ISETP.NE.AND P0, PT, R24, R31, PT ;  /* 0x0000001f1800720c */ /* 0x000fc60003f05270 */
        /* <DEDUP_REMOVED lines=15> */
[----:B------:R-:W-:Y:S05]  /*16d0*/  @P0 BRA `(.L_x_2441) ;  /* 0xfffffffc00ac0947 */ /* 0x000fea000383ffff */
.L_x_2440:
[----:B------:R-:W-:Y:S05]  /*16e0*/  BSYNC.RECONVERGENT B1 ;  /* 0x0000000000017941 */ /* 0x000fea0003800200 */
.L_x_2439:
[----:B------:R-:W-:Y:S05]  /*16f0*/  @!P2 BRA `(.L_x_2438) ;  /* 0x000000000098a947 */ /* 0x000fea0003800000 */
[----:B------:R-:W-:Y:S01]  /*1700*/  VIADD R24, R29, 0xffffffff ;  /* 0xffffffff1d187836 */ /* 0x000fe20000000000 */
[----:B------:R-:W-:Y:S01]  /*1710*/  LOP3.LUT R28, R28, 0x7, RZ, 0xc0, !PT ;  /* 0x000000071c1c7812 */ /* 0x000fe200078ec0ff */
[----:B------:R-:W-:Y:S03]  /*1720*/  BSSY.RECONVERGENT B1, `(.L_x_2442) ;  /* 0x000000f000017945 */ /* 0x000fe60003800200 */
[----:B------:R-:W-:Y:S02]  /*1730*/  ISETP.GE.U32.AND P0, PT, R24, 0x7, PT ;  /* 0x000000071800780c */ /* 0x000fe40003f06070 */
[----:B------:R-:W-:-:S11]  /*1740*/  ISETP.NE.AND P2, PT, R28, RZ, PT ;  /* 0x000000ff1c00720c */ /* 0x000fd60003f45270 */
[----:B------:R-:W-:Y:S05]  /*1750*/  @!P0 BRA `(.L_x_2443) ;  /* 0x00000000002c8947 */ /* 0x000fea0003800000 */
[C---:B------:R-:W-:Y:S01]  /*1760*/  LEA R24, R25.reuse, R10, 0x2 ;  /* 0x0000000a19187211 */ /* 0x040fe200078e10ff */
[----:B01----:R-:W-:Y:S01]  /*1770*/  IMAD.MOV.U32 R27, RZ, RZ, -0x800000 ;  /* 0xff800000ff1b7424 */ /* 0x003fe200078e00ff */
[----:B------:R-:W-:-:S04]  /*1780*/  IADD3 R25, PT, PT, R25, 0x100, RZ ;  /* 0x0000010019197810 */ /* 0x000fc80007ffe0ff */
[----:B------:R2:W-:Y:S04]  /*1790*/  STS [R24], R27 ;  /* 0x0000001b18007388 */ /* 0x0005e80000000800 */
[----:B------:R2:W-:Y:S04]  /*17a0*/  STS [R24+0x80], R27 ;  /* 0x0000801b18007388 */ /* 0x0005e80000000800 */
[----:B------:R2:W-:Y:S04]  /*17b0*/  STS [R24+0x100], R27 ;  /* 0x0001001b18007388 */ /* 0x0005e80000000800 */
[----:B------:R2:W-:Y:S04]  /*17c0*/  STS [R24+0x180], R27 ;  /* 0x0001801b18007388 */ /* 0x0005e80000000800 */
[----:B------:R2:W-:Y:S04]  /*17d0*/  STS [R24+0x200], R27 ;  /* 0x0002001b18007388 */ /* 0x0005e80000000800 */
[----:B------:R2:W-:Y:S04]  /*17e0*/  STS [R24+0x280], R27 ;  /* 0x0002801b18007388 */ /* 0x0005e80000000800 */
[----:B------:R2:W-:Y:S04]  /*17f0*/  STS [R24+0x300], R27 ;  /* 0x0003001b18007388 */ /* 0x0005e80000000800 */
[----:B------:R2:W-:Y:S02]  /*1800*/  STS [R24+0x380], R27 ;  /* 0x0003801b18007388 */ /* 0x0005e40000000800 */
.L_x_2443:
[----:B------:R-:W-:Y:S05]  /*1810*/  BSYNC.RECONVERGENT B1 ;  /* 0x0000000000017941 */ /* 0x000fea0003800200 */
.L_x_2442:
[----:B------:R-:W-:Y:S05]  /*1820*/  @!P2 BRA `(.L_x_2438) ;  /* 0x00000000004ca947 */ /* 0x000fea0003800000 */
[----:B--2---:R-:W-:Y:S01]  /*1830*/  VIADD R24, R28, 0xffffffff ;  /* 0xffffffff1c187836 */ /* 0x004fe20000000000 */
[----:B------:R-:W-:-:S04]  /*1840*/  ISETP.NE.AND P2, PT, R30, RZ, PT ;  /* 0x000000ff1e00720c */ /* 0x000fc80003f45270 */
[----:B------:R-:W-:-:S13]  /*1850*/  ISETP.GE.U32.AND P0, PT, R24, 0x3, PT ;  /* 0x000000031800780c */ /* 0x000fda0003f06070 */
[C---:B------:R-:W-:Y:S01]  /*1860*/  @P0 LEA R24, R25.reuse, R10, 0x2 ;  /* 0x0000000a19180211 */ /* 0x040fe200078e10ff */
[----:B01----:R-:W-:Y:S01]  /*1870*/  @P0 IMAD.MOV.U32 R27, RZ, RZ, -0x800000 ;  /* 0xff800000ff1b0424 */ /* 0x003fe200078e00ff */
[----:B------:R-:W-:-:S04]  /*1880*/  @P0 IADD3 R25, PT, PT, R25, 0x80, RZ ;  /* 0x0000008019190810 */ /* 0x000fc80007ffe0ff */
[----:B------:R3:W-:Y:S04]  /*1890*/  @P0 STS [R24], R27 ;  /* 0x0000001b18000388 */ /* 0x0007e80000000800 */
[----:B------:R3:W-:Y:S04]  /*18a0*/  @P0 STS [R24+0x80], R27 ;  /* 0x0000801b18000388 */ /* 0x0007e80000000800 */
[----:B------:R3:W-:Y:S04]  /*18b0*/  @P0 STS [R24+0x100], R27 ;  /* 0x0001001b18000388 */ /* 0x0007e80000000800 */
[----:B------:R3:W-:Y:S01]  /*18c0*/  @P0 STS [R24+0x180], R27 ;  /* 0x0001801b18000388 */ /* 0x0007e20000000800 */
[----:B------:R-:W-:Y:S05]  /*18d0*/  @!P2 BRA `(.L_x_2438) ;  /* 0x000000000020a947 */ /* 0x000fea0003800000 */
[----:B---3--:R-:W-:Y:S01]  /*18e0*/  IMAD R24, R25, 0x4, R10 ;  /* 0x0000000419187824 */ /* 0x008fe200078e020a */
[----:B------:R-:W-:Y:S02]  /*18f0*/  MOV R25, 0xff800000 ;  /* 0xff80000000197802 */ /* 0x000fe40000000f00 */
[----:B------:R-:W-:-:S03]  /*1900*/  ISETP.NE.AND P0, PT, R30, 0x1, PT ;  /* 0x000000011e00780c */ /* 0x000fc60003f05270 */
[----:B------:R0:W-:Y:S10]  /*1910*/  STS [R24], R25 ;  /* 0x0000001918007388 */ /* 0x0001f40000000800 */
[----:B0-----:R-:W-:Y:S05]  /*1920*/  @!P0 BRA `(.L_x_2438) ;  /* 0x00000000000c8947 */ /* 0x001fea0003800000 */
[----:B------:R-:W-:Y:S01]  /*1930*/  ISETP.NE.AND P0, PT, R30, 0x2, PT ;  /* 0x000000021e00780c */ /* 0x000fe20003f05270 */
[----:B------:R0:W-:-:S12]  /*1940*/  STS [R24+0x80], R25 ;  /* 0x0000801918007388 */ /* 0x0001d80000000800 */
[----:B------:R0:W-:Y:S02]  /*1950*/  @P0 STS [R24+0x100], R25 ;  /* 0x0001001918000388 */ /* 0x0001e40000000800 */
.L_x_2438:
[----:B------:R-:W-:Y:S05]  /*1960*/  BSYNC.RECONVERGENT B0 ;  /* 0x0000000000007941 */ /* 0x000fea0003800200 */
.L_x_2437:
[----:B------:R5:W-:Y:S06]  /*1970*/  MEMBAR.SC.CTA ;  /* 0x0000000000007992 */ /* 0x000bec0000000000 */
[----:B-----5:R-:W-:Y:S01]  /*1980*/  NOP ;  /* 0x0000000000007918 */ /* 0x020fe20000000000 */
[----:B------:R-:W-:Y:S05]  /*1990*/  BRA.U !UP1, `(.L_x_2444) ;  /* 0x0000003509187547 */ /* 0x000fea000b800000 */
[----:B0-2---:R-:W0:Y:S01]  /*19a0*/  @!P1 LDS R26, [R20] ;  /* 0x00000000141a9984 */ /* 0x005e220000000800 */
[----:B---3--:R-:W-:Y:S01]  /*19b0*/  IMAD.MOV.U32 R24, RZ, RZ, 0x0 ;  /* 0x00000000ff187424 */ /* 0x008fe200078e00ff */
[----:B------:R-:W-:Y:S01]  /*19c0*/  MOV R25, 0xfff00000 ;  /* 0xfff0000000197802 */ /* 0x000fe20000000f00 */
[----:B------:R-:W2:Y:S01]  /*19d0*/  LDC R52, c[0x0][0x38c] ;  /* 0x0000e300ff347b82 */ /* 0x000ea20000000800 */
[----:B------:R-:W-:Y:S04]  /*19e0*/  BSSY.RECONVERGENT B0, `(.L_x_2445) ;  /* 0x00000d4000007945 */ /* 0x000fe80003800200 */
[----:B0-----:R-:W0:Y:S01]  /*19f0*/  @!P1 F2F.F64.F32 R24, R26 ;  /* 0x0000001a00189310 */ /* 0x001e220000201800 */
[----:B--2---:R-:W-:Y:S01]  /*1a00*/  ISETP.GE.AND P1, PT, R0, R52, PT ;  /* 0x000000340000720c */ /* 0x004fe20003f26270 */
[----:B0-----:R0:W-:-:S12]  /*1a10*/  STL.64 [R1], R24 ;  /* 0x0000001801007387 */ /* 0x0011d80000100a00 */
[----:B------:R-:W-:Y:S05]  /*1a20*/  @P1 BRA `(.L_x_2446) ;  /* 0x0000000c003c1947 */ /* 0x000fea0003800000 */
[----:B------:R-:W-:Y:S01]  /*1a30*/  ISETP.NE.AND P2, PT, R18, RZ, PT ;  /* 0x000000ff1200720c */ /* 0x000fe20003f45270 */
[----:B------:R-:W-:Y:S01]  /*1a40*/  BSSY.RECONVERGENT B1, `(.L_x_2447) ;  /* 0x000001c000017945 */ /* 0x000fe20003800200 */
[----:B------:R-:W-:Y:S01]  /*1a50*/  ISETP.GE.U32.AND P0, PT, R9, 0x60, PT ;  /* 0x000000600900780c */ /* 0x000fe20003f06070 */
[----:B------:R-:W-:-:S10]  /*1a60*/  IMAD.MOV.U32 R51, RZ, RZ, R0 ;  /* 0x000000ffff337224 */ /* 0x000fd400078e0000 */
[----:B------:R-:W-:Y:S05]  /*1a70*/  @!P2 BRA `(.L_x_2448) ;  /* 0x000000000060a947 */ /* 0x000fea0003800000 */
[----:B-1--4-:R-:W1:Y:S01]  /*1a80*/  LDS R27, [R20+0x80] ;  /* 0x00008000141b7984 */ /* 0x012e620000000800 */
[----:B0-----:R-:W1:Y:S01]  /*1a90*/  F2F.F32.F64 R24, R24 ;  /* 0x0000001800187310 */ /* 0x001e620000301000 */
[----:B------:R-:W-:Y:S02]  /*1aa0*/  MOV R51, R2 ;  /* 0x0000000200337202 */ /* 0x000fe40000000f00 */
[----:B-1----:R-:W-:-:S04]  /*1ab0*/  FSETP.GEU.AND P2, PT, R27, R24, PT ;  /* 0x000000181b00720b */ /* 0x002fc80003f4e000 */
[----:B------:R-:W-:Y:S02]  /*1ac0*/  FSEL R28, R24, R27, !P2 ;  /* 0x0000001b181c7208 */ /* 0x000fe40005000000 */
[----:B------:R-:W-:-:S04]  /*1ad0*/  ISETP.NE.AND P2, PT, R18, 0x1, PT ;  /* 0x000000011200780c */ /* 0x000fc80003f45270 */
[----:B------:R-:W0:Y:S02]  /*1ae0*/  F2F.F64.F32 R28, R28 ;  /* 0x0000001c001c7310 */ /* 0x000e240000201800 */
[----:B0-----:R2:W-:Y:S07]  /*1af0*/  STL.64 [R1], R28 ;  /* 0x0000001c01007387 */ /* 0x0015ee0000100a00 */
[----:B------:R-:W-:Y:S05]  /*1b00*/  @!P2 BRA `(.L_x_2448) ;  /* 0x00000000003ca947 */ /* 0x000fea0003800000 */
[----:B------:R-:W0:Y:S01]  /*1b10*/  LDS R25, [R20+0x100] ;  /* 0x0001000014197984 */ /* 0x000e220000000800 */
[----:B--2---:R-:W0:Y:S01]  /*1b20*/  F2F.F32.F64 R28, R28 ;  /* 0x0000001c001c7310 */ /* 0x004e220000301000 */
[----:B------:R-:W-:Y:S01]  /*1b30*/  ISETP.NE.AND P2, PT, R18, 0x2, PT ;  /* 0x000000021200780c */ /* 0x000fe20003f45270 */
[----:B------:R-:W-:-:S12]  /*1b40*/  IMAD.MOV.U32 R51, RZ, RZ, R4 ;  /* 0x000000ffff337224 */ /* 0x000fd800078e0004 */
[----:B------:R-:W1:Y:S01]  /*1b50*/  @P2 LDS R37, [R20+0x180] ;  /* 0x0001800014252984 */ /* 0x000e620000000800 */
[----:B------:R-:W-:Y:S02]  /*1b60*/  @P2 MOV R51, R17 ;  /* 0x0000001100332202 */ /* 0x000fe40000000f00 */
[----:B0-----:R-:W-:-:S04]  /*1b70*/  FSETP.GEU.AND P3, PT, R25, R28, PT ;  /* 0x0000001c1900720b */ /* 0x001fc80003f6e000 */
[----:B------:R-:W-:-:S06]  /*1b80*/  FSEL R26, R28, R25, !P3 ;  /* 0x000000191c1a7208 */ /* 0x000fcc0005800000 */
[----:B------:R-:W0:Y:S08]  /*1b90*/  F2F.F64.F32 R26, R26 ;  /* 0x0000001a001a7310 */ /* 0x000e300000201800 */
[----:B0-----:R-:W1:Y:S01]  /*1ba0*/  @P2 F2F.F32.F64 R24, R26 ;  /* 0x0000001a00182310 */ /* 0x001e620000301000 */
[----:B------:R3:W-:Y:S01]  /*1bb0*/  STL.64 [R1], R26 ;  /* 0x0000001a01007387 */ /* 0x0007e20000100a00 */
[----:B-1----:R-:W-:-:S04]  /*1bc0*/  @P2 FSETP.GEU.AND P3, PT, R37, R24, PT ;  /* 0x000000182500220b */ /* 0x002fc80003f6e000 */
[----:B------:R-:W-:-:S06]  /*1bd0*/  @P2 FSEL R24, R24, R37, !P3 ;  /* 0x0000002518182208 */ /* 0x000fcc0005800000 */
[----:B------:R-:W0:Y:S02]  /*1be0*/  @P2 F2F.F64.F32 R24, R24 ;  /* 0x0000001800182310 */ /* 0x000e240000201800 */
[----:B0-----:R3:W-:Y:S02]  /*1bf0*/  @P2 STL.64 [R1], R24 ;  /* 0x0000001801002387 */ /* 0x0017e40000100a00 */
.L_x_2448:
[----:B------:R-:W-:Y:S05]  /*1c00*/  BSYNC.RECONVERGENT B1 ;  /* 0x0000000000017941 */ /* 0x000fea0003800200 */
.L_x_2447:
[----:B------:R-:W-:Y:S05]  /*1c10*/  @!P0 BRA `(.L_x_2446) ;  /* 0x0000000800c08947 */ /* 0x000fea0003800000 */
[----:B0--3--:R-:W-:Y:S01]  /*1c20*/  IMAD.IADD R24, R52, 0x1, -R51 ;  /* 0x0000000134187824 */ /* 0x009fe200078e0a33 */
[----:B------:R-:W-:Y:S01]  /*1c30*/  BSSY.RECONVERGENT B1, `(.L_x_2449) ;  /* 0x0000063000017945 */ /* 0x000fe20003800200 */
[----:B------:R-:W-:-:S03]  /*1c40*/  PLOP3.LUT P0, PT, PT, PT, PT, 0x80, 0x8 ;  /* 0x000000000008781c */ /* 0x000fc60003f0f070 */
[----:B------:R-:W-:-:S13]  /*1c50*/  ISETP.GT.AND P2, PT, R24, 0x180, PT ;  /* 0x000001801800780c */ /* 0x000fda0003f44270 */
[----:B------:R-:W-:Y:S05]  /*1c60*/  @!P2 BRA `(.L_x_2450) ;  /* 0x00000004007ca947 */ /* 0x000fea0003800000 */
[----:B------:R-:W-:Y:S02]  /*1c70*/  PLOP3.LUT P0, PT, PT, PT, PT, 0x8, 0x80 ;  /* 0x000000000080781c */ /* 0x000fe40003f0e170 */
[----:B------:R-:W-:-:S11]  /*1c80*/  IADD3 R53, PT, PT, R52, -0x180, RZ ;  /* 0xfffffe8034357810 */ /* 0x000fd60007ffe0ff */
.L_x_2451:
[----:B------:R-:W3:Y:S01]  /*1c90*/  LDL.64 R24, [R1] ;  /* 0x0000000001187983 */ /* 0x000ee20000100a00 */
[C---:B------:R-:W-:Y:S01]  /*1ca0*/  IMAD R50, R51.reuse, 0x4, R8 ;  /* 0x0000000433327824 */ /* 0x040fe200078e0208 */
[----:B------:R-:W-:-:S04]  /*1cb0*/  IADD3 R51, PT, PT, R51, 0x200, RZ ;  /* 0x0000020033337810 */ /* 0x000fc80007ffe0ff */
[----:B01--4-:R-:W0:Y:S04]  /*1cc0*/  LDS R27, [R50] ;  /* 0x00000000321b7984 */ /* 0x013e280000000800 */
[----:B--2---:R-:W1:Y:S04]  /*1cd0*/  LDS R29, [R50+0x80] ;  /* 0x00008000321d7984 */ /* 0x004e680000000800 */
[----:B------:R-:W-:Y:S04]  /*1ce0*/  LDS R46, [R50+0x400] ;  /* 0x00040000322e7984 */ /* 0x000fe80000000800 */
[----:B------:R-:W-:Y:S01]  /*1cf0*/  LDS R47, [R50+0x480] ;  /* 0x00048000322f7984 */ /* 0x000fe20000000800 */
[----:B---3--:R2:W0:Y:S03]  /*1d00*/  F2F.F32.F64 R24, R24 ;  /* 0x0000001800187310 */ /* 0x0084260000301000 */
[----:B--2---:R-:W-:Y:S01]  /*1d10*/  LDS R25, [R50+0x180] ;  /* 0x0001800032197984 */ /* 0x004fe20000000800 */
[----:B0-----:R-:W-:-:S04]  /*1d20*/  FSETP.GEU.AND P2, PT, R27, R24, PT ;  /* 0x000000181b00720b */ /* 0x001fc80003f4e000 */
[----:B------:R-:W-:Y:S02]  /*1d30*/  FSEL R44, R24, R27, !P2 ;  /* 0x0000001b182c7208 */ /* 0x000fe40005000000 */
[----:B------:R-:W0:Y:S04]  /*1d40*/  LDS R27, [R50+0x100] ;  /* 0x00010000321b7984 */ /* 0x000e280000000800 */
[----:B------:R-:W2:Y:S08]  /*1d50*/  F2F.F64.F32 R44, R44 ;  /* 0x0000002c002c7310 */ /* 0x000eb00000201800 */
[----:B--2---:R-:W1:Y:S01]  /*1d60*/  F2F.F32.F64 R26, R44 ;  /* 0x0000002c001a7310 */ /* 0x004e620000301000 */
[----:B------:R-:W-:Y:S01]  /*1d70*/  STL.64 [R1], R44 ;  /* 0x0000002c01007387 */ /* 0x000fe20000100a00 */
[----:B-1----:R-:W-:-:S04]  /*1d80*/  FSETP.GEU.AND P2, PT, R29, R26, PT ;  /* 0x0000001a1d00720b */ /* 0x002fc80003f4e000 */
[----:B------:R-:W-:-:S06]  /*1d90*/  FSEL R42, R26, R29, !P2 ;  /* 0x0000001d1a2a7208 */ /* 0x000fcc0005000000 */
[----:B------:R-:W1:Y:S08]  /*1da0*/  F2F.F64.F32 R42, R42 ;  /* 0x0000002a002a7310 */ /* 0x000e700000201800 */
[----:B-1----:R-:W0:Y:S01]  /*1db0*/  F2F.F32.F64 R26, R42 ;  /* 0x0000002a001a7310 */ /* 0x002e220000301000 */
[----:B------:R-:W-:Y:S01]  /*1dc0*/  STL.64 [R1], R42 ;  /* 0x0000002a01007387 */ /* 0x000fe20000100a00 */
[----:B0-----:R-:W-:-:S04]  /*1dd0*/  FSETP.GEU.AND P2, PT, R27, R26, PT ;  /* 0x0000001a1b00720b */ /* 0x001fc80003f4e000 */
[----:B------:R-:W-:Y:S02]  /*1de0*/  FSEL R40, R26, R27, !P2 ;  /* 0x0000001b1a287208 */ /* 0x000fe40005000000 */
[----:B------:R-:W0:Y:S04]  /*1df0*/  LDS R27, [R50+0x200] ;  /* 0x00020000321b7984 */ /* 0x000e280000000800 */
[----:B------:R-:W1:Y:S08]  /*1e00*/  F2F.F64.F32 R40, R40 ;  /* 0x0000002800287310 */ /* 0x000e700000201800 */
[----:B-1----:R-:W1:Y:S01]  /*1e10*/  F2F.F32.F64 R24, R40 ;  /* 0x0000002800187310 */ /* 0x002e620000301000 */
[----:B------:R-:W-:Y:S01]  /*1e20*/  STL.64 [R1], R40 ;  /* 0x0000002801007387 */ /* 0x000fe20000100a00 */
[----:B-1----:R-:W-:-:S04]  /*1e30*/  FSETP.GEU.AND P2, PT, R25, R24, PT ;  /* 0x000000181900720b */ /* 0x002fc80003f4e000 */
[----:B------:R-:W-:Y:S02]  /*1e40*/  FSEL R38, R24, R25, !P2 ;  /* 0x0000001918267208 */ /* 0x000fe40005000000 */
[----:B------:R-:W1:Y:S04]  /*1e50*/  LDS R25, [R50+0x280] ;  /* 0x0002800032197984 */ /* 0x000e680000000800 */
[----:B------:R-:W2:Y:S08]  /*1e60*/  F2F.F64.F32 R38, R38 ;  /* 0x0000002600267310 */ /* 0x000eb00000201800 */
[----:B--2---:R-:W0:Y:S01]  /*1e70*/  F2F.F32.F64 R24, R38 ;  /* 0x0000002600187310 */ /* 0x004e220000301000 */
[----:B------:R-:W-:Y:S01]  /*1e80*/  STL.64 [R1], R38 ;  /* 0x0000002601007387 */ /* 0x000fe20000100a00 */
[----:B0-----:R-:W-:-:S04]  /*1e90*/  FSETP.GEU.AND P2, PT, R27, R24, PT ;  /* 0x000000181b00720b */ /* 0x001fc80003f4e000 */
[----:B------:R-:W-:Y:S02]  /*1ea0*/  FSEL R36, R24, R27, !P2 ;  /* 0x0000001b18247208 */ /* 0x000fe40005000000 */
[----:B------:R-:W0:Y:S04]  /*1eb0*/  LDS R27, [R50+0x300] ;  /* 0x00030000321b7984 */ /* 0x000e280000000800 */
[----:B------:R-:W2:Y:S08]  /*1ec0*/  F2F.F64.F32 R36, R36 ;  /* 0x0000002400247310 */ /* 0x000eb00000201800 */
[----:B--2---:R-:W1:Y:S01]  /*1ed0*/  F2F.F32.F64 R24, R36 ;  /* 0x0000002400187310 */ /* 0x004e620000301000 */
        /* <DEDUP_REMOVED lines=8> */
[----:B------:R-:W-:-:S06]  /*1f60*/  FSEL R27, R24, R27, !P2 ;  /* 0x0000001b181b7208 */ /* 0x000fcc0005000000 */
[----:B------:R-:W0:Y:S08]  /*1f70*/  F2F.F64.F32 R26, R27 ;  /* 0x0000001b001a7310 */ /* 0x000e300000201800 */
[----:B0-----:R-:W1:Y:S01]  /*1f80*/  F2F.F32.F64 R24, R26 ;  /* 0x0000001a00187310 */ /* 0x001e620000301000 */
[----:B------:R-:W-:Y:S01]  /*1f90*/  STL.64 [R1], R26 ;  /* 0x0000001a01007387 */ /* 0x000fe20000100a00 */
[----:B-1----:R-:W-:-:S04]  /*1fa0*/  FSETP.GEU.AND P2, PT, R25, R24, PT ;  /* 0x000000181900720b */ /* 0x002fc80003f4e000 */
[----:B------:R-:W-:-:S06]  /*1fb0*/  FSEL R25, R24, R25, !P2 ;  /* 0x0000001918197208 */ /* 0x000fcc0005000000 */
[----:B------:R-:W0:Y:S08]  /*1fc0*/  F2F.F64.F32 R24, R25 ;  /* 0x0000001900187310 */ /* 0x000e300000201800 */
[----:B0-----:R0:W1:Y:S02]  /*1fd0*/  F2F.F32.F64 R49, R24 ;  /* 0x0000001800317310 */ /* 0x0010640000301000 */
[----:B0-----:R-:W0:Y:S01]  /*1fe0*/  LDS R24, [R50+0x500] ;  /* 0x0005000032187984 */ /* 0x001e220000000800 */
[----:B-1----:R-:W-:-:S04]  /*1ff0*/  FSETP.GEU.AND P2, PT, R46, R49, PT ;  /* 0x000000312e00720b */ /* 0x002fc80003f4e000 */
[----:B------:R-:W-:-:S06]  /*2000*/  FSEL R49, R49, R46, !P2 ;  /* 0x0000002e31317208 */ /* 0x000fcc0005000000 */
[----:B------:R-:W1:Y:S08]  /*2010*/  F2F.F64.F32 R48, R49 ;  /* 0x0000003100307310 */ /* 0x000e700000201800 */
[----:B-1----:R-:W1:Y:S02]  /*2020*/  F2F.F32.F64 R48, R48 ;  /* 0x0000003000307310 */ /* 0x002e640000301000 */
[----:B-1----:R-:W-:-:S04]  /*2030*/  FSETP.GEU.AND P2, PT, R47, R48, PT ;  /* 0x000000302f00720b */ /* 0x002fc80003f4e000 */
[----:B------:R-:W-:-:S06]  /*2040*/  FSEL R47, R48, R47, !P2 ;  /* 0x0000002f302f7208 */ /* 0x000fcc0005000000 */
[----:B------:R-:W1:Y:S08]  /*2050*/  F2F.F64.F32 R46, R47 ;  /* 0x0000002f002e7310 */ /* 0x000e700000201800 */
[----:B-1----:R1:W0:Y:S02]  /*2060*/  F2F.F32.F64 R47, R46 ;  /* 0x0000002e002f7310 */ /* 0x0022240000301000 */
[----:B-1----:R-:W1:Y:S01]  /*2070*/  LDS R46, [R50+0x580] ;  /* 0x00058000322e7984 */ /* 0x002e620000000800 */
[----:B0-----:R-:W-:-:S04]  /*2080*/  FSETP.GEU.AND P2, PT, R24, R47, PT ;  /* 0x0000002f1800720b */ /* 0x001fc80003f4e000 */
[----:B------:R-:W-:-:S06]  /*2090*/  FSEL R24, R47, R24, !P2 ;  /* 0x000000182f187208 */ /* 0x000fcc0005000000 */
[----:B------:R-:W0:Y:S08]  /*20a0*/  F2F.F64.F32 R24, R24 ;  /* 0x0000001800187310 */ /* 0x000e300000201800 */
[----:B0-----:R0:W1:Y:S02]  /*20b0*/  F2F.F32.F64 R25, R24 ;  /* 0x0000001800197310 */ /* 0x0010640000301000 */
[----:B0-----:R-:W0:Y:S01]  /*20c0*/  LDS R24, [R50+0x600] ;  /* 0x0006000032187984 */ /* 0x001e220000000800 */
[----:B-1----:R-:W-:-:S04]  /*20d0*/  FSETP.GEU.AND P2, PT, R46, R25, PT ;  /* 0x000000192e00720b */ /* 0x002fc80003f4e000 */
[----:B------:R-:W-:Y:S02]  /*20e0*/  FSEL R48, R25, R46, !P2 ;  /* 0x0000002e19307208 */ /* 0x000fe40005000000 */
[----:B------:R-:W1:Y:S04]  /*20f0*/  LDS R25, [R50+0x680] ;  /* 0x0006800032197984 */ /* 0x000e680000000800 */
[----:B------:R-:W2:Y:S08]  /*2100*/  F2F.F64.F32 R48, R48 ;  /* 0x0000003000307310 */ /* 0x000eb00000201800 */
[----:B--2---:R-:W0:Y:S02]  /*2110*/  F2F.F32.F64 R49, R48 ;  /* 0x0000003000317310 */ /* 0x004e240000301000 */
[----:B0-----:R-:W-:-:S04]  /*2120*/  FSETP.GEU.AND P2, PT, R24, R49, PT ;  /* 0x000000311800720b */ /* 0x001fc80003f4e000 */
[----:B------:R-:W-:-:S06]  /*2130*/  FSEL R47, R49, R24, !P2 ;  /* 0x00000018312f7208 */ /* 0x000fcc0005000000 */
[----:B------:R-:W0:Y:S08]  /*2140*/  F2F.F64.F32 R46, R47 ;  /* 0x0000002f002e7310 */ /* 0x000e300000201800 */
[----:B0-----:R0:W1:Y:S02]  /*2150*/  F2F.F32.F64 R24, R46 ;  /* 0x0000002e00187310 */ /* 0x0010640000301000 */
[----:B0-----:R-:W0:Y:S04]  /*2160*/  LDS R46, [R50+0x700] ;  /* 0x00070000322e7984 */ /* 0x001e280000000800 */
[----:B------:R-:W2:Y:S01]  /*2170*/  LDS R50, [R50+0x780] ;  /* 0x0007800032327984 */ /* 0x000ea20000000800 */
[----:B-1----:R-:W-:-:S04]  /*2180*/  FSETP.GEU.AND P2, PT, R25, R24, PT ;  /* 0x000000181900720b */ /* 0x002fc80003f4e000 */
[----:B------:R-:W-:-:S06]  /*2190*/  FSEL R24, R24, R25, !P2 ;  /* 0x0000001918187208 */ /* 0x000fcc0005000000 */
[----:B------:R-:W1:Y:S08]  /*21a0*/  F2F.F64.F32 R24, R24 ;  /* 0x0000001800187310 */ /* 0x000e700000201800 */
[----:B-1----:R-:W0:Y:S02]  /*21b0*/  F2F.F32.F64 R25, R24 ;  /* 0x0000001800197310 */ /* 0x002e240000301000 */
[----:B0-----:R-:W-:-:S04]  /*21c0*/  FSETP.GEU.AND P2, PT, R46, R25, PT ;  /* 0x000000192e00720b */ /* 0x001fc80003f4e000 */
[----:B------:R-:W-:-:S06]  /*21d0*/  FSEL R48, R25, R46, !P2 ;  /* 0x0000002e19307208 */ /* 0x000fcc0005000000 */
[----:B------:R-:W0:Y:S08]  /*21e0*/  F2F.F64.F32 R48, R48 ;  /* 0x0000003000307310 */ /* 0x000e300000201800 */
[----:B0-----:R-:W2:Y:S02]  /*21f0*/  F2F.F32.F64 R49, R48 ;  /* 0x0000003000317310 */ /* 0x001ea40000301000 */
[----:B--2---:R-:W-:-:S04]  /*2200*/  FSETP.GEU.AND P2, PT, R50, R49, PT ;  /* 0x000000313200720b */ /* 0x004fc80003f4e000 */
[----:B------:R-:W-:Y:S02]  /*2210*/  FSEL R46, R49, R50, !P2 ;  /* 0x00000032312e7208 */ /* 0x000fe40005000000 */
[----:B------:R-:W-:-:S04]  /*2220*/  ISETP.GE.AND P2, PT, R51, R53, PT ;  /* 0x000000353300720c */ /* 0x000fc80003f46270 */
[----:B------:R-:W0:Y:S02]  /*2230*/  F2F.F64.F32 R46, R46 ;  /* 0x0000002e002e7310 */ /* 0x000e240000201800 */
[----:B0-----:R0:W-:Y:S07]  /*2240*/  STL.64 [R1], R46 ;  /* 0x0000002e01007387 */ /* 0x0011ee0000100a00 */
[----:B------:R-:W-:Y:S05]  /*2250*/  @!P2 BRA `(.L_x_2451) ;  /* 0xfffffff8008ca947 */ /* 0x000fea000383ffff */
.L_x_2450:
[----:B------:R-:W-:Y:S05]  /*2260*/  BSYNC.RECONVERGENT B1 ;  /* 0x0000000000017941 */ /* 0x000fea0003800200 */
.L_x_2449:
[----:B------:R-:W-:Y:S01]  /*2270*/  IMAD.IADD R24, R52, 0x1, -R51 ;  /* 0x0000000134187824 */ /* 0x000fe200078e0a33 */
[----:B------:R-:W-:Y:S04]  /*2280*/  BSSY.RECONVERGENT B1, `(.L_x_2452) ;  /* 0x0000030000017945 */ /* 0x000fe80003800200 */
[----:B------:R-:W-:-:S13]  /*2290*/  ISETP.GT.AND P2, PT, R24, 0x80, PT ;  /* 0x000000801800780c */ /* 0x000fda0003f44270 */
[----:B------:R-:W-:Y:S05]  /*22a0*/  @!P2 BRA `(.L_x_2453) ;  /* 0x0000000000b4a947 */ /* 0x000fea0003800000 */
[----:B------:R-:W3:Y:S01]  /*22b0*/  LDL.64 R24, [R1] ;  /* 0x0000000001187983 */ /* 0x000ee20000100a00 */
[C---:B------:R-:W-:Y:S01]  /*22c0*/  LEA R38, R51.reuse, R8, 0x2 ;  /* 0x0000000833267211 */ /* 0x040fe200078e10ff */
[----:B------:R-:W-:-:S04]  /*22d0*/  VIADD R51, R51, 0x100 ;  /* 0x0000010033337836 */ /* 0x000fc80000000000 */
[----:B-1--4-:R-:W1:Y:S04]  /*22e0*/  LDS R27, [R38] ;  /* 0x00000000261b7984 */ /* 0x012e680000000800 */
[----:B--2---:R-:W2:Y:S04]  /*22f0*/  LDS R29, [R38+0x80] ;  /* 0x00008000261d7984 */ /* 0x004ea80000000800 */
[----:B------:R-:W4:Y:S04]  /*2300*/  LDS R28, [R38+0x100] ;  /* 0x00010000261c7984 */ /* 0x000f280000000800 */
[----:B------:R-:W-:Y:S01]  /*2310*/  LDS R40, [R38+0x200] ;  /* 0x0002000026287984 */ /* 0x000fe20000000800 */
[----:B---3--:R-:W1:Y:S02]  /*2320*/  F2F.F32.F64 R24, R24 ;  /* 0x0000001800187310 */ /* 0x008e640000301000 */
[----:B-1----:R-:W-:-:S04]  /*2330*/  FSETP.GEU.AND P0, PT, R27, R24, PT ;  /* 0x000000181b00720b */ /* 0x002fc80003f0e000 */
[----:B------:R-:W-:Y:S02]  /*2340*/  FSEL R27, R24, R27, !P0 ;  /* 0x0000001b181b7208 */ /* 0x000fe40004000000 */
[----:B------:R-:W1:Y:S04]  /*2350*/  LDS R24, [R38+0x180] ;  /* 0x0001800026187984 */ /* 0x000e680000000800 */
[----:B------:R-:W3:Y:S08]  /*2360*/  F2F.F64.F32 R26, R27 ;  /* 0x0000001b001a7310 */ /* 0x000ef00000201800 */
[----:B---3--:R-:W2:Y:S02]  /*2370*/  F2F.F32.F64 R26, R26 ;  /* 0x0000001a001a7310 */ /* 0x008ea40000301000 */
[----:B--2---:R-:W-:-:S04]  /*2380*/  FSETP.GEU.AND P0, PT, R29, R26, PT ;  /* 0x0000001a1d00720b */ /* 0x004fc80003f0e000 */
[----:B------:R-:W-:-:S06]  /*2390*/  FSEL R36, R26, R29, !P0 ;  /* 0x0000001d1a247208 */ /* 0x000fcc0004000000 */
[----:B------:R-:W2:Y:S08]  /*23a0*/  F2F.F64.F32 R36, R36 ;  /* 0x0000002400247310 */ /* 0x000eb00000201800 */
[----:B--2---:R2:W4:Y:S02]  /*23b0*/  F2F.F32.F64 R37, R36 ;  /* 0x0000002400257310 */ /* 0x0045240000301000 */
[----:B--2---:R-:W2:Y:S01]  /*23c0*/  LDS R36, [R38+0x280] ;  /* 0x0002800026247984 */ /* 0x004ea20000000800 */
[----:B----4-:R-:W-:-:S04]  /*23d0*/  FSETP.GEU.AND P0, PT, R28, R37, PT ;  /* 0x000000251c00720b */ /* 0x010fc80003f0e000 */
[----:B------:R-:W-:-:S06]  /*23e0*/  FSEL R28, R37, R28, !P0 ;  /* 0x0000001c251c7208 */ /* 0x000fcc0004000000 */
[----:B------:R-:W3:Y:S08]  /*23f0*/  F2F.F64.F32 R28, R28 ;  /* 0x0000001c001c7310 */ /* 0x000ef00000201800 */
[----:B---3--:R-:W1:Y:S02]  /*2400*/  F2F.F32.F64 R29, R28 ;  /* 0x0000001c001d7310 */ /* 0x008e640000301000 */
[----:B-1----:R-:W-:-:S04]  /*2410*/  FSETP.GEU.AND P0, PT, R24, R29, PT ;  /* 0x0000001d1800720b */ /* 0x002fc80003f0e000 */
[----:B------:R-:W-:-:S06]  /*2420*/  FSEL R26, R29, R24, !P0 ;  /* 0x000000181d1a7208 */ /* 0x000fcc0004000000 */
[----:B------:R-:W1:Y:S08]  /*2430*/  F2F.F64.F32 R26, R26 ;  /* 0x0000001a001a7310 */ /* 0x000e700000201800 */
[----:B-1----:R-:W1:Y:S02]  /*2440*/  F2F.F32.F64 R27, R26 ;  /* 0x0000001a001b7310 */ /* 0x002e640000301000 */
[----:B-1----:R-:W-:-:S04]  /*2450*/  FSETP.GEU.AND P0, PT, R40, R27, PT ;  /* 0x0000001b2800720b */ /* 0x002fc80003f0e000 */
[----:B------:R-:W-:Y:S02]  /*2460*/  FSEL R24, R27, R40, !P0 ;  /* 0x000000281b187208 */ /* 0x000fe40004000000 */
[----:B------:R-:W1:Y:S04]  /*2470*/  LDS R40, [R38+0x300] ;  /* 0x0003000026287984 */ /* 0x000e680000000800 */
[----:B------:R-:W3:Y:S08]  /*2480*/  F2F.F64.F32 R24, R24 ;  /* 0x0000001800187310 */ /* 0x000ef00000201800 */
[----:B---3--:R-:W2:Y:S02]  /*2490*/  F2F.F32.F64 R25, R24 ;  /* 0x0000001800197310 */ /* 0x008ea40000301000 */
[----:B--2---:R-:W-:-:S04]  /*24a0*/  FSETP.GEU.AND P0, PT, R36, R25, PT ;  /* 0x000000192400720b */ /* 0x004fc80003f0e000 */
[----:B------:R-:W-:Y:S02]  /*24b0*/  FSEL R28, R25, R36, !P0 ;  /* 0x00000024191c7208 */ /* 0x000fe40004000000 */
[----:B------:R-:W2:Y:S04]  /*24c0*/  LDS R36, [R38+0x380] ;  /* 0x0003800026247984 */ /* 0x000ea80000000800 */
[----:B------:R-:W3:Y:S08]  /*24d0*/  F2F.F64.F32 R28, R28 ;  /* 0x0000001c001c7310 */ /* 0x000ef00000201800 */
[----:B---3--:R-:W1:Y:S02]  /*24e0*/  F2F.F32.F64 R29, R28 ;  /* 0x0000001c001d7310 */ /* 0x008e640000301000 */
[----:B-1----:R-:W-:-:S04]  /*24f0*/  FSETP.GEU.AND P0, PT, R40, R29, PT ;  /* 0x0000001d2800720b */ /* 0x002fc80003f0e000 */
[----:B------:R-:W-:-:S06]  /*2500*/  FSEL R26, R29, R40, !P0 ;  /* 0x000000281d1a7208 */ /* 0x000fcc0004000000 */
[----:B------:R-:W1:Y:S08]  /*2510*/  F2F.F64.F32 R26, R26 ;  /* 0x0000001a001a7310 */ /* 0x000e700000201800 */
[----:B-1----:R-:W2:Y:S02]  /*2520*/  F2F.F32.F64 R27, R26 ;  /* 0x0000001a001b7310 */ /* 0x002ea40000301000 */
[----:B--2---:R-:W-:-:S04]  /*2530*/  FSETP.GEU.AND P0, PT, R36, R27, PT ;  /* 0x0000001b2400720b */ /* 0x004fc80003f0e000 */
[----:B------:R-:W-:Y:S02]  /*2540*/  FSEL R24, R27, R36, !P0 ;  /* 0x000000241b187208 */ /* 0x000fe40004000000 */
[----:B------:R-:W-:-:S04]  /*2550*/  PLOP3.LUT P0, PT, PT, PT, PT, 0x8, 0x80 ;  /* 0x000000000080781c */ /* 0x000fc80003f0e170 */
[----:B------:R-:W1:Y:S02]  /*2560*/  F2F.F64.F32 R24, R24 ;  /* 0x0000001800187310 */ /* 0x000e640000201800 */
[----:B-1----:R3:W-:Y:S07]  /*2570*/  STL.64 [R1], R24 ;  /* 0x0000001801007387 */ /* 0x0027ee0000100a00 */
.L_x_2453:
[----:B------:R-:W-:Y:S05]  /*2580*/  BSYNC.RECONVERGENT B1 ;  /* 0x0000000000017941 */ /* 0x000fea0003800200 */
.L_x_2452:
[----:B------:R-:W-:-:S13]  /*2590*/  ISETP.LT.OR P0, PT, R51, R52, P0 ;  /* 0x000000343300720c */ /* 0x000fda0000701670 */
[----:B------:R-:W-:Y:S05]  /*25a0*/  @!P0 BRA `(.L_x_2446) ;  /* 0x00000000005c8947 */ /* 0x000fea0003800000 */
[----:B---3--:R-:W3:Y:S01]  /*25b0*/  LDL.64 R24, [R1] ;  /* 0x0000000001187983 */ /* 0x008ee20000100a00 */
[----:B------:R-:W-:-:S05]  /*25c0*/  LEA R38, R51, R8, 0x2 ;  /* 0x0000000833267211 */ /* 0x000fca00078e10ff */
[----:B-1--4-:R-:W1:Y:S04]  /*25d0*/  LDS R27, [R38] ;  /* 0x00000000261b7984 */ /* 0x012e680000000800 */
[----:B------:R-:W4:Y:S01]  /*25e0*/  LDS R26, [R38+0x80] ;  /* 0x00008000261a7984 */ /* 0x000f220000000800 */
[----:B---3--:R-:W1:Y:S02]  /*25f0*/  F2F.F32.F64 R24, R24 ;  /* 0x0000001800187310 */ /* 0x008e640000301000 */
[----:B-1----:R-:W-:-:S04]  /*2600*/  FSETP.GEU.AND P0, PT, R27, R24, PT ;  /* 0x000000181b00720b */ /* 0x002fc80003f0e000 */
[----:B------:R-:W-:Y:S02]  /*2610*/  FSEL R36, R24, R27, !P0 ;  /* 0x0000001b18247208 */ /* 0x000fe40004000000 */
[----:B------:R-:W1:Y:S04]  /*2620*/  LDS R27, [R38+0x100] ;  /* 0x00010000261b7984 */ /* 0x000e680000000800 */
[----:B------:R-:W3:Y:S01]  /*2630*/  F2F.F64.F32 R36, R36 ;  /* 0x0000002400247310 */ /* 0x000ee20000201800 */
[----:B------:R-:W5:Y:S07]  /*2640*/  LDS R24, [R38+0x180] ;  /* 0x0001800026187984 */ /* 0x000f6e0000000800 */
[----:B---3--:R-:W4:Y:S02]  /*2650*/  F2F.F32.F64 R37, R36 ;  /* 0x0000002400257310 */ /* 0x008f240000301000 */
[----:B----4-:R-:W-:-:S04]  /*2660*/  FSETP.GEU.AND P0, PT, R26, R37, PT ;  /* 0x000000251a00720b */ /* 0x010fc80003f0e000 */
[----:B--2---:R-:W-:-:S06]  /*2670*/  FSEL R28, R37, R26, !P0 ;  /* 0x0000001a251c7208 */ /* 0x004fcc0004000000 */
[----:B------:R-:W2:Y:S08]  /*2680*/  F2F.F64.F32 R28, R28 ;  /* 0x0000001c001c7310 */ /* 0x000eb00000201800 */
[----:B--2---:R-:W1:Y:S02]  /*2690*/  F2F.F32.F64 R26, R28 ;  /* 0x0000001c001a7310 */ /* 0x004e640000301000 */
[----:B-1----:R-:W-:-:S04]  /*26a0*/  FSETP.GEU.AND P0, PT, R27, R26, PT ;  /* 0x0000001a1b00720b */ /* 0x002fc80003f0e000 */
[----:B------:R-:W-:-:S06]  /*26b0*/  FSEL R26, R26, R27, !P0 ;  /* 0x0000001b1a1a7208 */ /* 0x000fcc0004000000 */
[----:B------:R-:W1:Y:S08]  /*26c0*/  F2F.F64.F32 R26, R26 ;  /* 0x0000001a001a7310 */ /* 0x000e700000201800 */
[----:B-1----:R-:W5:Y:S02]  /*26d0*/  F2F.F32.F64 R27, R26 ;  /* 0x0000001a001b7310 */ /* 0x002f640000301000 */
[----:B-----5:R-:W-:-:S04]  /*26e0*/  FSETP.GEU.AND P0, PT, R24, R27, PT ;  /* 0x0000001b1800720b */ /* 0x020fc80003f0e000 */
[----:B------:R-:W-:-:S06]  /*26f0*/  FSEL R24, R27, R24, !P0 ;  /* 0x000000181b187208 */ /* 0x000fcc0004000000 */
[----:B------:R-:W1:Y:S02]  /*2700*/  F2F.F64.F32 R24, R24 ;  /* 0x0000001800187310 */ /* 0x000e640000201800 */
[----:B-1----:R1:W-:Y:S02]  /*2710*/  STL.64 [R1], R24 ;  /* 0x0000001801007387 */ /* 0x0023e40000100a00 */
.L_x_2446:
[----:B------:R-:W-:Y:S05]  /*2720*/  BSYNC.RECONVERGENT B0 ;  /* 0x0000000000007941 */ /* 0x000fea0003800200 */
.L_x_2445:
[----:B01-3--:R-:W3:Y:S01]  /*2730*/  LDL.64 R24, [R1] ;  /* 0x0000000001187983 */ /* 0x00bee20000100a00 */
[----:B------:R-:W-:Y:S01]  /*2740*/  ISETP.GE.AND P4, PT, R5, R52, PT ;  /* 0x000000340500720c */ /* 0x000fe20003f86270 */
[----:B------:R-:W-:Y:S02]  /*2750*/  BSSY.RECONVERGENT B0, `(.L_x_2454) ;  /* 0x000008c000007945 */ /* 0x000fe40003800200 */
[----:B---3--:R-:W-:Y:S01]  /*2760*/  SHFL.BFLY PT, R39, R25, 0x10, 0x1f ;  /* 0x0e001f0019277f89 */ /* 0x008fe200000e0000 */
[----:B------:R-:W-:Y:S03]  /*2770*/  F2F.F32.F64 R26, R24 ;  /* 0x00000018001a7310 */ /* 0x000fe60000301000 */
[----:B------:R-:W0:Y:S05]  /*2780*/  SHFL.BFLY PT, R38, R24, 0x10, 0x1f ;  /* 0x0e001f0018267f89 */ /* 0x000e2a00000e0000 */
[----:B0-----:R-:W0:Y:S02]  /*2790*/  F2F.F32.F64 R39, R38 ;  /* 0x0000002600277310 */ /* 0x001e240000301000 */
[----:B0-----:R-:W-:-:S04]  /*27a0*/  FSETP.GT.AND P0, PT, R26, R39, PT ;  /* 0x000000271a00720b */ /* 0x001fc80003f04000 */
[----:B------:R-:W-:-:S06]  /*27b0*/  FSEL R36, R26, R39, P0 ;  /* 0x000000271a247208 */ /* 0x000fcc0000000000 */
[----:B------:R-:W2:Y:S02]  /*27c0*/  F2F.F64.F32 R36, R36 ;  /* 0x0000002400247310 */ /* 0x000ea40000201800 */
[----:B--2-4-:R-:W-:Y:S06]  /*27d0*/  SHFL.BFLY PT, R29, R37, 0x8, 0x1f ;  /* 0x0d001f00251d7f89 */ /* 0x014fec00000e0000 */
[----:B------:R-:W-:Y:S01]  /*27e0*/  F2F.F32.F64 R26, R36 ;  /* 0x00000024001a7310 */ /* 0x000fe20000301000 */
[----:B------:R-:W0:Y:S07]  /*27f0*/  SHFL.BFLY PT, R28, R36, 0x8, 0x1f ;  /* 0x0d001f00241c7f89 */ /* 0x000e2e00000e0000 */
[----:B0-----:R-:W0:Y:S02]  /*2800*/  F2F.F32.F64 R29, R28 ;  /* 0x0000001c001d7310 */ /* 0x001e240000301000 */
[----:B0-----:R-:W-:-:S04]  /*2810*/  FSETP.GT.AND P0, PT, R26, R29, PT ;  /* 0x0000001d1a00720b */ /* 0x001fc80003f04000 */
[----:B------:R-:W-:-:S06]  /*2820*/  FSEL R26, R26, R29, P0 ;  /* 0x0000001d1a1a7208 */ /* 0x000fcc0000000000 */
[----:B------:R-:W0:Y:S02]  /*2830*/  F2F.F64.F32 R26, R26 ;  /* 0x0000001a001a7310 */ /* 0x000e240000201800 */
[----:B0-----:R-:W-:Y:S06]  /*2840*/  SHFL.BFLY PT, R25, R27, 0x4, 0x1f ;  /* 0x0c801f001b197f89 */ /* 0x001fec00000e0000 */
[----:B------:R-:W-:Y:S01]  /*2850*/  F2F.F32.F64 R38, R26 ;  /* 0x0000001a00267310 */ /* 0x000fe20000301000 */
[----:B------:R-:W0:Y:S07]  /*2860*/  SHFL.BFLY PT, R24, R26, 0x4, 0x1f ;  /* 0x0c801f001a187f89 */ /* 0x000e2e00000e0000 */
[----:B0-----:R-:W0:Y:S02]  /*2870*/  F2F.F32.F64 R25, R24 ;  /* 0x0000001800197310 */ /* 0x001e240000301000 */
[----:B0-----:R-:W-:-:S04]  /*2880*/  FSETP.GT.AND P0, PT, R38, R25, PT ;  /* 0x000000192600720b */ /* 0x001fc80003f04000 */
[----:B------:R-:W-:-:S04]  /*2890*/  FSEL R38, R38, R25, P0 ;  /* 0x0000001926267208 */ /* 0x000fc80000000000 */
        /* <DEDUP_REMOVED lines=22> */
[----:B--2---:R1:W2:Y:S10]  /*2a00*/  F2F.F32.F64 R24, R24 ;  /* 0x0000001800187310 */ /* 0x0042b40000301000 */
[----:B------:R-:W-:Y:S05]  /*2a10*/  @!P0 BRA `(.L_x_2457) ;  /* 0x0000000000a88947 */ /* 0x000fea0003800000 */
[----:B------:R-:W2:Y:S01]  /*2a20*/  LDS R27, [R20] ;  /* 0x00000000141b7984 */ /* 0x000ea20000000800 */
[----:B-1----:R-:W-:Y:S02]  /*2a30*/  HFMA2 R25, -RZ, RZ, 0.96630859375, -0.0022525787353515625 ;  /* 0x3bbb989dff197431 */ /* 0x002fe400000001ff */
[----:B------:R-:W-:Y:S01]  /*2a40*/  IMAD.MOV.U32 R26, RZ, RZ, 0x437c0000 ;  /* 0x437c0000ff1a7424 */ /* 0x000fe200078e00ff */
[----:B------:R-:W-:Y:S01]  /*2a50*/  ISETP.NE.AND P0, PT, R30, 0x1, PT ;  /* 0x000000011e00780c */ /* 0x000fe20003f05270 */
[----:B--2---:R-:W-:-:S04]  /*2a60*/  FADD R28, -R24, R27 ;  /* 0x0000001b181c7221 */ /* 0x004fc80000000100 */
        /* <DEDUP_REMOVED lines=8> */
[----:B------:R-:W-:-:S04]  /*2af0*/  IMAD.MOV.U32 R27, RZ, RZ, R0 ;  /* 0x000000ffff1b7224 */ /* 0x000fc800078e0000 */
[----:B------:R3:W-:Y:S01]  /*2b00*/  STS [R20], R37 ;  /* 0x0000002514007388 */ /* 0x0007e20000000800 */
[----:B------:R-:W-:Y:S05]  /*2b10*/  @!P0 BRA `(.L_x_2457) ;  /* 0x0000000000688947 */ /* 0x000fea0003800000 */
[----:B------:R-:W0:Y:S01]  /*2b20*/  LDS R27, [R20+0x80] ;  /* 0x00008000141b7984 */ /* 0x000e220000000800 */
[----:B------:R-:W-:Y:S01]  /*2b30*/  ISETP.NE.AND P0, PT, R30, 0x2, PT ;  /* 0x000000021e00780c */ /* 0x000fe20003f05270 */
[----:B0-----:R-:W-:-:S04]  /*2b40*/  FADD R28, -R24, R27 ;  /* 0x0000001b181c7221 */ /* 0x001fc80000000100 */
[----:B------:R-:W-:-:S04]  /*2b50*/  FFMA.SAT R27, R28, R25, 0.5 ;  /* 0x3f0000001c1b7423 */ /* 0x000fc80000002019 */
[----:B------:R-:W-:-:S04]  /*2b60*/  FFMA.RM R27, R27, R26, 12582913 ;  /* 0x4b4000011b1b7423 */ /* 0x000fc8000000401a */
[C---:B------:R-:W-:Y:S01]  /*2b70*/  FADD R29, R27.reuse, -12583039 ;  /* 0xcb40007f1b1d7421 */ /* 0x040fe20000000000 */
[----:B------:R-:W-:-:S03]  /*2b80*/  SHF.L.U32 R27, R27, 0x17, RZ ;  /* 0x000000171b1b7819 */ /* 0x000fc600000006ff */
[----:B------:R-:W-:-:S04]  /*2b90*/  FFMA R29, R28, 1.4426950216293334961, -R29 ;  /* 0x3fb8aa3b1c1d7823 */ /* 0x000fc8000000081d */
[----:B------:R-:W-:-:S04]  /*2ba0*/  FFMA R29, R28, 1.925963033500011079e-08, R29 ;  /* 0x32a570601c1d7823 */ /* 0x000fc8000000001d */
[----:B------:R-:W3:Y:S02]  /*2bb0*/  MUFU.EX2 R28, R29 ;  /* 0x0000001d001c7308 */ /* 0x000ee40000000800 */
[----:B---3--:R-:W-:Y:S01]  /*2bc0*/  FMUL R37, R27, R28 ;  /* 0x0000001c1b257220 */ /* 0x008fe20000400000 */
[----:B------:R-:W-:-:S04]  /*2bd0*/  IMAD.MOV.U32 R27, RZ, RZ, R2 ;  /* 0x000000ffff1b7224 */ /* 0x000fc800078e0002 */
[----:B------:R4:W-:Y:S01]  /*2be0*/  STS [R20+0x80], R37 ;  /* 0x0000802514007388 */ /* 0x0009e20000000800 */
[----:B------:R-:W-:Y:S05]  /*2bf0*/  @!P0 BRA `(.L_x_2457) ;  /* 0x0000000000308947 */ /* 0x000fea0003800000 */
[----:B------:R-:W0:Y:S02]  /*2c00*/  LDS R27, [R20+0x100] ;  /* 0x00010000141b7984 */ /* 0x000e240000000800 */
[----:B0-----:R-:W-:-:S04]  /*2c10*/  FADD R28, -R24, R27 ;  /* 0x0000001b181c7221 */ /* 0x001fc80000000100 */
[----:B------:R-:W-:-:S04]  /*2c20*/  FFMA.SAT R25, R28, R25, 0.5 ;  /* 0x3f0000001c197423 */ /* 0x000fc80000002019 */
[----:B------:R-:W-:-:S04]  /*2c30*/  FFMA.RM R25, R25, R26, 12582913 ;  /* 0x4b40000119197423 */ /* 0x000fc8000000401a */
[C---:B------:R-:W-:Y:S01]  /*2c40*/  FADD R27, R25.reuse, -12583039 ;  /* 0xcb40007f191b7421 */ /* 0x040fe20000000000 */
[----:B------:R-:W-:-:S03]  /*2c50*/  SHF.L.U32 R25, R25, 0x17, RZ ;  /* 0x0000001719197819 */ /* 0x000fc600000006ff */
[----:B------:R-:W-:-:S04]  /*2c60*/  FFMA R27, R28, 1.4426950216293334961, -R27 ;  /* 0x3fb8aa3b1c1b7823 */ /* 0x000fc8000000081b */
[----:B------:R-:W-:Y:S01]  /*2c70*/  FFMA R28, R28, 1.925963033500011079e-08, R27 ;  /* 0x32a570601c1c7823 */ /* 0x000fe2000000001b */
[----:B------:R-:W-:-:S05]  /*2c80*/  IMAD.MOV.U32 R27, RZ, RZ, R4 ;  /* 0x000000ffff1b7224 */ /* 0x000fca00078e0004 */
[----:B------:R-:W0:Y:S02]  /*2c90*/  MUFU.EX2 R28, R28 ;  /* 0x0000001c001c7308 */ /* 0x000e240000000800 */
[----:B0-----:R-:W-:-:S05]  /*2ca0*/  FMUL R25, R25, R28 ;  /* 0x0000001c19197220 */ /* 0x001fca0000400000 */
[----:B------:R0:W-:Y:S02]  /*2cb0*/  STS [R20+0x100], R25 ;  /* 0x0001001914007388 */ /* 0x0001e40000000800 */
.L_x_2457:
[----:B------:R-:W-:Y:S05]  /*2cc0*/  BSYNC.RECONVERGENT B1 ;  /* 0x0000000000017941 */ /* 0x000fea0003800200 */
.L_x_2456:
[----:B------:R-:W-:-:S13]  /*2cd0*/  ISETP.GE.U32.AND P0, PT, R11, 0x60, PT ;  /* 0x000000600b00780c */ /* 0x000fda0003f06070 */
[----:B------:R-:W-:Y:S05]  /*2ce0*/  @!P0 BRA `(.L_x_2455) ;  /* 0x0000000000c88947 */ /* 0x000fea0003800000 */
.L_x_2458:
[C---:B01----:R-:W-:Y:S01]  /*2cf0*/  LEA R25, R27.reuse, R8, 0x2 ;  /* 0x000000081b197211 */ /* 0x043fe200078e10ff */
[----:B------:R-:W-:Y:S01]  /*2d00*/  IMAD.MOV.U32 R28, RZ, RZ, 0x3bbb989d ;  /* 0x3bbb989dff1c7424 */ /* 0x000fe200078e00ff */
[----:B------:R-:W-:Y:S01]  /*2d10*/  MOV R26, 0x437c0000 ;  /* 0x437c0000001a7802 */ /* 0x000fe20000000f00 */
[----:B------:R-:W-:Y:S02]  /*2d20*/  VIADD R27, R27, 0x80 ;  /* 0x000000801b1b7836 */ /* 0x000fe40000000000 */
[----:B------:R-:W2:Y:S03]  /*2d30*/  LDS R29, [R25] ;  /* 0x00000000191d7984 */ /* 0x000ea60000000800 */
[----:B------:R-:W-:Y:S01]  /*2d40*/  ISETP.GE.AND P0, PT, R27, R52, PT ;  /* 0x000000341b00720c */ /* 0x000fe20003f06270 */
[----:B------:R-:W0:Y:S04]  /*2d50*/  LDS R39, [R25+0x80] ;  /* 0x0000800019277984 */ /* 0x000e280000000800 */
[----:B---34-:R-:W1:Y:S04]  /*2d60*/  LDS R37, [R25+0x100] ;  /* 0x0001000019257984 */ /* 0x018e680000000800 */
[----:B------:R-:W3:Y:S01]  /*2d70*/  LDS R45, [R25+0x180] ;  /* 0x00018000192d7984 */ /* 0x000ee20000000800 */
[----:B--2---:R-:W-:-:S04]  /*2d80*/  FADD R41, -R24, R29 ;  /* 0x0000001d18297221 */ /* 0x004fc80000000100 */
[----:B------:R-:W-:Y:S01]  /*2d90*/  FFMA.SAT R29, R41, R28, 0.5 ;  /* 0x3f000000291d7423 */ /* 0x000fe2000000201c */
[----:B0-----:R-:W-:-:S03]  /*2da0*/  FADD R39, -R24, R39 ;  /* 0x0000002718277221 */ /* 0x001fc60000000100 */
[----:B------:R-:W-:Y:S01]  /*2db0*/  FFMA.RM R29, R29, R26, 12582913 ;  /* 0x4b4000011d1d7423 */ /* 0x000fe2000000401a */
[----:B------:R-:W-:Y:S01]  /*2dc0*/  FFMA.SAT R43, R39, R28, 0.5 ;  /* 0x3f000000272b7423 */ /* 0x000fe2000000201c */
[----:B-1----:R-:W-:Y:S02]  /*2dd0*/  FADD R37, -R24, R37 ;  /* 0x0000002518257221 */ /* 0x002fe40000000100 */
[----:B------:R-:W-:Y:S01]  /*2de0*/  FADD R38, R29, -12583039 ;  /* 0xcb40007f1d267421 */ /* 0x000fe20000000000 */
[----:B------:R-:W-:Y:S01]  /*2df0*/  FFMA.RM R36, R43, R26, 12582913 ;  /* 0x4b4000012b247423 */ /* 0x000fe2000000401a */
[----:B------:R-:W-:Y:S01]  /*2e00*/  FFMA.SAT R43, R37, R28, 0.5 ;  /* 0x3f000000252b7423 */ /* 0x000fe2000000201c */
[----:B------:R-:W-:Y:S02]  /*2e10*/  IMAD.SHL.U32 R29, R29, 0x800000, RZ ;  /* 0x008000001d1d7824 */ /* 0x000fe400078e00ff */
[----:B------:R-:W-:Y:S01]  /*2e20*/  FFMA R38, R41, 1.4426950216293334961, -R38 ;  /* 0x3fb8aa3b29267823 */ /* 0x000fe20000000826 */
[C---:B------:R-:W-:Y:S01]  /*2e30*/  FADD R42, R36.reuse, -12583039 ;  /* 0xcb40007f242a7421 */ /* 0x040fe20000000000 */
[----:B------:R-:W-:-:S02]  /*2e40*/  SHF.L.U32 R36, R36, 0x17, RZ ;  /* 0x0000001724247819 */ /* 0x000fc400000006ff */
[----:B------:R-:W-:Y:S01]  /*2e50*/  FFMA R40, R41, 1.925963033500011079e-08, R38 ;  /* 0x32a5706029287823 */ /* 0x000fe20000000026 */
[----:B---3--:R-:W-:Y:S01]  /*2e60*/  FADD R41, -R24, R45 ;  /* 0x0000002d18297221 */ /* 0x008fe20000000100 */
        /* <DEDUP_REMOVED lines=13> */
[----:B------:R-:W-:-:S04]  /*2f40*/  FFMA R26, R41, 1.4426950216293334961, -R26 ;  /* 0x3fb8aa3b291a7823 */ /* 0x000fc8000000081a */
[----:B------:R-:W-:-:S03]  /*2f50*/  FFMA R26, R41, 1.925963033500011079e-08, R26 ;  /* 0x32a57060291a7823 */ /* 0x000fc6000000001a */
[----:B------:R-:W2:Y:S01]  /*2f60*/  MUFU.EX2 R37, R28 ;  /* 0x0000001c00257308 */ /* 0x000ea20000000800 */
[----:B0-----:R-:W-:-:S05]  /*2f70*/  FMUL R40, R29, R40 ;  /* 0x000000281d287220 */ /* 0x001fca0000400000 */
[----:B------:R0:W-:Y:S02]  /*2f80*/  STS [R25], R40 ;  /* 0x0000002819007388 */ /* 0x0001e40000000800 */
[----:B------:R-:W3:Y:S01]  /*2f90*/  MUFU.EX2 R26, R26 ;  /* 0x0000001a001a7308 */ /* 0x000ee20000000800 */
[----:B-1----:R-:W-:-:S05]  /*2fa0*/  FMUL R36, R36, R39 ;  /* 0x0000002724247220 */ /* 0x002fca0000400000 */
[----:B------:R0:W-:Y:S01]  /*2fb0*/  STS [R25+0x80], R36 ;  /* 0x0000802419007388 */ /* 0x0001e20000000800 */
[----:B--2---:R-:W-:-:S05]  /*2fc0*/  FMUL R38, R38, R37 ;  /* 0x0000002526267220 */ /* 0x004fca0000400000 */
[----:B------:R0:W-:Y:S01]  /*2fd0*/  STS [R25+0x100], R38 ;  /* 0x0001002619007388 */ /* 0x0001e20000000800 */
[----:B---3--:R-:W-:-:S05]  /*2fe0*/  FMUL R42, R43, R26 ;  /* 0x0000001a2b2a7220 */ /* 0x008fca0000400000 */
[----:B------:R0:W-:Y:S01]  /*2ff0*/  STS [R25+0x180], R42 ;  /* 0x0001802a19007388 */ /* 0x0001e20000000800 */
[----:B------:R-:W-:Y:S05]  /*3000*/  @!P0 BRA `(.L_x_2458) ;  /* 0xfffffffc00388947 */ /* 0x000fea000383ffff */
.L_x_2455:
[----:B------:R-:W-:Y:S05]  /*3010*/  BSYNC.RECONVERGENT B0 ;  /* 0x0000000000007941 */ /* 0x000fea0003800200 */
.L_x_2454:
[----:B------:R-:W-:Y:S01]  /*3020*/  NOP ;  /* 0x0000000000007918 */ /* 0x000fe20000000000 */
[----:B------:R-:W5:Y:S01]  /*3030*/  @!P4 LDS R26, [R20] ;  /* 0x00000000141ac984 */ /* 0x000f620000000800 */
[----:B012---:R-:W-:Y:S01]  /*3040*/  CS2R R24, SRZ ;  /* 0x0000000000187805 */ /* 0x007fe2000001ff00 */
[----:B------:R-:W-:Y:S05]  /*3050*/  BSSY.RECONVERGENT B0, `(.L_x_2459) ;  /* 0x00000b3000007945 */ /* 0x000fea0003800200 */
[----:B-----5:R-:W0:Y:S02]  /*3060*/  @!P4 F2F.F64.F32 R24, R26 ;  /* 0x0000001a0018c310 */ /* 0x020e240000201800 */
[----:B0-----:R0:W-:Y:S01]  /*3070*/  STL.64 [R1], R24 ;  /* 0x0000001801007387 */ /* 0x0011e20000100a00 */
        /* <DEDUP_REMOVED lines=10> */
[----:B-1----:R-:W-:-:S04]  /*3120*/  FADD R27, R24, R27 ;  /* 0x0000001b181b7221 */ /* 0x002fc80000000000 */
[----:B------:R-:W0:Y:S02]  /*3130*/  F2F.F64.F32 R28, R27 ;  /* 0x0000001b001c7310 */ /* 0x000e240000201800 */
[----:B0-----:R1:W-:Y:S04]  /*3140*/  STL.64 [R1], R28 ;  /* 0x0000001c01007387 */ /* 0x0013e80000100a00 */
[----:B------:R-:W-:Y:S05]  /*3150*/  @!P1 BRA `(.L_x_2462) ;  /* 0x0000000000349947 */ /* 0x000fea0003800000 */
[----:B------:R-:W0:Y:S01]  /*3160*/  LDS R25, [R20+0x100] ;  /* 0x0001000014197984 */ /* 0x000e220000000800 */
[----:B------:R-:W-:Y:S01]  /*3170*/  ISETP.NE.AND P1, PT, R18, 0x2, PT ;  /* 0x000000021200780c */ /* 0x000fe20003f25270 */
[----:B-1----:R-:W0:Y:S01]  /*3180*/  F2F.F32.F64 R28, R28 ;  /* 0x0000001c001c7310 */ /* 0x002e220000301000 */
[----:B------:R-:W-:-:S11]  /*3190*/  MOV R49, R4 ;  /* 0x0000000400317202 */ /* 0x000fd60000000f00 */
[----:B---34-:R-:W1:Y:S01]  /*31a0*/  @P1 LDS R37, [R20+0x180] ;  /* 0x0001800014251984 */ /* 0x018e620000000800 */
[----:B------:R-:W-:Y:S02]  /*31b0*/  @P1 IMAD.MOV.U32 R49, RZ, RZ, R17 ;  /* 0x000000ffff311224 */ /* 0x000fe400078e0011 */
[----:B0-----:R-:W-:-:S06]  /*31c0*/  FADD R26, R28, R25 ;  /* 0x000000191c1a7221 */ /* 0x001fcc0000000000 */
[----:B------:R-:W0:Y:S08]  /*31d0*/  F2F.F64.F32 R26, R26 ;  /* 0x0000001a001a7310 */ /* 0x000e300000201800 */
[----:B0-----:R-:W1:Y:S01]  /*31e0*/  @P1 F2F.F32.F64 R24, R26 ;  /* 0x0000001a00181310 */ /* 0x001e620000301000 */
[----:B------:R2:W-:Y:S01]  /*31f0*/  STL.64 [R1], R26 ;  /* 0x0000001a01007387 */ /* 0x0005e20000100a00 */
[----:B-1----:R-:W-:-:S06]  /*3200*/  @P1 FADD R24, R24, R37 ;  /* 0x0000002518181221 */ /* 0x002fcc0000000000 */
[----:B------:R-:W0:Y:S02]  /*3210*/  @P1 F2F.F64.F32 R24, R24 ;  /* 0x0000001800181310 */ /* 0x000e240000201800 */
[----:B0-----:R2:W-:Y:S02]  /*3220*/  @P1 STL.64 [R1], R24 ;  /* 0x0000001801001387 */ /* 0x0015e40000100a00 */
.L_x_2462:
[----:B------:R-:W-:Y:S05]  /*3230*/  BSYNC.RECONVERGENT B1 ;  /* 0x0000000000017941 */ /* 0x000fea0003800200 */
.L_x_2461:
        /* <DEDUP_REMOVED lines=8> */
.L_x_2465:
[----:B------:R-:W2:Y:S01]  /*32c0*/  LDL.64 R24, [R1] ;  /* 0x0000000001187983 */ /* 0x000ea20000100a00 */
[C---:B------:R-:W-:Y:S01]  /*32d0*/  LEA R48, R49.reuse, R8, 0x2 ;  /* 0x0000000831307211 */ /* 0x040fe200078e10ff */
[----:B------:R-:W-:-:S04]  /*32e0*/  VIADD R49, R49, 0x200 ;  /* 0x0000020031317836 */ /* 0x000fc80000000000 */
[----:B0-----:R-:W0:Y:S01]  /*32f0*/  LDS R27, [R48] ;  /* 0x00000000301b7984 */ /* 0x001e220000000800 */
[----:B------:R-:W-:-:S03]  /*3300*/  ISETP.GE.AND P1, PT, R49, R50, PT ;  /* 0x000000323100720c */ /* 0x000fc60003f26270 */
[----:B-1----:R-:W1:Y:S04]  /*3310*/  LDS R29, [R48+0x80] ;  /* 0x00008000301d7984 */ /* 0x002e680000000800 */
[----:B------:R-:W5:Y:S04]  /*3320*/  LDS R28, [R48+0x100] ;  /* 0x00010000301c7984 */ /* 0x000f680000000800 */
[----:B---34-:R-:W3:Y:S04]  /*3330*/  LDS R37, [R48+0x180] ;  /* 0x0001800030257984 */ /* 0x018ee80000000800 */
        /* <DEDUP_REMOVED lines=8> */
[----:B------:R-:W0:Y:S08]  /*33c0*/  F2F.F64.F32 R42, R27 ;  /* 0x0000001b002a7310 */ /* 0x000e300000201800 */
[----:B0-----:R-:W1:Y:S01]  /*33d0*/  F2F.F32.F64 R26, R42 ;  /* 0x0000002a001a7310 */ /* 0x001e620000301000 */
[----:B------:R-:W-:Y:S01]  /*33e0*/  STL.64 [R1], R42 ;  /* 0x0000002a01007387 */ /* 0x000fe20000100a00 */
[----:B-1----:R-:W-:-:S06]  /*33f0*/  FADD R26, R26, R29 ;  /* 0x0000001d1a1a7221 */ /* 0x002fcc0000000000 */
[----:B------:R-:W0:Y:S08]  /*3400*/  F2F.F64.F32 R40, R26 ;  /* 0x0000001a00287310 */ /* 0x000e300000201800 */
[----:B0-----:R-:W5:Y:S01]  /*3410*/  F2F.F32.F64 R29, R40 ;  /* 0x00000028001d7310 */ /* 0x001f620000301000 */
[----:B------:R-:W-:Y:S01]  /*3420*/  STL.64 [R1], R40 ;  /* 0x0000002801007387 */ /* 0x000fe20000100a00 */
[----:B-----5:R-:W-:-:S06]  /*3430*/  FADD R38, R29, R28 ;  /* 0x0000001c1d267221 */ /* 0x020fcc0000000000 */
[----:B------:R-:W0:Y:S08]  /*3440*/  F2F.F64.F32 R38, R38 ;  /* 0x0000002600267310 */ /* 0x000e300000201800 */
[----:B0-----:R-:W3:Y:S01]  /*3450*/  F2F.F32.F64 R24, R38 ;  /* 0x0000002600187310 */ /* 0x001ee20000301000 */
[----:B------:R-:W-:Y:S01]  /*3460*/  STL.64 [R1], R38 ;  /* 0x0000002601007387 */ /* 0x000fe20000100a00 */
[----:B---3--:R-:W-:-:S06]  /*3470*/  FADD R37, R24, R37 ;  /* 0x0000002518257221 */ /* 0x008fcc0000000000 */
[----:B------:R-:W0:Y:S08]  /*3480*/  F2F.F64.F32 R36, R37 ;  /* 0x0000002500247310 */ /* 0x000e300000201800 */
[----:B0-----:R-:W2:Y:S01]  /*3490*/  F2F.F32.F64 R24, R36 ;  /* 0x0000002400187310 */ /* 0x001ea20000301000 */
[----:B------:R-:W-:Y:S01]  /*34a0*/  STL.64 [R1], R36 ;  /* 0x0000002401007387 */ /* 0x000fe20000100a00 */
[----:B--2---:R-:W-:-:S06]  /*34b0*/  FADD R24, R24, R25 ;  /* 0x0000001918187221 */ /* 0x004fcc0000000000 */
[----:B------:R-:W0:Y:S08]  /*34c0*/  F2F.F64.F32 R28, R24 ;  /* 0x00000018001c7310 */ /* 0x000e300000201800 */
[----:B0-----:R-:W0:Y:S01]  /*34d0*/  F2F.F32.F64 R25, R28 ;  /* 0x0000001c00197310 */ /* 0x001e220000301000 */
[----:B------:R-:W-:Y:S01]  /*34e0*/  STL.64 [R1], R28 ;  /* 0x0000001c01007387 */ /* 0x000fe20000100a00 */
[----:B0-----:R-:W-:-:S06]  /*34f0*/  FADD R26, R25, R44 ;  /* 0x0000002c191a7221 */ /* 0x001fcc0000000000 */
[----:B------:R-:W0:Y:S08]  /*3500*/  F2F.F64.F32 R26, R26 ;  /* 0x0000001a001a7310 */ /* 0x000e300000201800 */
[----:B0-----:R-:W0:Y:S01]  /*3510*/  F2F.F32.F64 R25, R26 ;  /* 0x0000001a00197310 */ /* 0x001e220000301000 */
[----:B------:R-:W-:Y:S01]  /*3520*/  STL.64 [R1], R26 ;  /* 0x0000001a01007387 */ /* 0x000fe20000100a00 */
[----:B0-----:R-:W-:-:S03]  /*3530*/  FADD R44, R25, R46 ;  /* 0x0000002e192c7221 */ /* 0x001fc60000000000 */
[----:B------:R-:W0:Y:S03]  /*3540*/  LDS R46, [R48+0x400] ;  /* 0x00040000302e7984 */ /* 0x000e260000000800 */
[----:B------:R-:W1:Y:S08]  /*3550*/  F2F.F64.F32 R44, R44 ;  /* 0x0000002c002c7310 */ /* 0x000e700000201800 */
[----:B-1----:R-:W1:Y:S02]  /*3560*/  F2F.F32.F64 R45, R44 ;  /* 0x0000002c002d7310 */ /* 0x002e640000301000 */
[----:B-1----:R-:W-:-:S06]  /*3570*/  FADD R24, R45, R47 ;  /* 0x0000002f2d187221 */ /* 0x002fcc0000000000 */
[----:B------:R-:W1:Y:S08]  /*3580*/  F2F.F64.F32 R24, R24 ;  /* 0x0000001800187310 */ /* 0x000e700000201800 */
[----:B-1----:R-:W0:Y:S02]  /*3590*/  F2F.F32.F64 R25, R24 ;  /* 0x0000001800197310 */ /* 0x002e240000301000 */
[----:B0-----:R-:W-:-:S06]  /*35a0*/  FADD R46, R25, R46 ;  /* 0x0000002e192e7221 */ /* 0x001fcc0000000000 */
[----:B------:R-:W0:Y:S08]  /*35b0*/  F2F.F64.F32 R46, R46 ;  /* 0x0000002e002e7310 */ /* 0x000e300000201800 */
[----:B0-----:R-:W0:Y:S02]  /*35c0*/  F2F.F32.F64 R47, R46 ;  /* 0x0000002e002f7310 */ /* 0x001e240000301000 */
[----:B0-----:R-:W-:-:S06]  /*35d0*/  FADD R51, R47, R51 ;  /* 0x000000332f337221 */ /* 0x001fcc0000000000 */
[----:B------:R-:W0:Y:S08]  /*35e0*/  F2F.F64.F32 R44, R51 ;  /* 0x00000033002c7310 */ /* 0x000e300000201800 */
[----:B0-----:R0:W1:Y:S02]  /*35f0*/  F2F.F32.F64 R44, R44 ;  /* 0x0000002c002c7310 */ /* 0x0010640000301000 */
[----:B0-----:R-:W0:Y:S01]  /*3600*/  LDS R45, [R48+0x580] ;  /* 0x00058000302d7984 */ /* 0x001e220000000800 */
[----:B-1----:R-:W-:-:S03]  /*3610*/  FADD R53, R44, R53 ;  /* 0x000000352c357221 */ /* 0x002fc60000000000 */
[----:B------:R-:W1:Y:S02]  /*3620*/  LDS R44, [R48+0x600] ;  /* 0x00060000302c7984 */ /* 0x000e640000000800 */
[----:B------:R-:W2:Y:S08]  /*3630*/  F2F.F64.F32 R24, R53 ;  /* 0x0000003500187310 */ /* 0x000eb00000201800 */
[----:B--2---:R2:W0:Y:S02]  /*3640*/  F2F.F32.F64 R24, R24 ;  /* 0x0000001800187310 */ /* 0x0044240000301000 */
[----:B--2---:R-:W2:Y:S01]  /*3650*/  LDS R25, [R48+0x680] ;  /* 0x0006800030197984 */ /* 0x004ea20000000800 */
[----:B0-----:R-:W-:-:S06]  /*3660*/  FADD R46, R24, R45 ;  /* 0x0000002d182e7221 */ /* 0x001fcc0000000000 */
[----:B------:R-:W0:Y:S08]  /*3670*/  F2F.F64.F32 R46, R46 ;  /* 0x0000002e002e7310 */ /* 0x000e300000201800 */
[----:B0-----:R-:W1:Y:S02]  /*3680*/  F2F.F32.F64 R47, R46 ;  /* 0x0000002e002f7310 */ /* 0x001e640000301000 */
[----:B-1----:R-:W-:-:S02]  /*3690*/  FADD R51, R47, R44 ;  /* 0x0000002c2f337221 */ /* 0x002fc40000000000 */
[----:B------:R-:W-:Y:S04]  /*36a0*/  LDS R47, [R48+0x780] ;  /* 0x00078000302f7984 */ /* 0x000fe80000000800 */
[----:B------:R-:W0:Y:S08]  /*36b0*/  F2F.F64.F32 R44, R51 ;  /* 0x00000033002c7310 */ /* 0x000e300000201800 */
[----:B0-----:R0:W2:Y:S02]  /*36c0*/  F2F.F32.F64 R44, R44 ;  /* 0x0000002c002c7310 */ /* 0x0010a40000301000 */
[----:B0-----:R-:W0:Y:S01]  /*36d0*/  LDS R45, [R48+0x700] ;  /* 0x00070000302d7984 */ /* 0x001e220000000800 */
[----:B--2---:R-:W-:-:S05]  /*36e0*/  FADD R53, R44, R25 ;  /* 0x000000192c357221 */ /* 0x004fca0000000000 */
[----:B------:R-:W1:Y:S08]  /*36f0*/  F2F.F64.F32 R24, R53 ;  /* 0x0000003500187310 */ /* 0x000e700000201800 */
[----:B-1----:R-:W0:Y:S02]  /*3700*/  F2F.F32.F64 R24, R24 ;  /* 0x0000001800187310 */ /* 0x002e240000301000 */
[----:B0-----:R-:W-:-:S06]  /*3710*/  FADD R24, R24, R45 ;  /* 0x0000002d18187221 */ /* 0x001fcc0000000000 */
[----:B------:R-:W0:Y:S08]  /*3720*/  F2F.F64.F32 R24, R24 ;  /* 0x0000001800187310 */ /* 0x000e300000201800 */
[----:B0-----:R-:W0:Y:S02]  /*3730*/  F2F.F32.F64 R46, R24 ;  /* 0x00000018002e7310 */ /* 0x001e240000301000 */
[----:B0-----:R-:W-:-:S06]  /*3740*/  FADD R46, R46, R47 ;  /* 0x0000002f2e2e7221 */ /* 0x001fcc0000000000 */
[----:B------:R-:W0:Y:S02]  /*3750*/  F2F.F64.F32 R46, R46 ;  /* 0x0000002e002e7310 */ /* 0x000e240000201800 */
[----:B0-----:R0:W-:Y:S01]  /*3760*/  STL.64 [R1], R46 ;  /* 0x0000002e01007387 */ /* 0x0011e20000100a00 */
[----:B------:R-:W-:Y:S05]  /*3770*/  @!P1 BRA `(.L_x_2465) ;  /* 0xfffffff800d09947 */ /* 0x000fea000383ffff */
.L_x_2464:
[----:B------:R-:W-:Y:S05]  /*3780*/  BSYNC.RECONVERGENT B1 ;  /* 0x0000000000017941 */ /* 0x000fea0003800200 */
.L_x_2463:
        /* <DEDUP_REMOVED lines=8> */
[----:B------:R-:W5:Y:S04]  /*3810*/  LDS R27, [R38] ;  /* 0x00000000261b7984 */ /* 0x000f680000000800 */
[----:B------:R-:W1:Y:S04]  /*3820*/  LDS R26, [R38+0x80] ;  /* 0x00008000261a7984 */ /* 0x000e680000000800 */
[----:B------:R-:W-:Y:S04]  /*3830*/  LDS R40, [R38+0x180] ;  /* 0x0001800026287984 */ /* 0x000fe80000000800 */
[----:B------:R-:W-:Y:S01]  /*3840*/  LDS R42, [R38+0x200] ;  /* 0x00020000262a7984 */ /* 0x000fe20000000800 */
[----:B--2---:R-:W5:Y:S02]  /*3850*/  F2F.F32.F64 R24, R24 ;  /* 0x0000001800187310 */ /* 0x004f640000301000 */
[----:B-----5:R-:W-:-:S02]  /*3860*/  FADD R36, R24, R27 ;  /* 0x0000001b18247221 */ /* 0x020fc40000000000 */
[----:B------:R-:W2:Y:S04]  /*3870*/  LDS R27, [R38+0x100] ;  /* 0x00010000261b7984 */ /* 0x000ea80000000800 */
[----:B---34-:R-:W3:Y:S08]  /*3880*/  F2F.F64.F32 R36, R36 ;  /* 0x0000002400247310 */ /* 0x018ef00000201800 */
[----:B---3--:R-:W1:Y:S02]  /*3890*/  F2F.F32.F64 R37, R36 ;  /* 0x0000002400257310 */ /* 0x008e640000301000 */
[----:B-1----:R-:W-:-:S06]  /*38a0*/  FADD R28, R37, R26 ;  /* 0x0000001a251c7221 */ /* 0x002fcc0000000000 */
[----:B------:R-:W1:Y:S08]  /*38b0*/  F2F.F64.F32 R28, R28 ;  /* 0x0000001c001c7310 */ /* 0x000e700000201800 */
[----:B-1----:R-:W2:Y:S02]  /*38c0*/  F2F.F32.F64 R26, R28 ;  /* 0x0000001c001a7310 */ /* 0x002ea40000301000 */
[----:B--2---:R-:W-:-:S06]  /*38d0*/  FADD R26, R26, R27 ;  /* 0x0000001b1a1a7221 */ /* 0x004fcc0000000000 */
[----:B------:R-:W1:Y:S08]  /*38e0*/  F2F.F64.F32 R26, R26 ;  /* 0x0000001a001a7310 */ /* 0x000e700000201800 */
[----:B-1----:R-:W1:Y:S02]  /*38f0*/  F2F.F32.F64 R27, R26 ;  /* 0x0000001a001b7310 */ /* 0x002e640000301000 */
[----:B-1----:R-:W-:-:S02]  /*3900*/  FADD R24, R27, R40 ;  /* 0x000000281b187221 */ /* 0x002fc40000000000 */
[----:B------:R-:W1:Y:S04]  /*3910*/  LDS R40, [R38+0x280] ;  /* 0x0002800026287984 */ /* 0x000e680000000800 */
[----:B------:R-:W2:Y:S08]  /*3920*/  F2F.F64.F32 R24, R24 ;  /* 0x0000001800187310 */ /* 0x000eb00000201800 */
[----:B--2---:R-:W2:Y:S02]  /*3930*/  F2F.F32.F64 R25, R24 ;  /* 0x0000001800197310 */ /* 0x004ea40000301000 */
[----:B--2---:R-:W-:-:S02]  /*3940*/  FADD R36, R25, R42 ;  /* 0x0000002a19247221 */ /* 0x004fc40000000000 */
[----:B------:R-:W2:Y:S04]  /*3950*/  LDS R42, [R38+0x300] ;  /* 0x00030000262a7984 */ /* 0x000ea80000000800 */
[----:B------:R-:W3:Y:S08]  /*3960*/  F2F.F64.F32 R36, R36 ;  /* 0x0000002400247310 */ /* 0x000ef00000201800 */
[----:B---3--:R-:W1:Y:S02]  /*3970*/  F2F.F32.F64 R37, R36 ;  /* 0x0000002400257310 */ /* 0x008e640000301000 */
[----:B-1----:R-:W-:-:S02]  /*3980*/  FADD R28, R37, R40 ;  /* 0x00000028251c7221 */ /* 0x002fc40000000000 */
[----:B------:R-:W1:Y:S04]  /*3990*/  LDS R40, [R38+0x380] ;  /* 0x0003800026287984 */ /* 0x000e680000000800 */
[----:B------:R-:W3:Y:S08]  /*39a0*/  F2F.F64.F32 R28, R28 ;  /* 0x0000001c001c7310 */ /* 0x000ef00000201800 */
[----:B---3--:R-:W2:Y:S02]  /*39b0*/  F2F.F32.F64 R29, R28 ;  /* 0x0000001c001d7310 */ /* 0x008ea40000301000 */
[----:B--2---:R-:W-:-:S06]  /*39c0*/  FADD R26, R29, R42 ;  /* 0x0000002a1d1a7221 */ /* 0x004fcc0000000000 */
[----:B------:R-:W2:Y:S08]  /*39d0*/  F2F.F64.F32 R26, R26 ;  /* 0x0000001a001a7310 */ /* 0x000eb00000201800 */
[----:B--2---:R-:W1:Y:S02]  /*39e0*/  F2F.F32.F64 R27, R26 ;  /* 0x0000001a001b7310 */ /* 0x004e640000301000 */
[----:B-1----:R-:W-:-:S06]  /*39f0*/  FADD R24, R27, R40 ;  /* 0x000000281b187221 */ /* 0x002fcc0000000000 */
[----:B------:R-:W1:Y:S02]  /*3a00*/  F2F.F64.F32 R24, R24 ;  /* 0x0000001800187310 */ /* 0x000e640000201800 */
[----:B-1----:R2:W-:Y:S02]  /*3a10*/  STL.64 [R1], R24 ;  /* 0x0000001801007387 */ /* 0x0025e40000100a00 */
.L_x_2467:
[----:B------:R-:W-:Y:S05]  /*3a20*/  BSYNC.RECONVERGENT B1 ;  /* 0x0000000000017941 */ /* 0x000fea0003800200 */
.L_x_2466:
[----:B------:R-:W-:-:S13]  /*3a30*/  ISETP.LT.OR P0, PT, R49, R52, P0 ;  /* 0x000000343100720c */ /* 0x000fda0000701670 */
[----:B------:R-:W-:Y:S05]  /*3a40*/  @!P0 BRA `(.L_x_2460) ;  /* 0x00000000004c8947 */ /* 0x000fea0003800000 */
[----:B--2---:R-:W2:Y:S01]  /*3a50*/  LDL.64 R24, [R1] ;  /* 0x0000000001187983 */ /* 0x004ea20000100a00 */
[----:B------:R-:W-:-:S05]  /*3a60*/  IMAD R38, R49, 0x4, R8 ;  /* 0x0000000431267824 */ /* 0x000fca00078e0208 */
[----:B------:R-:W5:Y:S04]  /*3a70*/  LDS R27, [R38] ;  /* 0x00000000261b7984 */ /* 0x000f680000000800 */
[----:B------:R-:W1:Y:S04]  /*3a80*/  LDS R26, [R38+0x80] ;  /* 0x00008000261a7984 */ /* 0x000e680000000800 */
        /* <DEDUP_REMOVED lines=15> */
.L_x_2460:
[----:B------:R-:W-:Y:S05]  /*3b80*/  BSYNC.RECONVERGENT B0 ;  /* 0x0000000000007941 */ /* 0x000fea0003800200 */
.L_x_2459:
[----:B-1----:R-:W3:Y:S01]  /*3b90*/  LDL.64 R28, [R1] ;  /* 0x00000000011c7983 */ /* 0x002ee20000100a00 */
[----:B------:R-:W1:Y:S01]  /*3ba0*/  LDCU UR6, c[0x0][0x38c] ;  /* 0x00007180ff0677ac */ /* 0x000e620008000800 */
[----:B------:R-:W-:Y:S02]  /*3bb0*/  BSSY.RECONVERGENT B2, `(.L_x_2468) ;  /* 0x00000a3000027945 */ /* 0x000fe40003800200 */
[----:B---34-:R-:W-:Y:S01]  /*3bc0*/  SHFL.BFLY PT, R37, R29, 0x10, 0x1f ;  /* 0x0e001f001d257f89 */ /* 0x018fe200000e0000 */
[----:B0-2---:R-:W-:Y:S03]  /*3bd0*/  F2F.F32.F64 R24, R28 ;  /* 0x0000001c00187310 */ /* 0x005fe60000301000 */
        /* <DEDUP_REMOVED lines=35> */
[----:B--2---:R1:W2:Y:S10]  /*3e10*/  F2F.F32.F64 R26, R24 ;  /* 0x00000018001a7310 */ /* 0x0042b40000301000 */
[----:B------:R-:W-:Y:S05]  /*3e20*/  @!P0 BRA `(.L_x_2471) ;  /* 0x0000000000d08947 */ /* 0x000fea0003800000 */
[----:B-1----:R-:W1:Y:S01]  /*3e30*/  LDS R25, [R20] ;  /* 0x0000000014197984 */ /* 0x002e620000000800 */
[----:B--2---:R-:W2:Y:S01]  /*3e40*/  MUFU.RCP R27, R26 ;  /* 0x0000001a001b7308 */ /* 0x004ea20000001000 */
[----:B------:R-:W-:Y:S01]  /*3e50*/  BSSY.RECONVERGENT B4, `(.L_x_2472) ;  /* 0x000000c000047945 */ /* 0x000fe20003800200 */
[----:B------:R-:W-:Y:S01]  /*3e60*/  ISETP.NE.AND P5, PT, R30, 0x1, PT ;  /* 0x000000011e00780c */ /* 0x000fe20003fa5270 */
[----:B--2---:R-:W-:-:S04]  /*3e70*/  FFMA R24, -R26, R27, 1 ;  /* 0x3f8000001a187423 */ /* 0x004fc8000000011b */
[----:B------:R-:W-:Y:S01]  /*3e80*/  FFMA R24, R27, R24, R27 ;  /* 0x000000181b187223 */ /* 0x000fe2000000001b */
[----:B-1----:R-:W1:Y:S03]  /*3e90*/  FCHK P0, R25, R26 ;  /* 0x0000001a19007302 */ /* 0x002e660000000000 */
[----:B------:R-:W-:-:S04]  /*3ea0*/  FFMA R27, R25, R24, RZ ;  /* 0x00000018191b7223 */ /* 0x000fc800000000ff */
[----:B------:R-:W-:-:S04]  /*3eb0*/  FFMA R28, -R26, R27, R25 ;  /* 0x0000001b1a1c7223 */ /* 0x000fc80000000119 */
[----:B------:R-:W-:Y:S01]  /*3ec0*/  FFMA R29, R24, R28, R27 ;  /* 0x0000001c181d7223 */ /* 0x000fe2000000001b */
[----:B-1----:R-:W-:Y:S06]  /*3ed0*/  @!P0 BRA `(.L_x_2473) ;  /* 0x00000000000c8947 */ /* 0x002fec0003800000 */
[----:B------:R-:W-:-:S07]  /*3ee0*/  MOV R29, 0x3f00 ;  /* 0x00003f00001d7802 */ /* 0x000fce0000000f00 */
[----:B0-----:R-:W-:Y:S05]  /*3ef0*/  CALL.REL.NOINC `($__internal_23_$__cuda_sm3x_div_rn_noftz_f32_slowpath) ;  /* 0x000000f000747944 */ /* 0x001fea0003c00000 */
[----:B------:R-:W-:-:S07]  /*3f00*/  IMAD.MOV.U32 R29, RZ, RZ, R36 ;  /* 0x000000ffff1d7224 */ /* 0x000fce00078e0024 */
.L_x_2473:
[----:B------:R-:W-:Y:S05]  /*3f10*/  BSYNC.RECONVERGENT B4 ;  /* 0x0000000000047941 */ /* 0x000fea0003800200 */
.L_x_2472:
[----:B------:R3:W-:Y:S01]  /*3f20*/  STS [R20], R29 ;  /* 0x0000001d14007388 */ /* 0x0007e20000000800 */
[----:B------:R-:W-:Y:S01]  /*3f30*/  MOV R27, R0 ;  /* 0x00000000001b7202 */ /* 0x000fe20000000f00 */
[----:B------:R-:W-:Y:S06]  /*3f40*/  @!P5 BRA `(.L_x_2471) ;  /* 0x000000000088d947 */ /* 0x000fec0003800000 */
[----:B------:R-:W1:Y:S01]  /*3f50*/  LDS R25, [R20+0x80] ;  /* 0x0000800014197984 */ /* 0x000e620000000800 */
[----:B------:R-:W2:Y:S01]  /*3f60*/  MUFU.RCP R27, R26 ;  /* 0x0000001a001b7308 */ /* 0x000ea20000001000 */
[----:B------:R-:W-:Y:S01]  /*3f70*/  BSSY.RECONVERGENT B4, `(.L_x_2474) ;  /* 0x000000c000047945 */ /* 0x000fe20003800200 */
[----:B------:R-:W-:Y:S01]  /*3f80*/  ISETP.NE.AND P5, PT, R30, 0x2, PT ;  /* 0x000000021e00780c */ /* 0x000fe20003fa5270 */
[----:B--2---:R-:W-:-:S04]  /*3f90*/  FFMA R24, -R26, R27, 1 ;  /* 0x3f8000001a187423 */ /* 0x004fc8000000011b */
[----:B------:R-:W-:Y:S01]  /*3fa0*/  FFMA R24, R27, R24, R27 ;  /* 0x000000181b187223 */ /* 0x000fe2000000001b */
[----:B-1----:R-:W1:Y:S03]  /*3fb0*/  FCHK P0, R25, R26 ;  /* 0x0000001a19007302 */ /* 0x002e660000000000 */
[----:B------:R-:W-:-:S04]  /*3fc0*/  FFMA R27, R24, R25, RZ ;  /* 0x00000019181b7223 */ /* 0x000fc800000000ff */
[----:B------:R-:W-:-:S04]  /*3fd0*/  FFMA R28, -R26, R27, R25 ;  /* 0x0000001b1a1c7223 */ /* 0x000fc80000000119 */
[----:B---3--:R-:W-:Y:S01]  /*3fe0*/  FFMA R29, R24, R28, R27 ;  /* 0x0000001c181d7223 */ /* 0x008fe2000000001b */
[----:B-1----:R-:W-:Y:S06]  /*3ff0*/  @!P0 BRA `(.L_x_2475) ;  /* 0x00000000000c8947 */ /* 0x002fec0003800000 */
[----:B------:R-:W-:-:S07]  /*4000*/  MOV R29, 0x4020 ;  /* 0x00004020001d7802 */ /* 0x000fce0000000f00 */
[----:B0-----:R-:W-:Y:S05]  /*4010*/  CALL.REL.NOINC `($__internal_23_$__cuda_sm3x_div_rn_noftz_f32_slowpath) ;  /* 0x000000f0002c7944 */ /* 0x001fea0003c00000 */
[----:B------:R-:W-:-:S07]  /*4020*/  IMAD.MOV.U32 R29, RZ, RZ, R36 ;  /* 0x000000ffff1d7224 */ /* 0x000fce00078e0024 */
.L_x_2475:
[----:B------:R-:W-:Y:S05]  /*4030*/  BSYNC.RECONVERGENT B4 ;  /* 0x0000000000047941 */ /* 0x000fea0003800200 */
.L_x_2474:
[----:B------:R4:W-:Y:S01]  /*4040*/  STS [R20+0x80], R29 ;  /* 0x0000801d14007388 */ /* 0x0009e20000000800 */
[----:B------:R-:W-:Y:S01]  /*4050*/  MOV R27, R2 ;  /* 0x00000002001b7202 */ /* 0x000fe20000000f00 */
[----:B------:R-:W-:Y:S06]  /*4060*/  @!P5 BRA `(.L_x_2471) ;  /* 0x000000000040d947 */ /* 0x000fec0003800000 */
[----:B------:R-:W1:Y:S01]  /*4070*/  LDS R25, [R20+0x100] ;  /* 0x0001000014197984 */ /* 0x000e620000000800 */
[----:B------:R-:W2:Y:S01]  /*4080*/  MUFU.RCP R27, R26 ;  /* 0x0000001a001b7308 */ /* 0x000ea20000001000 */
[----:B------:R-:W-:Y:S01]  /*4090*/  BSSY.RECONVERGENT B4, `(.L_x_2476) ;  /* 0x000000b000047945 */ /* 0x000fe20003800200 */
[----:B--2---:R-:W-:-:S04]  /*40a0*/  FFMA R24, -R26, R27, 1 ;  /* 0x3f8000001a187423 */ /* 0x004fc8000000011b */
[----:B------:R-:W-:Y:S02]  /*40b0*/  FFMA R24, R27, R24, R27 ;  /* 0x000000181b187223 */ /* 0x000fe4000000001b */
[----:B-1----:R-:W1:Y:S02]  /*40c0*/  FCHK P0, R25, R26 ;  /* 0x0000001a19007302 */ /* 0x002e640000000000 */
[----:B------:R-:W-:-:S04]  /*40d0*/  FFMA R27, R24, R25, RZ ;  /* 0x00000019181b7223 */ /* 0x000fc800000000ff */
[----:B------:R-:W-:-:S04]  /*40e0*/  FFMA R28, -R26, R27, R25 ;  /* 0x0000001b1a1c7223 */ /* 0x000fc80000000119 */
[----:B----4-:R-:W-:Y:S01]  /*40f0*/  FFMA R29, R24, R28, R27 ;  /* 0x0000001c181d7223 */ /* 0x010fe2000000001b */
[----:B-1----:R-:W-:Y:S06]  /*4100*/  @!P0 BRA `(.L_x_2477) ;  /* 0x00000000000c8947 */ /* 0x002fec0003800000 */
[----:B------:R-:W-:-:S07]  /*4110*/  MOV R29, 0x4130 ;  /* 0x00004130001d7802 */ /* 0x000fce0000000f00 */
[----:B0-----:R-:W-:Y:S05]  /*4120*/  CALL.REL.NOINC `($__internal_23_$__cuda_sm3x_div_rn_noftz_f32_slowpath) ;  /* 0x000000ec00e87944 */ /* 0x001fea0003c00000 */
[----:B------:R-:W-:-:S07]  /*4130*/  IMAD.MOV.U32 R29, RZ, RZ, R36 ;  /* 0x000000ffff1d7224 */ /* 0x000fce00078e0024 */
.L_x_2477:
[----:B------:R-:W-:Y:S05]  /*4140*/  BSYNC.RECONVERGENT B4 ;  /* 0x0000000000047941 */ /* 0x000fea0003800200 */
.L_x_2476:
[----:B------:R1:W-:Y:S01]  /*4150*/  STS [R20+0x100], R29 ;  /* 0x0001001d14007388 */ /* 0x0003e20000000800 */
[----:B------:R-:W-:-:S07]  /*4160*/  MOV R27, R4 ;  /* 0x00000004001b7202 */ /* 0x000fce0000000f00 */
.L_x_2471:
[----:B------:R-:W-:Y:S05]  /*4170*/  BSYNC.RECONVERGENT B3 ;  /* 0x0000000000037941 */ /* 0x000fea0003800200 */
.L_x_2470:
[----:B------:R-:W-:-:S13]  /*4180*/  ISETP.GE.U32.AND P0, PT, R11, 0x60, PT ;  /* 0x000000600b00780c */ /* 0x000fda0003f06070 */
[----:B------:R-:W-:Y:S05]  /*4190*/  @!P0 BRA `(.L_x_2469) ;  /* 0x0000000400108947 */ /* 0x000fea0003800000 */
.L_x_2486:
[C---:B-1----:R-:W-:Y:S01]  /*41a0*/  IMAD R28, R27.reuse, 0x4, R8 ;  /* 0x000000041b1c7824 */ /* 0x042fe200078e0208 */
[----:B-12---:R-:W1:Y:S01]  /*41b0*/  MUFU.RCP R25, R26 ;  /* 0x0000001a00197308 */ /* 0x006e620000001000 */
[----:B------:R-:W-:Y:S01]  /*41c0*/  IADD3 R27, PT, PT, R27, 0x80, RZ ;  /* 0x000000801b1b7810 */ /* 0x000fe20007ffe0ff */
[----:B------:R-:W-:Y:S02]  /*41d0*/  BSSY.RECONVERGENT B3, `(.L_x_2478) ;  /* 0x000000e000037945 */ /* 0x000fe40003800200 */
[----:B---34-:R-:W2:Y:S01]  /*41e0*/  LDS R29, [R28] ;  /* 0x000000001c1d7984 */ /* 0x018ea20000000800 */
[----:B------:R-:W-:Y:S01]  /*41f0*/  ISETP.GE.AND P5, PT, R27, UR6, PT ;  /* 0x000000061b007c0c */ /* 0x000fe2000bfa6270 */
[----:B-1----:R-:W-:-:S04]  /*4200*/  FFMA R24, -R26, R25, 1 ;  /* 0x3f8000001a187423 */ /* 0x002fc80000000119 */
[----:B------:R-:W-:Y:S01]  /*4210*/  FFMA R24, R25, R24, R25 ;  /* 0x0000001819187223 */ /* 0x000fe20000000019 */
[----:B--2---:R-:W1:Y:S03]  /*4220*/  FCHK P0, R29, R26 ;  /* 0x0000001a1d007302 */ /* 0x004e660000000000 */
[----:B------:R-:W-:-:S04]  /*4230*/  FFMA R25, R24, R29, RZ ;  /* 0x0000001d18197223 */ /* 0x000fc800000000ff */
[----:B------:R-:W-:-:S04]  /*4240*/  FFMA R36, -R26, R25, R29 ;  /* 0x000000191a247223 */ /* 0x000fc8000000011d */
[----:B------:R-:W-:Y:S01]  /*4250*/  FFMA R25, R24, R36, R25 ;  /* 0x0000002418197223 */ /* 0x000fe20000000019 */
[----:B-1----:R-:W-:Y:S06]  /*4260*/  @!P0 BRA `(.L_x_2479) ;  /* 0x0000000000108947 */ /* 0x002fec0003800000 */
[----:B------:R-:W-:Y:S01]  /*4270*/  IMAD.MOV.U32 R25, RZ, RZ, R29 ;  /* 0x000000ffff197224 */ /* 0x000fe200078e001d */
[----:B------:R-:W-:-:S07]  /*4280*/  MOV R29, 0x42a0 ;  /* 0x000042a0001d7802 */ /* 0x000fce0000000f00 */
[----:B0-----:R-:W-:Y:S05]  /*4290*/  CALL.REL.NOINC `($__internal_23_$__cuda_sm3x_div_rn_noftz_f32_slowpath) ;  /* 0x000000ec008c7944 */ /* 0x001fea0003c00000 */
[----:B------:R-:W-:-:S07]  /*42a0*/  MOV R25, R36 ;  /* 0x0000002400197202 */ /* 0x000fce0000000f00 */
.L_x_2479:
[----:B------:R-:W-:Y:S05]  /*42b0*/  BSYNC.RECONVERGENT B3 ;  /* 0x0000000000037941 */ /* 0x000fea0003800200 */
.L_x_2478:
[----:B------:R-:W1:Y:S01]  /*42c0*/  LDS R37, [R28+0x80] ;  /* 0x000080001c257984 */ /* 0x000e620000000800 */
[----:B------:R-:W2:Y:S01]  /*42d0*/  MUFU.RCP R29, R26 ;  /* 0x0000001a001d7308 */ /* 0x000ea20000001000 */
[----:B------:R-:W-:Y:S02]  /*42e0*/  BSSY.RECONVERGENT B3, `(.L_x_2480) ;  /* 0x000000d000037945 */ /* 0x000fe40003800200 */
[----:B------:R3:W-:Y:S01]  /*42f0*/  STS [R28], R25 ;  /* 0x000000191c007388 */ /* 0x0007e20000000800 */
[----:B--2---:R-:W-:-:S04]  /*4300*/  FFMA R24, -R26, R29, 1 ;  /* 0x3f8000001a187423 */ /* 0x004fc8000000011d */
[----:B------:R-:W-:Y:S01]  /*4310*/  FFMA R24, R29, R24, R29 ;  /* 0x000000181d187223 */ /* 0x000fe2000000001d */
[----:B-1----:R-:W1:Y:S03]  /*4320*/  FCHK P0, R37, R26 ;  /* 0x0000001a25007302 */ /* 0x002e660000000000 */
[----:B------:R-:W-:-:S04]  /*4330*/  FFMA R29, R24, R37, RZ ;  /* 0x00000025181d7223 */ /* 0x000fc800000000ff */
[----:B------:R-:W-:-:S04]  /*4340*/  FFMA R36, -R26, R29, R37 ;  /* 0x0000001d1a247223 */ /* 0x000fc80000000125 */
[----:B------:R-:W-:Y:S01]  /*4350*/  FFMA R29, R24, R36, R29 ;  /* 0x00000024181d7223 */ /* 0x000fe2000000001d */
[----:B-1-3--:R-:W-:Y:S06]  /*4360*/  @!P0 BRA `(.L_x_2481) ;  /* 0x0000000000108947 */ /* 0x00afec0003800000 */
[----:B------:R-:W-:Y:S01]  /*4370*/  IMAD.MOV.U32 R25, RZ, RZ, R37 ;  /* 0x000000ffff197224 */ /* 0x000fe200078e0025 */
[----:B------:R-:W-:-:S07]  /*4380*/  MOV R29, 0x43a0 ;  /* 0x000043a0001d7802 */ /* 0x000fce0000000f00 */
[----:B0-----:R-:W-:Y:S05]  /*4390*/  CALL.REL.NOINC `($__internal_23_$__cuda_sm3x_div_rn_noftz_f32_slowpath) ;  /* 0x000000ec004c7944 */ /* 0x001fea0003c00000 */
[----:B------:R-:W-:-:S07]  /*43a0*/  MOV R29, R36 ;  /* 0x00000024001d7202 */ /* 0x000fce0000000f00 */
.L_x_2481:
[----:B------:R-:W-:Y:S05]  /*43b0*/  BSYNC.RECONVERGENT B3 ;  /* 0x0000000000037941 */ /* 0x000fea0003800200 */
.L_x_2480:
[----:B------:R-:W1:Y:S01]  /*43c0*/  LDS R37, [R28+0x100] ;  /* 0x000100001c257984 */ /* 0x000e620000000800 */
[----:B------:R-:W2:Y:S01]  /*43d0*/  MUFU.RCP R25, R26 ;  /* 0x0000001a00197308 */ /* 0x000ea20000001000 */
[----:B------:R-:W-:Y:S02]  /*43e0*/  BSSY.RECONVERGENT B3, `(.L_x_2482) ;  /* 0x000000d000037945 */ /* 0x000fe40003800200 */
[----:B------:R3:W-:Y:S01]  /*43f0*/  STS [R28+0x80], R29 ;  /* 0x0000801d1c007388 */ /* 0x0007e20000000800 */
        /* <DEDUP_REMOVED lines=11> */
.L_x_2483:
[----:B------:R-:W-:Y:S05]  /*44b0*/  BSYNC.RECONVERGENT B3 ;  /* 0x0000000000037941 */ /* 0x000fea0003800200 */
.L_x_2482:
        /* <DEDUP_REMOVED lines=15> */
.L_x_2485:
[----:B------:R-:W-:Y:S05]  /*45b0*/  BSYNC.RECONVERGENT B3 ;  /* 0x0000000000037941 */ /* 0x000fea0003800200 */
.L_x_2484:
[----:B------:R1:W-:Y:S01]  /*45c0*/  STS [R28+0x180], R29 ;  /* 0x0001801d1c007388 */ /* 0x0003e20000000800 */
[----:B------:R-:W-:Y:S05]  /*45d0*/  @!P5 BRA `(.L_x_2486) ;  /* 0xfffffff800f0d947 */ /* 0x000fea000383ffff */
.L_x_2469:
[----:B------:R-:W-:Y:S05]  /*45e0*/  BSYNC.RECONVERGENT B2 ;  /* 0x0000000000027941 */ /* 0x000fea0003800200 */
.L_x_2468:
[----:B------:R-:W-:Y:S01]  /*45f0*/  NOP ;  /* 0x0000000000007918 */ /* 0x000fe20000000000 */
[----:B------:R-:W-:Y:S01]  /*4600*/  NOP ;  /* 0x0000000000007918 */ /* 0x000fe20000000000 */
[----:B------:R-:W-:Y:S04]  /*4610*/  BSSY.RECONVERGENT B0, `(.L_x_2444) ;  /* 0x000007e000007945 */ /* 0x000fe80003800200 */
[----:B------:R-:W-:Y:S05]  /*4620*/  @P4 BRA `(.L_x_2487) ;  /* 0x0000000400f04947 */ /* 0x000fea0003800000 */
[----:B------:R-:W-:Y:S01]  /*4630*/  ISETP.NE.AND P0, PT, R30, RZ, PT ;  /* 0x000000ff1e00720c */ /* 0x000fe20003f05270 */
[----:B------:R-:W-:Y:S01]  /*4640*/  BSSY.RECONVERGENT B1, `(.L_x_2488) ;  /* 0x0000014000017945 */ /* 0x000fe20003800200 */
[----:B------:R-:W-:Y:S01]  /*4650*/  ISETP.GE.U32.AND P1, PT, R11, 0x60, PT ;  /* 0x000000600b00780c */ /* 0x000fe20003f26070 */
[----:B0-----:R-:W-:-:S10]  /*4660*/  IMAD.MOV.U32 R39, RZ, RZ, R5 ;  /* 0x000000ffff277224 */ /* 0x001fd400078e0005 */
[----:B------:R-:W-:Y:S05]  /*4670*/  @!P0 BRA `(.L_x_2489) ;  /* 0x0000000000408947 */ /* 0x000fea0003800000 */
[----:B------:R-:W0:Y:S01]  /*4680*/  LDS R27, [R20] ;  /* 0x00000000141b7984 */ /* 0x000e220000000800 */
[----:B-1----:R-:W1:Y:S01]  /*4690*/  LDC.64 R24, c[0x0][0x3c0] ;  /* 0x0000f000ff187b82 */ /* 0x002e620000000a00 */
[----:B------:R-:W3:Y:S01]  /*46a0*/  LDCU UR6, c[0x0][0x38c] ;  /* 0x00007180ff0677ac */ /* 0x000ee20008000800 */
[----:B------:R-:W-:Y:S02]  /*46b0*/  ISETP.NE.AND P0, PT, R30, 0x1, PT ;  /* 0x000000011e00780c */ /* 0x000fe40003f05270 */
[----:B------:R-:W-:Y:S01]  /*46c0*/  MOV R39, R0 ;  /* 0x0000000000277202 */ /* 0x000fe20000000f00 */
[----:B---34-:R-:W-:-:S04]  /*46d0*/  IMAD R29, R34, UR6, R5 ;  /* 0x00000006221d7c24 */ /* 0x018fc8000f8e0205 */
[----:B-1----:R-:W-:-:S05]  /*46e0*/  IMAD.WIDE R24, R29, 0x4, R24 ;  /* 0x000000041d187825 */ /* 0x002fca00078e0218 */
[----:B0-----:R0:W-:Y:S01]  /*46f0*/  STG.E desc[UR8][R24.64], R27 ;  /* 0x0000001b18007986 */ /* 0x0011e2000c101908 */
[----:B------:R-:W-:Y:S05]  /*4700*/  @!P0 BRA `(.L_x_2489) ;  /* 0x00000000001c8947 */ /* 0x000fea0003800000 */
[----:B------:R-:W-:Y:S01]  /*4710*/  ISETP.NE.AND P0, PT, R30, 0x2, PT ;  /* 0x000000021e00780c */ /* 0x000fe20003f05270 */
[----:B0-----:R-:W0:Y:S01]  /*4720*/  LDS R27, [R20+0x80] ;  /* 0x00008000141b7984 */ /* 0x001e220000000800 */
[----:B------:R-:W-:-:S11]  /*4730*/  IMAD.MOV.U32 R39, RZ, RZ, R2 ;  /* 0x000000ffff277224 */ /* 0x000fd600078e0002 */
[----:B------:R-:W1:Y:S01]  /*4740*/  @P0 LDS R29, [R20+0x100] ;  /* 0x00010000141d0984 */ /* 0x000e620000000800 */
[----:B------:R-:W-:-:S03]  /*4750*/  @P0 MOV R39, R4 ;  /* 0x0000000400270202 */ /* 0x000fc60000000f00 */
[----:B0-----:R0:W-:Y:S04]  /*4760*/  STG.E desc[UR8][R24.64+0x80], R27 ;  /* 0x0000801b18007986 */ /* 0x0011e8000c101908 */
[----:B-1----:R0:W-:Y:S02]  /*4770*/  @P0 STG.E desc[UR8][R24.64+0x100], R29 ;  /* 0x0001001d18000986 */ /* 0x0021e4000c101908 */
.L_x_2489:
[----:B------:R-:W-:Y:S05]  /*4780*/  BSYNC.RECONVERGENT B1 ;  /* 0x0000000000017941 */ /* 0x000fea0003800200 */
.L_x_2488:
[----:B------:R-:W-:Y:S05]  /*4790*/  @!P1 BRA `(.L_x_2487) ;  /* 0x0000000400949947 */ /* 0x000fea0003800000 */
[----:B------:R-:W0:Y:S01]  /*47a0*/  LDC R37, c[0x0][0x38c] ;  /* 0x0000e300ff257b82 */ /* 0x000e220000000800 */
[----:B------:R-:W-:Y:S01]  /*47b0*/  BSSY.RECONVERGENT B1, `(.L_x_2490) ;  /* 0x0000037000017945 */ /* 0x000fe20003800200 */
[----:B------:R-:W-:Y:S01]  /*47c0*/  PLOP3.LUT P0, PT, PT, PT, PT, 0x80, 0x8 ;  /* 0x000000000008781c */ /* 0x000fe20003f0f070 */
[----:B01----:R-:W-:-:S05]  /*47d0*/  IMAD.IADD R24, R37, 0x1, -R39 ;  /* 0x0000000125187824 */ /* 0x003fca00078e0a27 */
[----:B------:R-:W-:-:S13]  /*47e0*/  ISETP.GT.AND P1, PT, R24, 0x180, PT ;  /* 0x000001801800780c */ /* 0x000fda0003f24270 */
[----:B------:R-:W-:Y:S05]  /*47f0*/  @!P1 BRA `(.L_x_2491) ;  /* 0x0000000000c89947 */ /* 0x000fea0003800000 */
[----:B------:R-:W-:Y:S02]  /*4800*/  PLOP3.LUT P0, PT, PT, PT, PT, 0x8, 0x80 ;  /* 0x000000000080781c */ /* 0x000fe40003f0e170 */
[----:B------:R-:W-:-:S11]  /*4810*/  IADD3 R36, PT, PT, R37, -0x180, RZ ;  /* 0xfffffe8025247810 */ /* 0x000fd60007ffe0ff */
.L_x_2492:
[----:B-12---:R-:W-:Y:S01]  /*4820*/  IMAD R26, R39, 0x4, R8 ;  /* 0x00000004271a7824 */ /* 0x006fe200078e0208 */
[----:B---34-:R-:W0:Y:S01]  /*4830*/  LDC.64 R28, c[0x0][0x3c0] ;  /* 0x0000f000ff1c7b82 */ /* 0x018e220000000a00 */
[----:B------:R-:W-:-:S03]  /*4840*/  IMAD R25, R34, R37, R39 ;  /* 0x0000002522197224 */ /* 0x000fc600078e0227 */
[----:B------:R-:W1:Y:S04]  /*4850*/  LDS R27, [R26+0x80] ;  /* 0x000080001a1b7984 */ /* 0x000e680000000800 */
[----:B------:R-:W2:Y:S04]  /*4860*/  LDS R50, [R26] ;  /* 0x000000001a327984 */ /* 0x000ea80000000800 */
[----:B------:R-:W3:Y:S04]  /*4870*/  LDS R48, [R26+0x180] ;  /* 0x000180001a307984 */ /* 0x000ee80000000800 */
[----:B------:R-:W4:Y:S04]  /*4880*/  LDS R52, [R26+0x100] ;  /* 0x000100001a347984 */ /* 0x000f280000000800 */
[----:B------:R-:W5:Y:S04]  /*4890*/  LDS R43, [R26+0x200] ;  /* 0x000200001a2b7984 */ /* 0x000f680000000800 */
[----:B------:R-:W5:Y:S01]  /*48a0*/  LDS R44, [R26+0x280] ;  /* 0x000280001a2c7984 */ /* 0x000f620000000800 */
[----:B0-----:R-:W-:-:S03]  /*48b0*/  IMAD.WIDE R24, R25, 0x4, R28 ;  /* 0x0000000419187825 */ /* 0x001fc600078e021c */
        /* <DEDUP_REMOVED lines=15> */
[C---:B--2---:R-:W-:Y:S01]  /*49b0*/  IADD3 R50, PT, PT, R39.reuse, 0x180, RZ ;  /* 0x0000018027327810 */ /* 0x044fe20007ffe0ff */
[CC--:B------:R-:W-:Y:S02]  /*49c0*/  IMAD R27, R34.reuse, R37.reuse, R27 ;  /* 0x00000025221b7224 */ /* 0x0c0fe400078e021b */
[----:B---3--:R-:W-:Y:S02]  /*49d0*/  VIADD R48, R39, 0x100 ;  /* 0x0000010027307836 */ /* 0x008fe40000000000 */
[CC--:B------:R-:W-:Y:S02]  /*49e0*/  IMAD R50, R34.reuse, R37.reuse, R50 ;  /* 0x0000002522327224 */ /* 0x0c0fe400078e0232 */
[----:B------:R-:W-:Y:S02]  /*49f0*/  IMAD R48, R34, R37, R48 ;  /* 0x0000002522307224 */ /* 0x000fe400078e0230 */
[----:B------:R-:W-:-:S04]  /*4a00*/  IMAD.WIDE R26, R27, 0x4, R28 ;  /* 0x000000041b1a7825 */ /* 0x000fc800078e021c */
[--C-:B-1----:R-:W-:Y:S01]  /*4a10*/  IMAD.WIDE R24, R48, 0x4, R28.reuse ;  /* 0x0000000430187825 */ /* 0x102fe200078e021c */
[----:B-----5:R1:W-:Y:S03]  /*4a20*/  STG.E desc[UR8][R26.64], R43 ;  /* 0x0000002b1a007986 */ /* 0x0203e6000c101908 */
[----:B------:R-:W-:Y:S01]  /*4a30*/  IMAD.WIDE R28, R50, 0x4, R28 ;  /* 0x00000004321c7825 */ /* 0x000fe200078e021c */
[----:B------:R1:W-:Y:S03]  /*4a40*/  STG.E desc[UR8][R26.64+0x80], R44 ;  /* 0x0000802c1a007986 */ /* 0x0003e6000c101908 */
[----:B------:R-:W-:Y:S01]  /*4a50*/  VIADD R39, R39, 0x200 ;  /* 0x0000020027277836 */ /* 0x000fe20000000000 */
[----:B0-----:R1:W-:Y:S04]  /*4a60*/  STG.E desc[UR8][R26.64+0x100], R46 ;  /* 0x0001002e1a007986 */ /* 0x0013e8000c101908 */
[----:B------:R1:W-:Y:S01]  /*4a70*/  STG.E desc[UR8][R26.64+0x180], R42 ;  /* 0x0001802a1a007986 */ /* 0x0003e2000c101908 */
[----:B------:R-:W-:-:S03]  /*4a80*/  ISETP.GE.AND P1, PT, R39, R36, PT ;  /* 0x000000242700720c */ /* 0x000fc60003f26270 */
        /* <DEDUP_REMOVED lines=9> */
.L_x_2491:
[----:B------:R-:W-:Y:S05]  /*4b20*/  BSYNC.RECONVERGENT B1 ;  /* 0x0000000000017941 */ /* 0x000fea0003800200 */
.L_x_2490:
[----:B-1----:R-:W-:Y:S01]  /*4b30*/  IADD3 R24, PT, PT, -R39, R37, RZ ;  /* 0x0000002527187210 */ /* 0x002fe20007ffe1ff */
[----:B------:R-:W-:Y:S03]  /*4b40*/  BSSY.RECONVERGENT B1, `(.L_x_2493) ;  /* 0x000001c000017945 */ /* 0x000fe60003800200 */
[----:B------:R-:W-:-:S13]  /*4b50*/  ISETP.GT.AND P1, PT, R24, 0x80, PT ;  /* 0x000000801800780c */ /* 0x000fda0003f24270 */
[----:B------:R-:W-:Y:S05]  /*4b60*/  @!P1 BRA `(.L_x_2494) ;  /* 0x0000000000649947 */ /* 0x000fea0003800000 */
[C---:B------:R-:W-:Y:S01]  /*4b70*/  IMAD R28, R39.reuse, 0x4, R8 ;  /* 0x00000004271c7824 */ /* 0x040fe200078e0208 */
[----:B------:R-:W0:Y:S01]  /*4b80*/  LDC.64 R24, c[0x0][0x3c0] ;  /* 0x0000f000ff187b82 */ /* 0x000e220000000a00 */
[C---:B--2---:R-:W-:Y:S01]  /*4b90*/  IADD3 R26, PT, PT, R39.reuse, 0x80, RZ ;  /* 0x00000080271a7810 */ /* 0x044fe20007ffe0ff */
[CC--:B------:R-:W-:Y:S01]  /*4ba0*/  IMAD R27, R34.reuse, R37.reuse, R39 ;  /* 0x00000025221b7224 */ /* 0x0c0fe200078e0227 */
[----:B------:R-:W-:Y:S01]  /*4bb0*/  PLOP3.LUT P0, PT, PT, PT, PT, 0x8, 0x80 ;  /* 0x000000000080781c */ /* 0x000fe20003f0e170 */
[----:B---34-:R-:W1:Y:S01]  /*4bc0*/  LDS R29, [R28] ;  /* 0x000000001c1d7984 */ /* 0x018e620000000800 */
[----:B------:R-:W-:Y:S02]  /*4bd0*/  VIADD R39, R39, 0x100 ;  /* 0x0000010027277836 */ /* 0x000fe40000000000 */
[----:B------:R-:W-:Y:S01]  /*4be0*/  IMAD R49, R34, R37, R26 ;  /* 0x0000002522317224 */ /* 0x000fe200078e021a */
        /* <DEDUP_REMOVED lines=17> */
.L_x_2494:
[----:B------:R-:W-:Y:S05]  /*4d00*/  BSYNC.RECONVERGENT B1 ;  /* 0x0000000000017941 */ /* 0x000fea0003800200 */
.L_x_2493:
[----:B------:R-:W-:-:S13]  /*4d10*/  ISETP.LT.OR P0, PT, R39, R37, P0 ;  /* 0x000000252700720c */ /* 0x000fda0000701670 */
[----:B------:R-:W-:Y:S05]  /*4d20*/  @!P0 BRA `(.L_x_2487) ;  /* 0x0000000000308947 */ /* 0x000fea0003800000 */
[----:B-12---:R-:W-:Y:S01]  /*4d30*/  LEA R26, R39, R8, 0x2 ;  /* 0x00000008271a7211 */ /* 0x006fe200078e10ff */
[----:B------:R-:W0:Y:S01]  /*4d40*/  LDC.64 R24, c[0x0][0x3c0] ;  /* 0x0000f000ff187b82 */ /* 0x000e220000000a00 */
[----:B------:R-:W-:-:S03]  /*4d50*/  IMAD R37, R34, R37, R39 ;  /* 0x0000002522257224 */ /* 0x000fc600078e0227 */
[----:B------:R-:W1:Y:S04]  /*4d60*/  LDS R27, [R26] ;  /* 0x000000001a1b7984 */ /* 0x000e680000000800 */
[----:B---34-:R-:W2:Y:S04]  /*4d70*/  LDS R29, [R26+0x80] ;  /* 0x000080001a1d7984 */ /* 0x018ea80000000800 */
[----:B------:R-:W3:Y:S04]  /*4d80*/  LDS R41, [R26+0x100] ;  /* 0x000100001a297984 */ /* 0x000ee80000000800 */
[----:B------:R-:W4:Y:S01]  /*4d90*/  LDS R43, [R26+0x180] ;  /* 0x000180001a2b7984 */ /* 0x000f220000000800 */
[----:B0-----:R-:W-:-:S05]  /*4da0*/  IMAD.WIDE R24, R37, 0x4, R24 ;  /* 0x0000000425187825 */ /* 0x001fca00078e0218 */
[----:B-1----:R0:W-:Y:S04]  /*4db0*/  STG.E desc[UR8][R24.64], R27 ;  /* 0x0000001b18007986 */ /* 0x0021e8000c101908 */
[----:B--2---:R0:W-:Y:S04]  /*4dc0*/  STG.E desc[UR8][R24.64+0x80], R29 ;  /* 0x0000801d18007986 */ /* 0x0041e8000c101908 */
[----:B---3--:R0:W-:Y:S04]  /*4dd0*/  STG.E desc[UR8][R24.64+0x100], R41 ;  /* 0x0001002918007986 */ /* 0x0081e8000c101908 */
[----:B----4-:R0:W-:Y:S02]  /*4de0*/  STG.E desc[UR8][R24.64+0x180], R43 ;  /* 0x0001802b18007986 */ /* 0x0101e4000c101908 */
.L_x_2487:
[----:B------:R-:W-:Y:S05]  /*4df0*/  BSYNC.RECONVERGENT B0 ;  /* 0x0000000000007941 */ /* 0x000fea0003800200 */
.L_x_2444:
        /* <DEDUP_REMOVED lines=10> */
[----:B-1234-:R-:W-:-:S11]  /*4ea0*/  IMAD.MOV.U32 R27, RZ, RZ, R5 ;  /* 0x000000ffff1b7224 */ /* 0x01efd600078e0005 */
[----:B------:R-:W-:Y:S05]  /*4eb0*/  @!P1 BRA `(.L_x_2499) ;  /* 0x0000000400549947 */ /* 0x000fea0003800000 */
[----:B------:R-:W0:Y:S01]  /*4ec0*/  LDS R24, [R20] ;  /* 0x0000000014187984 */ /* 0x000e220000000800 */
[----:B------:R-:W-:Y:S02]  /*4ed0*/  HFMA2 R25, -RZ, RZ, 0.96630859375, -0.0022525787353515625 ;  /* 0x3bbb989dff197431 */ /* 0x000fe400000001ff */
[----:B------:R-:W-:Y:S01]  /*4ee0*/  IMAD.MOV.U32 R26, RZ, RZ, 0x437c0000 ;  /* 0x437c0000ff1a7424 */ /* 0x000fe200078e00ff */
[----:B------:R-:W-:Y:S01]  /*4ef0*/  BSSY.RECONVERGENT B2, `(.L_x_2500) ;  /* 0x0000016000027945 */ /* 0x000fe20003800200 */
[----:B------:R-:W-:Y:S01]  /*4f00*/  ISETP.NE.AND P4, PT, R30, 0x1, PT ;  /* 0x000000011e00780c */ /* 0x000fe20003f85270 */
[----:B0-----:R-:W-:-:S04]  /*4f10*/  FFMA.SAT R25, R24, -R25, 0.5 ;  /* 0x3f00000018197423 */ /* 0x001fc80000002819 */
        /* <DEDUP_REMOVED lines=12> */
[----:B------:R-:W-:Y:S05]  /*4fe0*/  CALL.REL.NOINC `($__internal_22_$__cuda_sm20_rcp_rn_f32_slowpath) ;  /* 0x000000dc00647944 */ /* 0x000fea0003c00000 */
[----:B------:R-:W-:Y:S01]  /*4ff0*/  MOV R25, R29 ;  /* 0x0000001d00197202 */ /* 0x000fe20000000f00 */
[----:B------:R-:W-:Y:S06]  /*5000*/  BRA `(.L_x_2502) ;  /* 0x0000000000107947 */ /* 0x000fec0003800000 */
.L_x_2501:
[----:B------:R-:W0:Y:S02]  /*5010*/  MUFU.RCP R25, R24 ;  /* 0x0000001800197308 */ /* 0x000e240000001000 */
[----:B0-----:R-:W-:-:S04]  /*5020*/  FFMA R26, R24, R25, -1 ;  /* 0xbf800000181a7423 */ /* 0x001fc80000000019 */
[----:B------:R-:W-:-:S04]  /*5030*/  FADD.FTZ R26, -R26, -RZ ;  /* 0x800000ff1a1a7221 */ /* 0x000fc80000010100 */
[----:B------:R-:W-:-:S07]  /*5040*/  FFMA R25, R25, R26, R25 ;  /* 0x0000001a19197223 */ /* 0x000fce0000000019 */
.L_x_2502:
[----:B------:R-:W-:Y:S05]  /*5050*/  BSYNC.RECONVERGENT B2 ;  /* 0x0000000000027941 */ /* 0x000fea0003800200 */
.L_x_2500:
[----:B------:R0:W-:Y:S01]  /*5060*/  STS [R20], R25 ;  /* 0x0000001914007388 */ /* 0x0001e20000000800 */
[----:B------:R-:W-:Y:S01]  /*5070*/  IMAD.MOV.U32 R27, RZ, RZ, R0 ;  /* 0x000000ffff1b7224 */ /* 0x000fe200078e0000 */
[----:B------:R-:W-:Y:S06]  /*5080*/  @!P4 BRA `(.L_x_2499) ;  /* 0x0000000000e0c947 */ /* 0x000fec0003800000 */
[----:B------:R-:W1:Y:S01]  /*5090*/  LDS R24, [R20+0x80] ;  /* 0x0000800014187984 */ /* 0x000e620000000800 */
[----:B0-----:R-:W-:Y:S02]  /*50a0*/  HFMA2 R25, -RZ, RZ, 0.96630859375, -0.0022525787353515625 ;  /* 0x3bbb989dff197431 */ /* 0x001fe400000001ff */
[----:B------:R-:W-:Y:S01]  /*50b0*/  IMAD.MOV.U32 R26, RZ, RZ, 0x437c0000 ;  /* 0x437c0000ff1a7424 */ /* 0x000fe200078e00ff */
[----:B------:R-:W-:Y:S01]  /*50c0*/  BSSY.RECONVERGENT B2, `(.L_x_2503) ;  /* 0x0000016000027945 */ /* 0x000fe20003800200 */
[----:B------:R-:W-:Y:S01]  /*50d0*/  ISETP.NE.AND P4, PT, R30, 0x2, PT ;  /* 0x000000021e00780c */ /* 0x000fe20003f85270 */
[----:B-1----:R-:W-:-:S04]  /*50e0*/  FFMA.SAT R25, R24, -R25, 0.5 ;  /* 0x3f00000018197423 */ /* 0x002fc80000002819 */
        /* <DEDUP_REMOVED lines=15> */
.L_x_2504:
[----:B------:R-:W0:Y:S02]  /*51e0*/  MUFU.RCP R25, R24 ;  /* 0x0000001800197308 */ /* 0x000e240000001000 */
[----:B0-----:R-:W-:-:S04]  /*51f0*/  FFMA R26, R24, R25, -1 ;  /* 0xbf800000181a7423 */ /* 0x001fc80000000019 */
[----:B------:R-:W-:-:S04]  /*5200*/  FADD.FTZ R26, -R26, -RZ ;  /* 0x800000ff1a1a7221 */ /* 0x000fc80000010100 */
[----:B------:R-:W-:-:S07]  /*5210*/  FFMA R25, R25, R26, R25 ;  /* 0x0000001a19197223 */ /* 0x000fce0000000019 */
.L_x_2505:
[----:B------:R-:W-:Y:S05]  /*5220*/  BSYNC.RECONVERGENT B2 ;  /* 0x0000000000027941 */ /* 0x000fea0003800200 */
.L_x_2503:
[----:B------:R1:W-:Y:S01]  /*5230*/  STS [R20+0x80], R25 ;  /* 0x0000801914007388 */ /* 0x0003e20000000800 */
[----:B------:R-:W-:Y:S01]  /*5240*/  IMAD.MOV.U32 R27, RZ, RZ, R2 ;  /* 0x000000ffff1b7224 */ /* 0x000fe200078e0002 */
[----:B------:R-:W-:Y:S06]  /*5250*/  @!P4 BRA `(.L_x_2499) ;  /* 0x00000000006cc947 */ /* 0x000fec0003800000 */
[----:B------:R-:W0:Y:S01]  /*5260*/  LDS R24, [R20+0x100] ;  /* 0x0001000014187984 */ /* 0x000e220000000800 */
[----:B-1----:R-:W-:Y:S02]  /*5270*/  HFMA2 R25, -RZ, RZ, 0.96630859375, -0.0022525787353515625 ;  /* 0x3bbb989dff197431 */ /* 0x002fe400000001ff */
[----:B------:R-:W-:Y:S01]  /*5280*/  IMAD.MOV.U32 R26, RZ, RZ, 0x437c0000 ;  /* 0x437c0000ff1a7424 */ /* 0x000fe200078e00ff */
[----:B------:R-:W-:Y:S02]  /*5290*/  BSSY.RECONVERGENT B2, `(.L_x_2506) ;  /* 0x0000015000027945 */ /* 0x000fe40003800200 */
        /* <DEDUP_REMOVED lines=16> */
.L_x_2507:
[----:B------:R-:W0:Y:S02]  /*53a0*/  MUFU.RCP R25, R24 ;  /* 0x0000001800197308 */ /* 0x000e240000001000 */
[----:B0-----:R-:W-:-:S04]  /*53b0*/  FFMA R26, R24, R25, -1 ;  /* 0xbf800000181a7423 */ /* 0x001fc80000000019 */
[----:B------:R-:W-:-:S04]  /*53c0*/  FADD.FTZ R26, -R26, -RZ ;  /* 0x800000ff1a1a7221 */ /* 0x000fc80000010100 */
[----:B------:R-:W-:-:S07]  /*53d0*/  FFMA R25, R25, R26, R25 ;  /* 0x0000001a19197223 */ /* 0x000fce0000000019 */
.L_x_2508:
[----:B------:R-:W-:Y:S05]  /*53e0*/  BSYNC.RECONVERGENT B2 ;  /* 0x0000000000027941 */ /* 0x000fea0003800200 */
.L_x_2506:
[----:B------:R2:W-:Y:S01]  /*53f0*/  STS [R20+0x100], R25 ;  /* 0x0001001914007388 */ /* 0x0005e20000000800 */
[----:B------:R-:W-:-:S07]  /*5400*/  IMAD.MOV.U32 R27, RZ, RZ, R4 ;  /* 0x000000ffff1b7224 */ /* 0x000fce00078e0004 */
.L_x_2499:
[----:B------:R-:W-:Y:S05]  /*5410*/  BSYNC.RECONVERGENT B1 ;  /* 0x0000000000017941 */ /* 0x000fea0003800200 */
.L_x_2498:
[----:B------:R-:W-:-:S13]  /*5420*/  ISETP.GE.U32.AND P1, PT, R11, 0x60, PT ;  /* 0x000000600b00780c */ /* 0x000fda0003f26070 */
[----:B------:R-:W-:Y:S05]  /*5430*/  @!P1 BRA `(.L_x_2497) ;  /* 0x0000000400c09947 */ /* 0x000fea0003800000 */
.L_x_2521:
[C---:B0-----:R-:W-:Y:S01]  /*5440*/  LEA R26, R27.reuse, R8, 0x2 ;  /* 0x000000081b1a7211 */ /* 0x041fe200078e10ff */
[----:B------:R-:W-:Y:S02]  /*5450*/  HFMA2 R28, -RZ, RZ, 3.7421875, 0 ;  /* 0x437c0000ff1c7431 */ /* 0x000fe400000001ff */
[----:B012---:R-:W-:Y:S01]  /*5460*/  IMAD.MOV.U32 R25, RZ, RZ, 0x3bbb989d ;  /* 0x3bbb989dff197424 */ /* 0x007fe200078e00ff */
[----:B------:R-:W-:Y:S01]  /*5470*/  BSSY.RECONVERGENT B1, `(.L_x_2509) ;  /* 0x0000019000017945 */ /* 0x000fe20003800200 */
[----:B------:R-:W-:Y:S01]  /*5480*/  VIADD R27, R27, 0x80 ;  /* 0x000000801b1b7836 */ /* 0x000fe20000000000 */
[----:B------:R-:W0:Y:S04]  /*5490*/  LDS R24, [R26] ;  /* 0x000000001a187984 */ /* 0x000e280000000800 */
[----:B------:R-:W-:Y:S01]  /*54a0*/  ISETP.GE.AND P4, PT, R27, UR10, PT ;  /* 0x0000000a1b007c0c */ /* 0x000fe2000bf86270 */
[----:B0-----:R-:W-:-:S04]  /*54b0*/  FFMA.SAT R25, R24, -R25, 0.5 ;  /* 0x3f00000018197423 */ /* 0x001fc80000002819 */
        /* <DEDUP_REMOVED lines=13> */
[----:B------:R-:W-:Y:S05]  /*5590*/  CALL.REL.NOINC `($__internal_22_$__cuda_sm20_rcp_rn_f32_slowpath) ;  /* 0x000000d400f87944 */ /* 0x000fea0003c00000 */
[----:B------:R-:W-:Y:S01]  /*55a0*/  IMAD.MOV.U32 R25, RZ, RZ, R29 ;  /* 0x000000ffff197224 */ /* 0x000fe200078e001d */
[----:B------:R-:W-:Y:S06]  /*55b0*/  BRA `(.L_x_2511) ;  /* 0x0000000000107947 */ /* 0x000fec0003800000 */
.L_x_2510:
[----:B------:R-:W0:Y:S02]  /*55c0*/  MUFU.RCP R25, R28 ;  /* 0x0000001c00197308 */ /* 0x000e240000001000 */
[----:B0-----:R-:W-:-:S04]  /*55d0*/  FFMA R24, R28, R25, -1 ;  /* 0xbf8000001c187423 */ /* 0x001fc80000000019 */
[----:B------:R-:W-:-:S04]  /*55e0*/  FADD.FTZ R24, -R24, -RZ ;  /* 0x800000ff18187221 */ /* 0x000fc80000010100 */
[----:B------:R-:W-:-:S07]  /*55f0*/  FFMA R25, R25, R24, R25 ;  /* 0x0000001819197223 */ /* 0x000fce0000000019 */
.L_x_2511:
[----:B------:R-:W-:Y:S05]  /*5600*/  BSYNC.RECONVERGENT B1 ;  /* 0x0000000000017941 */ /* 0x000fea0003800200 */
.L_x_2509:
[----:B------:R-:W0:Y:S01]  /*5610*/  LDS R24, [R26+0x80] ;  /* 0x000080001a187984 */ /* 0x000e220000000800 */
[----:B------:R-:W-:Y:S01]  /*5620*/  MOV R29, 0x3bbb989d ;  /* 0x3bbb989d001d7802 */ /* 0x000fe20000000f00 */
[----:B------:R-:W-:Y:S01]  /*5630*/  IMAD.MOV.U32 R37, RZ, RZ, 0x437c0000 ;  /* 0x437c0000ff257424 */ /* 0x000fe200078e00ff */
[----:B------:R-:W-:Y:S01]  /*5640*/  BSSY.RECONVERGENT B1, `(.L_x_2512) ;  /* 0x0000017000017945 */ /* 0x000fe20003800200 */
[----:B------:R1:W-:Y:S02]  /*5650*/  STS [R26], R25 ;  /* 0x000000191a007388 */ /* 0x0003e40000000800 */
[----:B0-----:R-:W-:-:S04]  /*5660*/  FFMA.SAT R28, R24, -R29, 0.5 ;  /* 0x3f000000181c7423 */ /* 0x001fc8000000281d */
[----:B------:R-:W-:-:S04]  /*5670*/  FFMA.RM R28, R28, R37, 12582913 ;  /* 0x4b4000011c1c7423 */ /* 0x000fc80000004025 */
[C---:B------:R-:W-:Y:S01]  /*5680*/  FADD R29, R28.reuse, -12583039 ;  /* 0xcb40007f1c1d7421 */ /* 0x040fe20000000000 */
[----:B------:R-:W-:-:S03]  /*5690*/  SHF.L.U32 R28, R28, 0x17, RZ ;  /* 0x000000171c1c7819 */ /* 0x000fc600000006ff */
[----:B------:R-:W-:-:S04]  /*56a0*/  FFMA R29, R24, -1.4426950216293334961, -R29 ;  /* 0xbfb8aa3b181d7823 */ /* 0x000fc8000000081d */
[----:B------:R-:W-:-:S06]  /*56b0*/  FFMA R29, R24, -1.925963033500011079e-08, R29 ;  /* 0xb2a57060181d7823 */ /* 0x000fcc000000001d */
        /* <DEDUP_REMOVED lines=8> */
[----:B------:R-:W-:Y:S05]  /*5740*/  CALL.REL.NOINC `($__internal_22_$__cuda_sm20_rcp_rn_f32_slowpath) ;  /* 0x000000d4008c7944 */ /* 0x000fea0003c00000 */
[----:B------:R-:W-:Y:S01]  /*5750*/  IMAD.MOV.U32 R25, RZ, RZ, R29 ;  /* 0x000000ffff197224 */ /* 0x000fe200078e001d */
[----:B------:R-:W-:Y:S06]  /*5760*/  BRA `(.L_x_2514) ;  /* 0x0000000000107947 */ /* 0x000fec0003800000 */
.L_x_2513:
[----:B------:R-:W0:Y:S02]  /*5770*/  MUFU.RCP R25, R28 ;  /* 0x0000001c00197308 */ /* 0x000e240000001000 */
[----:B0-----:R-:W-:-:S04]  /*5780*/  FFMA R24, R28, R25, -1 ;  /* 0xbf8000001c187423 */ /* 0x001fc80000000019 */
[----:B------:R-:W-:-:S04]  /*5790*/  FADD.FTZ R24, -R24, -RZ ;  /* 0x800000ff18187221 */ /* 0x000fc80000010100 */
[----:B------:R-:W-:-:S07]  /*57a0*/  FFMA R25, R25, R24, R25 ;  /* 0x0000001819197223 */ /* 0x000fce0000000019 */
.L_x_2514:
[----:B------:R-:W-:Y:S05]  /*57b0*/  BSYNC.RECONVERGENT B1 ;  /* 0x0000000000017941 */ /* 0x000fea0003800200 */
.L_x_2512:
[----:B------:R-:W0:Y:S01]  /*57c0*/  LDS R24, [R26+0x100] ;  /* 0x000100001a187984 */ /* 0x000e220000000800 */
[----:B------:R-:W-:Y:S02]  /*57d0*/  HFMA2 R29, -RZ, RZ, 0.96630859375, -0.0022525787353515625 ;  /* 0x3bbb989dff1d7431 */ /* 0x000fe400000001ff */
[----:B------:R-:W-:Y:S01]  /*57e0*/  IMAD.MOV.U32 R37, RZ, RZ, 0x437c0000 ;  /* 0x437c0000ff257424 */ /* 0x000fe200078e00ff */
[----:B------:R-:W-:Y:S01]  /*57f0*/  BSSY.RECONVERGENT B1, `(.L_x_2515) ;  /* 0x0000017000017945 */ /* 0x000fe20003800200 */
[----:B------:R1:W-:Y:S01]  /*5800*/  STS [R26+0x80], R25 ;  /* 0x000080191a007388 */ /* 0x0003e20000000800 */
        /* <DEDUP_REMOVED lines=17> */
.L_x_2516:
[----:B------:R-:W0:Y:S02]  /*5920*/  MUFU.RCP R25, R28 ;  /* 0x0000001c00197308 */ /* 0x000e240000001000 */
[----:B0-----:R-:W-:-:S04]  /*5930*/  FFMA R24, R28, R25, -1 ;  /* 0xbf8000001c187423 */ /* 0x001fc80000000019 */
[----:B------:R-:W-:-:S04]  /*5940*/  FADD.FTZ R24, -R24, -RZ ;  /* 0x800000ff18187221 */ /* 0x000fc80000010100 */
[----:B------:R-:W-:-:S07]  /*5950*/  FFMA R25, R25, R24, R25 ;  /* 0x0000001819197223 */ /* 0x000fce0000000019 */
.L_x_2517:
[----:B------:R-:W-:Y:S05]  /*5960*/  BSYNC.RECONVERGENT B1 ;  /* 0x0000000000017941 */ /* 0x000fea0003800200 */
.L_x_2515:
[----:B------:R-:W0:Y:S01]  /*5970*/  LDS R24, [R26+0x180] ;  /* 0x000180001a187984 */ /* 0x000e220000000800 */
[----:B------:R-:W-:Y:S01]  /*5980*/  MOV R29, 0x3bbb989d ;  /* 0x3bbb989d001d7802 */ /* 0x000fe20000000f00 */
[----:B------:R-:W-:Y:S01]  /*5990*/  IMAD.MOV.U32 R37, RZ, RZ, 0x437c0000 ;  /* 0x437c0000ff257424 */ /* 0x000fe200078e00ff */
[----:B------:R-:W-:Y:S01]  /*59a0*/  BSSY.RECONVERGENT B1, `(.L_x_2518) ;  /* 0x0000017000017945 */ /* 0x000fe20003800200 */
[----:B------:R1:W-:Y:S02]  /*59b0*/  STS [R26+0x100], R25 ;  /* 0x000100191a007388 */ /* 0x0003e40000000800 */
        /* <DEDUP_REMOVED lines=17> */
.L_x_2519:
[----:B------:R-:W0:Y:S02]  /*5ad0*/  MUFU.RCP R25, R28 ;  /* 0x0000001c00197308 */ /* 0x000e240000001000 */
[----:B0-----:R-:W-:-:S04]  /*5ae0*/  FFMA R24, R28, R25, -1 ;  /* 0xbf8000001c187423 */ /* 0x001fc80000000019 */
[----:B------:R-:W-:-:S04]  /*5af0*/  FADD.FTZ R24, -R24, -RZ ;  /* 0x800000ff18187221 */ /* 0x000fc80000010100 */
[----:B------:R-:W-:-:S07]  /*5b00*/  FFMA R25, R25, R24, R25 ;  /* 0x0000001819197223 */ /* 0x000fce0000000019 */
.L_x_2520:
[----:B------:R-:W-:Y:S05]  /*5b10*/  BSYNC.RECONVERGENT B1 ;  /* 0x0000000000017941 */ /* 0x000fea0003800200 */
.L_x_2518:
[----:B------:R0:W-:Y:S01]  /*5b20*/  STS [R26+0x180], R25 ;  /* 0x000180191a007388 */ /* 0x0001e20000000800 */
[----:B------:R-:W-:Y:S05]  /*5b30*/  @!P4 BRA `(.L_x_2521) ;  /* 0xfffffff80040c947 */ /* 0x000fea000383ffff */
.L_x_2497:
[----:B------:R-:W-:Y:S05]  /*5b40*/  BSYNC.RECONVERGENT B0 ;  /* 0x0000000000007941 */ /* 0x000fea0003800200 */
.L_x_2496:
        /* <DEDUP_REMOVED lines=8> */
[----:B-1234-:R-:W1:Y:S01]  /*5bd0*/  LDS R27, [R20] ;  /* 0x00000000141b7984 */ /* 0x01ee620000000800 */
[----:B0-----:R-:W0:Y:S01]  /*5be0*/  LDC.64 R24, c[0x0][0x3c0] ;  /* 0x0000f000ff187b82 */ /* 0x001e220000000a00 */
[----:B------:R-:W2:Y:S01]  /*5bf0*/  LDCU UR6, c[0x0][0x38c] ;  /* 0x00007180ff0677ac */ /* 0x000ea20008000800 */
[----:B------:R-:W-:Y:S01]  /*5c00*/  ISETP.NE.AND P0, PT, R30, 0x1, PT ;  /* 0x000000011e00780c */ /* 0x000fe20003f05270 */
[----:B------:R-:W-:Y:S02]  /*5c10*/  IMAD.MOV.U32 R39, RZ, RZ, R0 ;  /* 0x000000ffff277224 */ /* 0x000fe400078e0000 */
[----:B--2---:R-:W-:-:S04]  /*5c20*/  IMAD R29, R34, UR6, R5 ;  /* 0x00000006221d7c24 */ /* 0x004fc8000f8e0205 */
[----:B0-----:R-:W-:-:S05]  /*5c30*/  IMAD.WIDE R24, R29, 0x4, R24 ;  /* 0x000000041d187825 */ /* 0x001fca00078e0218 */
[----:B-1----:R0:W-:Y:S01]  /*5c40*/  STG.E desc[UR8][R24.64], R27 ;  /* 0x0000001b18007986 */ /* 0x0021e2000c101908 */
[----:B------:R-:W-:Y:S05]  /*5c50*/  @!P0 BRA `(.L_x_2524) ;  /* 0x00000000001c8947 */ /* 0x000fea0003800000 */
[----:B------:R-:W-:Y:S01]  /*5c60*/  ISETP.NE.AND P0, PT, R30, 0x2, PT ;  /* 0x000000021e00780c */ /* 0x000fe20003f05270 */
[----:B0-----:R-:W0:Y:S01]  /*5c70*/  LDS R27, [R20+0x80] ;  /* 0x00008000141b7984 */ /* 0x001e220000000800 */
[----:B------:R-:W-:-:S11]  /*5c80*/  MOV R39, R2 ;  /* 0x0000000200277202 */ /* 0x000fd60000000f00 */
[----:B------:R-:W1:Y:S01]  /*5c90*/  @P0 LDS R29, [R20+0x100] ;  /* 0x00010000141d0984 */ /* 0x000e620000000800 */
[----:B------:R-:W-:-:S03]  /*5ca0*/  @P0 IMAD.MOV.U32 R39, RZ, RZ, R4 ;  /* 0x000000ffff270224 */ /* 0x000fc600078e0004 */
[----:B0-----:R0:W-:Y:S04]  /*5cb0*/  STG.E desc[UR8][R24.64+0x80], R27 ;  /* 0x0000801b18007986 */ /* 0x0011e8000c101908 */
[----:B-1----:R0:W-:Y:S02]  /*5cc0*/  @P0 STG.E desc[UR8][R24.64+0x100], R29 ;  /* 0x0001001d18000986 */ /* 0x0021e4000c101908 */
.L_x_2524:
[----:B------:R-:W-:Y:S05]  /*5cd0*/  BSYNC.RECONVERGENT B1 ;  /* 0x0000000000017941 */ /* 0x000fea0003800200 */
.L_x_2523:
[----:B------:R-:W-:Y:S05]  /*5ce0*/  @!P1 BRA `(.L_x_2522) ;  /* 0x0000000400949947 */ /* 0x000fea0003800000 */
[----:B--2---:R-:W0:Y:S01]  /*5cf0*/  LDC R37, c[0x0][0x38c] ;  /* 0x0000e300ff257b82 */ /* 0x004e220000000800 */
[----:B------:R-:W-:Y:S01]  /*5d00*/  BSSY.RECONVERGENT B1, `(.L_x_2525) ;  /* 0x0000037000017945 */ /* 0x000fe20003800200 */
[----:B------:R-:W-:Y:S02]  /*5d10*/  PLOP3.LUT P0, PT, PT, PT, PT, 0x80, 0x8 ;  /* 0x000000000008781c */ /* 0x000fe40003f0f070 */
[----:B01-3--:R-:W-:-:S04]  /*5d20*/  IADD3 R24, PT, PT, -R39, R37, RZ ;  /* 0x0000002527187210 */ /* 0x00bfc80007ffe1ff */
[----:B------:R-:W-:-:S13]  /*5d30*/  ISETP.GT.AND P1, PT, R24, 0x180, PT ;  /* 0x000001801800780c */ /* 0x000fda0003f24270 */
[----:B------:R-:W-:Y:S05]  /*5d40*/  @!P1 BRA `(.L_x_2526) ;  /* 0x0000000000c89947 */ /* 0x000fea0003800000 */
[----:B------:R-:W-:Y:S01]  /*5d50*/  PLOP3.LUT P0, PT, PT, PT, PT, 0x8, 0x80 ;  /* 0x000000000080781c */ /* 0x000fe20003f0e170 */
[----:B------:R-:W-:-:S12]  /*5d60*/  VIADD R36, R37, 0xfffffe80 ;  /* 0xfffffe8025247836 */ /* 0x000fd80000000000 */
.L_x_2527:
[----:B-1----:R-:W-:Y:S01]  /*5d70*/  LEA R28, R39, R8, 0x2 ;  /* 0x00000008271c7211 */ /* 0x002fe200078e10ff */
[----:B------:R-:W0:Y:S01]  /*5d80*/  LDC.64 R24, c[0x0][0x3c0] ;  /* 0x0000f000ff187b82 */ /* 0x000e220000000a00 */
[----:B----4-:R-:W-:-:S03]  /*5d90*/  IMAD R27, R34, R37, R39 ;  /* 0x00000025221b7224 */ /* 0x010fc600078e0227 */
[----:B------:R-:W1:Y:S04]  /*5da0*/  LDS R29, [R28+0x80] ;  /* 0x000080001c1d7984 */ /* 0x000e680000000800 */
[----:B------:R-:W2:Y:S04]  /*5db0*/  LDS R48, [R28+0x180] ;  /* 0x000180001c307984 */ /* 0x000ea80000000800 */
[----:B------:R-:W3:Y:S04]  /*5dc0*/  LDS R50, [R28] ;  /* 0x000000001c327984 */ /* 0x000ee80000000800 */
        /* <DEDUP_REMOVED lines=17> */
[----:B-1----:R-:W-:-:S03]  /*5ee0*/  VIADD R29, R39, 0x80 ;  /* 0x00000080271d7836 */ /* 0x002fc60000000000 */
[----:B----4-:R1:W-:Y:S01]  /*5ef0*/  STG.E desc[UR8][R26.64+0x100], R52 ;  /* 0x000100341a007986 */ /* 0x0103e2000c101908 */
[C---:B--2---:R-:W-:Y:S01]  /*5f00*/  IADD3 R48, PT, PT, R39.reuse, 0x100, RZ ;  /* 0x0000010027307810 */ /* 0x044fe20007ffe0ff */
[CC--:B------:R-:W-:Y:S02]  /*5f10*/  IMAD R29, R34.reuse, R37.reuse, R29 ;  /* 0x00000025221d7224 */ /* 0x0c0fe400078e021d */
[C---:B---3--:R-:W-:Y:S01]  /*5f20*/  VIADD R50, R39.reuse, 0x180 ;  /* 0x0000018027327836 */ /* 0x048fe20000000000 */
[----:B------:R-:W-:Y:S01]  /*5f30*/  IADD3 R39, PT, PT, R39, 0x200, RZ ;  /* 0x0000020027277810 */ /* 0x000fe20007ffe0ff */
[CC--:B------:R-:W-:Y:S02]  /*5f40*/  IMAD R48, R34.reuse, R37.reuse, R48 ;  /* 0x0000002522307224 */ /* 0x0c0fe400078e0230 */
[----:B------:R-:W-:Y:S01]  /*5f50*/  IMAD R50, R34, R37, R50 ;  /* 0x0000002522327224 */ /* 0x000fe200078e0232 */
[----:B------:R-:W-:Y:S01]  /*5f60*/  ISETP.GE.AND P1, PT, R39, R36, PT ;  /* 0x000000242700720c */ /* 0x000fe20003f26270 */
[----:B------:R-:W-:-:S04]  /*5f70*/  IMAD.WIDE R28, R29, 0x4, R24 ;  /* 0x000000041d1c7825 */ /* 0x000fc800078e0218 */
[--C-:B-1----:R-:W-:Y:S01]  /*5f80*/  IMAD.WIDE R26, R48, 0x4, R24.reuse ;  /* 0x00000004301a7825 */ /* 0x102fe200078e0218 */
[----:B-----5:R1:W-:Y:S03]  /*5f90*/  STG.E desc[UR8][R28.64], R43 ;  /* 0x0000002b1c007986 */ /* 0x0203e6000c101908 */
[----:B------:R-:W-:Y:S01]  /*5fa0*/  IMAD.WIDE R24, R50, 0x4, R24 ;  /* 0x0000000432187825 */ /* 0x000fe200078e0218 */
[----:B------:R1:W-:Y:S04]  /*5fb0*/  STG.E desc[UR8][R28.64+0x80], R44 ;  /* 0x0000802c1c007986 */ /* 0x0003e8000c101908 */
[----:B0-----:R1:W-:Y:S04]  /*5fc0*/  STG.E desc[UR8][R28.64+0x100], R46 ;  /* 0x0001002e1c007986 */ /* 0x0013e8000c101908 */
        /* <DEDUP_REMOVED lines=10> */
.L_x_2526:
[----:B------:R-:W-:Y:S05]  /*6070*/  BSYNC.RECONVERGENT B1 ;  /* 0x0000000000017941 */ /* 0x000fea0003800200 */
.L_x_2525:
        /* <DEDUP_REMOVED lines=8> */
[CC--:B----4-:R-:W-:Y:S01]  /*6100*/  IMAD R27, R34.reuse, R37.reuse, R39 ;  /* 0x00000025221b7224 */ /* 0x0d0fe200078e0227 */
        /* <DEDUP_REMOVED lines=20> */
.L_x_2529:
[----:B------:R-:W-:Y:S05]  /*6250*/  BSYNC.RECONVERGENT B1 ;  /* 0x0000000000017941 */ /* 0x000fea0003800200 */
.L_x_2528:
[----:B------:R-:W-:-:S13]  /*6260*/  ISETP.LT.OR P0, PT, R39, R37, P0 ;  /* 0x000000252700720c */ /* 0x000fda0000701670 */
[----:B------:R-:W-:Y:S05]  /*6270*/  @!P0 BRA `(.L_x_2522) ;  /* 0x0000000000308947 */ /* 0x000fea0003800000 */
[----:B-1----:R-:W-:Y:S01]  /*6280*/  IMAD R26, R39, 0x4, R8 ;  /* 0x00000004271a7824 */ /* 0x002fe200078e0208 */
[----:B------:R-:W0:Y:S01]  /*6290*/  LDC.64 R24, c[0x0][0x3c0] ;  /* 0x0000f000ff187b82 */ /* 0x000e220000000a00 */
[----:B------:R-:W-:-:S03]  /*62a0*/  IMAD R37, R34, R37, R39 ;  /* 0x0000002522257224 */ /* 0x000fc600078e0227 */
[----:B----4-:R-:W1:Y:S04]  /*62b0*/  LDS R27, [R26] ;  /* 0x000000001a1b7984 */ /* 0x010e680000000800 */
        /* <DEDUP_REMOVED lines=8> */
.L_x_2522:
[----:B------:R-:W-:Y:S05]  /*6340*/  BSYNC.RECONVERGENT B0 ;  /* 0x0000000000007941 */ /* 0x000fea0003800200 */
.L_x_2495:
[----:B------:R-:W-:Y:S01]  /*6350*/  ISETP.NE.AND P0, PT, R35, RZ, PT ;  /* 0x000000ff2300720c */ /* 0x000fe20003f05270 */
[----:B------:R-:W-:Y:S01]  /*6360*/  NOP ;  /* 0x0000000000007918 */ /* 0x000fe20000000000 */
[----:B------:R-:W-:Y:S11]  /*6370*/  BSSY.RECONVERGENT B0, `(.L_x_2530) ;  /* 0x00000d3000007945 */ /* 0x000ff60003800200 */
[----:B------:R-:W-:Y:S05]  /*6380*/  @!P0 BRA `(.L_x_2531) ;  /* 0x0000000c00448947 */ /* 0x000fea0003800000 */
[----:B------:R-:W-:Y:S01]  /*6390*/  ISETP.NE.AND P0, PT, R30, RZ, PT ;  /* 0x000000ff1e00720c */ /* 0x000fe20003f05270 */
[----:B------:R-:W-:Y:S01]  /*63a0*/  BSSY.RECONVERGENT B1, `(.L_x_2532) ;  /* 0x000001b000017945 */ /* 0x000fe20003800200 */
[----:B0-----:R-:W-:-:S11]  /*63b0*/  MOV R39, R5 ;  /* 0x0000000500277202 */ /* 0x001fd60000000f00 */
[----:B------:R-:W-:Y:S05]  /*63c0*/  @!P0 BRA `(.L_x_2533) ;  /* 0x0000000000608947 */ /* 0x000fea0003800000 */
[----:B-123--:R-:W0:Y:S01]  /*63d0*/  LDC.64 R24, c[0x0][0x3a8] ;  /* 0x0000ea00ff187b82 */ /* 0x00ee220000000a00 */
[----:B------:R-:W1:Y:S01]  /*63e0*/  LDS R26, [R20] ;  /* 0x00000000141a7984 */ /* 0x000e620000000800 */
[----:B0-----:R-:W-:-:S05]  /*63f0*/  IMAD.WIDE.U32 R24, R5, 0x2, R24 ;  /* 0x0000000205187825 */ /* 0x001fca00078e0018 */
[----:B----4-:R-:W2:Y:S01]  /*6400*/  LDG.E.U16 R27, desc[UR8][R24.64] ;  /* 0x00000008181b7981 */ /* 0x010ea2000c1e1500 */
[----:B------:R-:W-:Y:S02]  /*6410*/  ISETP.NE.AND P0, PT, R30, 0x1, PT ;  /* 0x000000011e00780c */ /* 0x000fe40003f05270 */
[----:B------:R-:W-:Y:S01]  /*6420*/  MOV R39, R0 ;  /* 0x0000000000277202 */ /* 0x000fe20000000f00 */
[----:B--2---:R-:W-:-:S04]  /*6430*/  IMAD.U32 R27, R27, 0x10000, RZ ;  /* 0x000100001b1b7824 */ /* 0x004fc800078e00ff */
[----:B-1----:R-:W-:-:S05]  /*6440*/  FADD R27, R26, R27 ;  /* 0x0000001b1a1b7221 */ /* 0x002fca0000000000 */
[----:B------:R0:W-:Y:S01]  /*6450*/  STS [R20], R27 ;  /* 0x0000001b14007388 */ /* 0x0001e20000000800 */
[----:B------:R-:W-:Y:S05]  /*6460*/  @!P0 BRA `(.L_x_2533) ;  /* 0x0000000000388947 */ /* 0x000fea0003800000 */
[----:B0-----:R-:W2:Y:S01]  /*6470*/  LDG.E.U16 R27, desc[UR8][R24.64+0x40] ;  /* 0x00004008181b7981 */ /* 0x001ea2000c1e1500 */
[----:B------:R-:W-:Y:S02]  /*6480*/  ISETP.NE.AND P0, PT, R30, 0x2, PT ;  /* 0x000000021e00780c */ /* 0x000fe40003f05270 */
[----:B------:R-:W-:Y:S01]  /*6490*/  MOV R39, R2 ;  /* 0x0000000200277202 */ /* 0x000fe20000000f00 */
[----:B------:R-:W0:Y:S01]  /*64a0*/  LDS R26, [R20+0x80] ;  /* 0x00008000141a7984 */ /* 0x000e220000000800 */
[----:B--2---:R-:W-:-:S04]  /*64b0*/  IMAD.U32 R27, R27, 0x10000, RZ ;  /* 0x000100001b1b7824 */ /* 0x004fc800078e00ff */
[----:B0-----:R-:W-:-:S05]  /*64c0*/  FADD R27, R26, R27 ;  /* 0x0000001b1a1b7221 */ /* 0x001fca0000000000 */
[----:B------:R0:W-:Y:S01]  /*64d0*/  STS [R20+0x80], R27 ;  /* 0x0000801b14007388 */ /* 0x0001e20000000800 */
[----:B------:R-:W-:Y:S05]  /*64e0*/  @!P0 BRA `(.L_x_2533) ;  /* 0x0000000000188947 */ /* 0x000fea0003800000 */
[----:B------:R-:W0:Y:S01]  /*64f0*/  LDG.E.U16 R24, desc[UR8][R24.64+0x80] ;  /* 0x0000800818187981 */ /* 0x000e22000c1e1500 */
[----:B------:R-:W-:-:S03]  /*6500*/  MOV R39, R4 ;  /* 0x0000000400277202 */ /* 0x000fc60000000f00 */
[----:B------:R-:W1:Y:S01]  /*6510*/  LDS R26, [R20+0x100] ;  /* 0x00010000141a7984 */ /* 0x000e620000000800 */
[----:B0-----:R-:W-:-:S04]  /*6520*/  IMAD.U32 R27, R24, 0x10000, RZ ;  /* 0x00010000181b7824 */ /* 0x001fc800078e00ff */
[----:B-1----:R-:W-:-:S05]  /*6530*/  FADD R27, R26, R27 ;  /* 0x0000001b1a1b7221 */ /* 0x002fca0000000000 */
[----:B------:R0:W-:Y:S02]  /*6540*/  STS [R20+0x100], R27 ;  /* 0x0001001b14007388 */ /* 0x0001e40000000800 */
.L_x_2533:
[----:B------:R-:W-:Y:S05]  /*6550*/  BSYNC.RECONVERGENT B1 ;  /* 0x0000000000017941 */ /* 0x000fea0003800200 */
.L_x_2532:
[----:B------:R-:W-:-:S13]  /*6560*/  ISETP.GE.U32.AND P0, PT, R11, 0x60, PT ;  /* 0x000000600b00780c */ /* 0x000fda0003f06070 */
        /* <DEDUP_REMOVED lines=9> */
.L_x_2536:
[----:B-1----:R-:W1:Y:S02]  /*6600*/  LDC.64 R24, c[0x0][0x3a8] ;  /* 0x0000ea00ff187b82 */ /* 0x002e640000000a00 */
[----:B-1----:R-:W-:-:S05]  /*6610*/  IMAD.WIDE R36, R39, 0x2, R24 ;  /* 0x0000000227247825 */ /* 0x002fca00078e0218 */
[----:B------:R-:W2:Y:S04]  /*6620*/  LDG.E.U16 R41, desc[UR8][R36.64] ;  /* 0x0000000824297981 */ /* 0x000ea8000c1e1500 */
[----:B------:R-:W3:Y:S01]  /*6630*/  LDG.E.U16 R42, desc[UR8][R36.64+0x40] ;  /* 0x00004008242a7981 */ /* 0x000ee2000c1e1500 */
[----:B----4-:R-:W-:-:S03]  /*6640*/  VIADD R29, R39, 0x80 ;  /* 0x00000080271d7836 */ /* 0x010fc60000000000 */
[----:B------:R-:W4:Y:S01]  /*6650*/  LDG.E.U16 R47, desc[UR8][R36.64+0xc0] ;  /* 0x0000c008242f7981 */ /* 0x000f22000c1e1500 */
[----:B------:R-:W-:-:S03]  /*6660*/  IMAD.WIDE R28, R29, 0x2, R24 ;  /* 0x000000021d1c7825 */ /* 0x000fc600078e0218 */
[----:B------:R1:W5:Y:S04]  /*6670*/  LDG.E.U16 R43, desc[UR8][R36.64+0x80] ;  /* 0x00008008242b7981 */ /* 0x000368000c1e1500 */
[----:B------:R-:W5:Y:S04]  /*6680*/  LDG.E.U16 R44, desc[UR8][R28.64] ;  /* 0x000000081c2c7981 */ /* 0x000f68000c1e1500 */
[----:B------:R-:W5:Y:S04]  /*6690*/  LDG.E.U16 R45, desc[UR8][R28.64+0x40] ;  /* 0x000040081c2d7981 */ /* 0x000f68000c1e1500 */
[----:B------:R-:W5:Y:S01]  /*66a0*/  LDG.E.U16 R46, desc[UR8][R28.64+0x80] ;  /* 0x000080081c2e7981 */ /* 0x000f62000c1e1500 */
[C---:B0-----:R-:W-:Y:S01]  /*66b0*/  IADD3 R27, PT, PT, R39.reuse, 0x100, RZ ;  /* 0x00000100271b7810 */ /* 0x041fe20007ffe0ff */
[----:B-1----:R-:W-:-:S02]  /*66c0*/  VIADD R37, R39, 0x180 ;  /* 0x0000018027257836 */ /* 0x002fc40000000000 */
[----:B------:R0:W5:Y:S02]  /*66d0*/  LDG.E.U16 R48, desc[UR8][R28.64+0xc0] ;  /* 0x0000c0081c307981 */ /* 0x000164000c1e1500 */
[----:B------:R-:W-:-:S04]  /*66e0*/  IMAD.WIDE R26, R27, 0x2, R24 ;  /* 0x000000021b1a7825 */ /* 0x000fc800078e0218 */
[----:B------:R-:W-:Y:S01]  /*66f0*/  IMAD.WIDE R24, R37, 0x2, R24 ;  /* 0x0000000225187825 */ /* 0x000fe200078e0218 */
[----:B------:R-:W5:Y:S04]  /*6700*/  LDG.E.U16 R49, desc[UR8][R26.64+0x40] ;  /* 0x000040081a317981 */ /* 0x000f68000c1e1500 */
[----:B------:R-:W5:Y:S04]  /*6710*/  LDG.E.U16 R51, desc[UR8][R26.64+0x80] ;  /* 0x000080081a337981 */ /* 0x000f68000c1e1500 */
[----:B------:R-:W5:Y:S04]  /*6720*/  LDG.E.U16 R53, desc[UR8][R26.64+0xc0] ;  /* 0x0000c0081a357981 */ /* 0x000f68000c1e1500 */
[----:B------:R-:W5:Y:S04]  /*6730*/  LDG.E.U16 R36, desc[UR8][R24.64+0x40] ;  /* 0x0000400818247981 */ /* 0x000f68000c1e1500 */
[----:B------:R-:W5:Y:S04]  /*6740*/  LDG.E.U16 R29, desc[UR8][R24.64+0xc0] ;  /* 0x0000c008181d7981 */ /* 0x000f68000c1e1500 */
[----:B------:R1:W5:Y:S04]  /*6750*/  LDG.E.U16 R50, desc[UR8][R26.64] ;  /* 0x000000081a327981 */ /* 0x000368000c1e1500 */
[----:B------:R-:W5:Y:S04]  /*6760*/  LDG.E.U16 R37, desc[UR8][R24.64] ;  /* 0x0000000818257981 */ /* 0x000f68000c1e1500 */
[----:B------:R1:W5:Y:S01]  /*6770*/  LDG.E.U16 R52, desc[UR8][R24.64+0x80] ;  /* 0x0000800818347981 */ /* 0x000362000c1e1500 */
[----:B0-----:R-:W-:-:S05]  /*6780*/  LEA R28, R39, R8, 0x2 ;  /* 0x00000008271c7211 */ /* 0x001fca00078e10ff */
[----:B-1----:R-:W0:Y:S04]  /*6790*/  LDS R26, [R28] ;  /* 0x000000001c1a7984 */ /* 0x002e280000000800 */
[----:B------:R-:W1:Y:S04]  /*67a0*/  LDS R27, [R28+0x80] ;  /* 0x000080001c1b7984 */ /* 0x000e680000000800 */
[----:B------:R-:W-:Y:S04]  /*67b0*/  LDS R25, [R28+0x200] ;  /* 0x000200001c197984 */ /* 0x000fe80000000800 */
[----:B------:R-:W5:Y:S01]  /*67c0*/  LDS R24, [R28+0x100] ;  /* 0x000100001c187984 */ /* 0x000f620000000800 */
[----:B------:R-:W-:-:S05]  /*67d0*/  VIADD R39, R39, 0x200 ;  /* 0x0000020027277836 */ /* 0x000fca0000000000 */
[----:B------:R-:W-:Y:S01]  /*67e0*/  ISETP.GE.AND P1, PT, R39, R40, PT ;  /* 0x000000282700720c */ /* 0x000fe20003f26270 */
[----:B--2---:R-:W-:-:S04]  /*67f0*/  IMAD.U32 R41, R41, 0x10000, RZ ;  /* 0x0001000029297824 */ /* 0x004fc800078e00ff */
[----:B0-----:R-:W-:Y:S02]  /*6800*/  FADD R41, R26, R41 ;  /* 0x000000291a297221 */ /* 0x001fe40000000000 */
[----:B------:R-:W0:Y:S01]  /*6810*/  LDS R26, [R28+0x180] ;  /* 0x000180001c1a7984 */ /* 0x000e220000000800 */
[----:B---3--:R-:W-:-:S03]  /*6820*/  SHF.L.U32 R42, R42, 0x10, RZ ;  /* 0x000000102a2a7819 */ /* 0x008fc600000006ff */
[----:B------:R-:W-:Y:S04]  /*6830*/  STS [R28], R41 ;  /* 0x000000291c007388 */ /* 0x000fe80000000800 */
[----:B------:R-:W2:Y:S01]  /*6840*/  LDS R41, [R28+0x280] ;  /* 0x000280001c297984 */ /* 0x000ea20000000800 */
[----:B-1----:R-:W-:-:S03]  /*6850*/  FADD R27, R27, R42 ;  /* 0x0000002a1b1b7221 */ /* 0x002fc60000000000 */
[----:B------:R-:W1:Y:S01]  /*6860*/  LDS R42, [R28+0x300] ;  /* 0x000300001c2a7984 */ /* 0x000e620000000800 */
[----:B----4-:R-:W-:Y:S01]  /*6870*/  SHF.L.U32 R47, R47, 0x10, RZ ;  /* 0x000000102f2f7819 */ /* 0x010fe200000006ff */
[----:B-----5:R-:W-:Y:S02]  /*6880*/  IMAD.U32 R44, R44, 0x10000, RZ ;  /* 0x000100002c2c7824 */ /* 0x020fe400078e00ff */
[----:B------:R-:W-:-:S04]  /*6890*/  IMAD.U32 R43, R43, 0x10000, RZ ;  /* 0x000100002b2b7824 */ /* 0x000fc800078e00ff */
[----:B------:R-:W-:Y:S02]  /*68a0*/  FADD R43, R24, R43 ;  /* 0x0000002b182b7221 */ /* 0x000fe40000000000 */
[----:B------:R-:W3:Y:S01]  /*68b0*/  LDS R24, [R28+0x380] ;  /* 0x000380001c187984 */ /* 0x000ee20000000800 */
[----:B0-----:R-:W-:-:S03]  /*68c0*/  FADD R47, R26, R47 ;  /* 0x0000002f1a2f7221 */ /* 0x001fc60000000000 */
[----:B------:R-:W0:Y:S04]  /*68d0*/  LDS R26, [R28+0x480] ;  /* 0x000480001c1a7984 */ /* 0x000e280000000800 */
[----:B------:R4:W-:Y:S02]  /*68e0*/  STS [R28+0x180], R47 ;  /* 0x0001802f1c007388 */ /* 0x0009e40000000800 */
[----:B----4-:R-:W-:Y:S01]  /*68f0*/  FADD R47, R25, R44 ;  /* 0x0000002c192f7221 */ /* 0x010fe20000000000 */
[----:B------:R-:W-:Y:S01]  /*6900*/  SHF.L.U32 R44, R45, 0x10, RZ ;  /* 0x000000102d2c7819 */ /* 0x000fe200000006ff */
[----:B------:R-:W-:Y:S01]  /*6910*/  IMAD.U32 R45, R46, 0x10000, RZ ;  /* 0x000100002e2d7824 */ /* 0x000fe200078e00ff */
[----:B------:R-:W-:Y:S03]  /*6920*/  STS [R28+0x80], R27 ;  /* 0x0000801b1c007388 */ /* 0x000fe60000000800 */
[----:B--2---:R-:W-:Y:S01]  /*6930*/  FADD R41, R41, R44 ;  /* 0x0000002c29297221 */ /* 0x004fe20000000000 */
[----:B------:R1:W-:Y:S04]  /*6940*/  STS [R28+0x200], R47 ;  /* 0x0002002f1c007388 */ /* 0x0003e80000000800 */
[----:B------:R-:W-:Y:S04]  /*6950*/  STS [R28+0x100], R43 ;  /* 0x0001002b1c007388 */ /* 0x000fe80000000800 */
[----:B------:R-:W-:Y:S01]  /*6960*/  STS [R28+0x280], R41 ;  /* 0x000280291c007388 */ /* 0x000fe20000000800 */
[----:B-1----:R-:W-:-:S03]  /*6970*/  FADD R47, R42, R45 ;  /* 0x0000002d2a2f7221 */ /* 0x002fc60000000000 */
[----:B------:R-:W1:Y:S04]  /*6980*/  LDS R27, [R28+0x400] ;  /* 0x000400001c1b7984 */ /* 0x000e680000000800 */
[----:B------:R-:W2:Y:S04]  /*6990*/  LDS R25, [R28+0x500] ;  /* 0x000500001c197984 */ /* 0x000ea80000000800 */
[----:B------:R-:W4:Y:S04]  /*69a0*/  LDS R45, [R28+0x580] ;  /* 0x000580001c2d7984 */ /* 0x000f280000000800 */
[----:B------:R-:W5:Y:S04]  /*69b0*/  LDS R44, [R28+0x600] ;  /* 0x000600001c2c7984 */ /* 0x000f680000000800 */
[----:B------:R-:W5:Y:S04]  /*69c0*/  LDS R43, [R28+0x680] ;  /* 0x000680001c2b7984 */ /* 0x000f680000000800 */
[----:B------:R-:W5:Y:S04]  /*69d0*/  LDS R42, [R28+0x700] ;  /* 0x000700001c2a7984 */ /* 0x000f680000000800 */
[----:B------:R-:W5:Y:S01]  /*69e0*/  LDS R41, [R28+0x780] ;  /* 0x000780001c297984 */ /* 0x000f620000000800 */
[----:B------:R-:W-:-:S02]  /*69f0*/  SHF.L.U32 R48, R48, 0x10, RZ ;  /* 0x0000001030307819 */ /* 0x000fc400000006ff */
[----:B------:R-:W-:Y:S01]  /*6a00*/  SHF.L.U32 R49, R49, 0x10, RZ ;  /* 0x0000001031317819 */ /* 0x000fe200000006ff */
[----:B------:R-:W-:Y:S01]  /*6a10*/  IMAD.U32 R46, R51, 0x10000, RZ ;  /* 0x00010000332e7824 */ /* 0x000fe200078e00ff */
[----:B------:R-:W-:Y:S01]  /*6a20*/  SHF.L.U32 R36, R36, 0x10, RZ ;  /* 0x0000001024247819 */ /* 0x000fe200000006ff */
[----:B---3--:R-:W-:Y:S01]  /*6a30*/  FADD R51, R24, R48 ;  /* 0x0000003018337221 */ /* 0x008fe20000000000 */
[----:B------:R-:W-:Y:S01]  /*6a40*/  SHF.L.U32 R24, R53, 0x10, RZ ;  /* 0x0000001035187819 */ /* 0x000fe200000006ff */
[----:B0-----:R-:W-:Y:S01]  /*6a50*/  FADD R49, R26, R49 ;  /* 0x000000311a317221 */ /* 0x001fe20000000000 */
[----:B------:R-:W-:Y:S01]  /*6a60*/  SHF.L.U32 R26, R29, 0x10, RZ ;  /* 0x000000101d1a7819 */ /* 0x000fe200000006ff */
[----:B------:R-:W-:Y:S02]  /*6a70*/  IMAD.U32 R50, R50, 0x10000, RZ ;  /* 0x0001000032327824 */ /* 0x000fe400078e00ff */
[----:B------:R-:W-:Y:S02]  /*6a80*/  IMAD.U32 R37, R37, 0x10000, RZ ;  /* 0x0001000025257824 */ /* 0x000fe400078e00ff */
[----:B------:R-:W-:-:S02]  /*6a90*/  IMAD.U32 R53, R52, 0x10000, RZ ;  /* 0x0001000034357824 */ /* 0x000fc400078e00ff */
[----:B-1----:R-:W-:Y:S01]  /*6aa0*/  FADD R27, R27, R50 ;  /* 0x000000321b1b7221 */ /* 0x002fe20000000000 */
[----:B--2---:R-:W-:Y:S01]  /*6ab0*/  FADD R25, R25, R46 ;  /* 0x0000002e19197221 */ /* 0x004fe20000000000 */
[----:B----4-:R-:W-:Y:S01]  /*6ac0*/  FADD R45, R45, R24 ;  /* 0x000000182d2d7221 */ /* 0x010fe20000000000 */
[----:B-----5:R-:W-:Y:S01]  /*6ad0*/  FADD R37, R44, R37 ;  /* 0x000000252c257221 */ /* 0x020fe20000000000 */
[----:B------:R-:W-:Y:S01]  /*6ae0*/  FADD R43, R43, R36 ;  /* 0x000000242b2b7221 */ /* 0x000fe20000000000 */
[----:B------:R-:W-:Y:S01]  /*6af0*/  FADD R53, R42, R53 ;  /* 0x000000352a357221 */ /* 0x000fe20000000000 */
[----:B------:R-:W-:Y:S01]  /*6b00*/  FADD R41, R41, R26 ;  /* 0x0000001a29297221 */ /* 0x000fe20000000000 */
        /* <DEDUP_REMOVED lines=11> */
.L_x_2535:
[----:B------:R-:W-:Y:S05]  /*6bc0*/  BSYNC.RECONVERGENT B1 ;  /* 0x0000000000017941 */ /* 0x000fea0003800200 */
.L_x_2534:
[----:B------:R-:W-:Y:S01]  /*6bd0*/  IADD3 R24, PT, PT, -R39, R38, RZ ;  /* 0x0000002627187210 */ /* 0x000fe20007ffe1ff */
[----:B------:R-:W-:Y:S03]  /*6be0*/  BSSY.RECONVERGENT B1, `(.L_x_2537) ;  /* 0x0000032000017945 */ /* 0x000fe60003800200 */
[----:B------:R-:W-:-:S13]  /*6bf0*/  ISETP.GT.AND P1, PT, R24, 0x80, PT ;  /* 0x000000801800780c */ /* 0x000fda0003f24270 */
[----:B------:R-:W-:Y:S05]  /*6c00*/  @!P1 BRA `(.L_x_2538) ;  /* 0x0000000000bc9947 */ /* 0x000fea0003800000 */
[----:B-1----:R-:W0:Y:S01]  /*6c10*/  LDC.64 R24, c[0x0][0x3a8] ;  /* 0x0000ea00ff187b82 */ /* 0x002e220000000a00 */
[C---:B------:R-:W-:Y:S02]  /*6c20*/  VIADD R37, R39.reuse, 0x80 ;  /* 0x0000008027257836 */ /* 0x040fe40000000000 */
[----:B0---4-:R-:W-:-:S04]  /*6c30*/  IMAD.WIDE R26, R39, 0x2, R24 ;  /* 0x00000002271a7825 */ /* 0x011fc800078e0218 */
[----:B------:R-:W-:Y:S01]  /*6c40*/  IMAD.WIDE R24, R37, 0x2, R24 ;  /* 0x0000000225187825 */ /* 0x000fe200078e0218 */
[----:B------:R-:W2:Y:S04]  /*6c50*/  LDG.E.U16 R28, desc[UR8][R26.64+0x80] ;  /* 0x000080081a1c7981 */ /* 0x000ea8000c1e1500 */
[----:B------:R-:W3:Y:S04]  /*6c60*/  LDG.E.U16 R29, desc[UR8][R26.64+0x40] ;  /* 0x000040081a1d7981 */ /* 0x000ee8000c1e1500 */
[----:B------:R-:W4:Y:S04]  /*6c70*/  LDG.E.U16 R42, desc[UR8][R26.64+0xc0] ;  /* 0x0000c0081a2a7981 */ /* 0x000f28000c1e1500 */
[----:B------:R-:W5:Y:S04]  /*6c80*/  LDG.E.U16 R36, desc[UR8][R24.64+0x40] ;  /* 0x0000400818247981 */ /* 0x000f68000c1e1500 */
[----:B------:R-:W5:Y:S04]  /*6c90*/  LDG.E.U16 R44, desc[UR8][R24.64+0xc0] ;  /* 0x0000c008182c7981 */ /* 0x000f68000c1e1500 */
[----:B------:R0:W5:Y:S04]  /*6ca0*/  LDG.E.U16 R41, desc[UR8][R26.64] ;  /* 0x000000081a297981 */ /* 0x000168000c1e1500 */
[----:B------:R-:W5:Y:S04]  /*6cb0*/  LDG.E.U16 R37, desc[UR8][R24.64] ;  /* 0x0000000818257981 */ /* 0x000f68000c1e1500 */
[----:B------:R2:W5:Y:S01]  /*6cc0*/  LDG.E.U16 R40, desc[UR8][R24.64+0x80] ;  /* 0x0000800818287981 */ /* 0x000562000c1e1500 */
[----:B------:R-:W-:-:S05]  /*6cd0*/  LEA R43, R39, R8, 0x2 ;  /* 0x00000008272b7211 */ /* 0x000fca00078e10ff */
[----:B------:R-:W1:Y:S04]  /*6ce0*/  LDS R50, [R43+0x100] ;  /* 0x000100002b327984 */ /* 0x000e680000000800 */
[----:B------:R-:W5:Y:S04]  /*6cf0*/  LDS R48, [R43] ;  /* 0x000000002b307984 */ /* 0x000f680000000800 */
[----:B------:R-:W5:Y:S04]  /*6d00*/  LDS R49, [R43+0x80] ;  /* 0x000080002b317984 */ /* 0x000f680000000800 */
[----:B------:R-:W5:Y:S04]  /*6d10*/  LDS R47, [R43+0x180] ;  /* 0x000180002b2f7984 */ /* 0x000f680000000800 */
[----:B------:R-:W5:Y:S04]  /*6d20*/  LDS R46, [R43+0x200] ;  /* 0x000200002b2e7984 */ /* 0x000f680000000800 */
[----:B------:R-:W5:Y:S04]  /*6d30*/  LDS R45, [R43+0x280] ;  /* 0x000280002b2d7984 */ /* 0x000f680000000800 */
[----:B0-----:R-:W0:Y:S04]  /*6d40*/  LDS R27, [R43+0x300] ;  /* 0x000300002b1b7984 */ /* 0x001e280000000800 */
[----:B------:R-:W0:Y:S01]  /*6d50*/  LDS R26, [R43+0x380] ;  /* 0x000380002b1a7984 */ /* 0x000e220000000800 */
[----:B------:R-:W-:Y:S01]  /*6d60*/  PLOP3.LUT P0, PT, PT, PT, PT, 0x8, 0x80 ;  /* 0x000000000080781c */ /* 0x000fe20003f0e170 */
[----:B------:R-:W-:-:S02]  /*6d70*/  VIADD R39, R39, 0x100 ;  /* 0x0000010027277836 */ /* 0x000fc40000000000 */
[----:B--2---:R-:W-:-:S04]  /*6d80*/  IMAD.U32 R25, R28, 0x10000, RZ ;  /* 0x000100001c197824 */ /* 0x004fc800078e00ff */
[----:B-1----:R-:W-:Y:S01]  /*6d90*/  FADD R50, R50, R25 ;  /* 0x0000001932327221 */ /* 0x002fe20000000000 */
[----:B---3--:R-:W-:Y:S02]  /*6da0*/  SHF.L.U32 R24, R29, 0x10, RZ ;  /* 0x000000101d187819 */ /* 0x008fe400000006ff */
[----:B----4-:R-:W-:Y:S02]  /*6db0*/  SHF.L.U32 R42, R42, 0x10, RZ ;  /* 0x000000102a2a7819 */ /* 0x010fe400000006ff */
[----:B-----5:R-:W-:Y:S02]  /*6dc0*/  SHF.L.U32 R36, R36, 0x10, RZ ;  /* 0x0000001024247819 */ /* 0x020fe400000006ff */
[----:B------:R-:W-:Y:S01]  /*6dd0*/  SHF.L.U32 R25, R44, 0x10, RZ ;  /* 0x000000102c197819 */ /* 0x000fe200000006ff */
[----:B------:R-:W-:Y:S02]  /*6de0*/  IMAD.U32 R41, R41, 0x10000, RZ ;  /* 0x0001000029297824 */ /* 0x000fe400078e00ff */
[----:B------:R-:W-:-:S02]  /*6df0*/  IMAD.U32 R37, R37, 0x10000, RZ ;  /* 0x0001000025257824 */ /* 0x000fc400078e00ff */
[----:B------:R-:W-:Y:S02]  /*6e00*/  IMAD.U32 R40, R40, 0x10000, RZ ;  /* 0x0001000028287824 */ /* 0x000fe400078e00ff */
[----:B------:R-:W-:Y:S01]  /*6e10*/  FADD R48, R48, R41 ;  /* 0x0000002930307221 */ /* 0x000fe20000000000 */
[----:B------:R-:W-:Y:S01]  /*6e20*/  FADD R24, R49, R24 ;  /* 0x0000001831187221 */ /* 0x000fe20000000000 */
[----:B------:R-:W-:Y:S01]  /*6e30*/  FADD R42, R47, R42 ;  /* 0x0000002a2f2a7221 */ /* 0x000fe20000000000 */
[----:B------:R-:W-:Y:S01]  /*6e40*/  FADD R46, R46, R37 ;  /* 0x000000252e2e7221 */ /* 0x000fe20000000000 */
[----:B------:R-:W-:Y:S01]  /*6e50*/  FADD R36, R45, R36 ;  /* 0x000000242d247221 */ /* 0x000fe20000000000 */
[----:B0-----:R-:W-:Y:S01]  /*6e60*/  FADD R40, R27, R40 ;  /* 0x000000281b287221 */ /* 0x001fe20000000000 */
[----:B------:R-:W-:Y:S01]  /*6e70*/  FADD R26, R26, R25 ;  /* 0x000000191a1a7221 */ /* 0x000fe20000000000 */
        /* <DEDUP_REMOVED lines=8> */
.L_x_2538:
[----:B------:R-:W-:Y:S05]  /*6f00*/  BSYNC.RECONVERGENT B1 ;  /* 0x0000000000017941 */ /* 0x000fea0003800200 */
.L_x_2537:
[----:B------:R-:W-:-:S13]  /*6f10*/  ISETP.LT.OR P0, PT, R39, R38, P0 ;  /* 0x000000262700720c */ /* 0x000fda0000701670 */
[----:B------:R-:W-:Y:S05]  /*6f20*/  @!P0 BRA `(.L_x_2531) ;  /* 0x00000000005c8947 */ /* 0x000fea0003800000 */
[----:B-12---:R-:W1:Y:S02]  /*6f30*/  LDC.64 R24, c[0x0][0x3a8] ;  /* 0x0000ea00ff187b82 */ /* 0x006e640000000a00 */
[----:B-1----:R-:W-:-:S05]  /*6f40*/  IMAD.WIDE R24, R39, 0x2, R24 ;  /* 0x0000000227187825 */ /* 0x002fca00078e0218 */
[----:B------:R-:W2:Y:S04]  /*6f50*/  LDG.E.U16 R36, desc[UR8][R24.64+0x40] ;  /* 0x0000400818247981 */ /* 0x000ea8000c1e1500 */
[----:B------:R-:W3:Y:S04]  /*6f60*/  LDG.E.U16 R40, desc[UR8][R24.64+0xc0] ;  /* 0x0000c00818287981 */ /* 0x000ee8000c1e1500 */
[----:B------:R-:W5:Y:S04]  /*6f70*/  LDG.E.U16 R28, desc[UR8][R24.64] ;  /* 0x00000008181c7981 */ /* 0x000f68000c1e1500 */
[----:B------:R-:W5:Y:S01]  /*6f80*/  LDG.E.U16 R38, desc[UR8][R24.64+0x80] ;  /* 0x0000800818267981 */ /* 0x000f62000c1e1500 */
[----:B------:R-:W-:-:S05]  /*6f90*/  LEA R26, R39, R8, 0x2 ;  /* 0x00000008271a7211 */ /* 0x000fca00078e10ff */
[----:B0---4-:R-:W0:Y:S04]  /*6fa0*/  LDS R27, [R26] ;  /* 0x000000001a1b7984 */ /* 0x011e280000000800 */
[----:B------:R-:W1:Y:S04]  /*6fb0*/  LDS R29, [R26+0x80] ;  /* 0x000080001a1d7984 */ /* 0x000e680000000800 */
[----:B------:R-:W-:Y:S04]  /*6fc0*/  LDS R37, [R26+0x100] ;  /* 0x000100001a257984 */ /* 0x000fe80000000800 */
[----:B------:R-:W4:Y:S01]  /*6fd0*/  LDS R39, [R26+0x180] ;  /* 0x000180001a277984 */ /* 0x000f220000000800 */
[----:B--2---:R-:W-:-:S02]  /*6fe0*/  SHF.L.U32 R36, R36, 0x10, RZ ;  /* 0x0000001024247819 */ /* 0x004fc400000006ff */
[----:B---3--:R-:W-:Y:S01]  /*6ff0*/  SHF.L.U32 R40, R40, 0x10, RZ ;  /* 0x0000001028287819 */ /* 0x008fe200000006ff */
[----:B-----5:R-:W-:Y:S02]  /*7000*/  IMAD.U32 R28, R28, 0x10000, RZ ;  /* 0x000100001c1c7824 */ /* 0x020fe400078e00ff */
[----:B------:R-:W-:Y:S02]  /*7010*/  IMAD.U32 R38, R38, 0x10000, RZ ;  /* 0x0001000026267824 */ /* 0x000fe400078e00ff */
[----:B0-----:R-:W-:Y:S01]  /*7020*/  FADD R27, R27, R28 ;  /* 0x0000001c1b1b7221 */ /* 0x001fe20000000000 */
[----:B-1----:R-:W-:Y:S01]  /*7030*/  FADD R29, R29, R36 ;  /* 0x000000241d1d7221 */ /* 0x002fe20000000000 */
[----:B----4-:R-:W-:Y:S01]  /*7040*/  FADD R39, R39, R40 ;  /* 0x0000002827277221 */ /* 0x010fe20000000000 */
[----:B------:R-:W-:Y:S02]  /*7050*/  FADD R37, R37, R38 ;  /* 0x0000002625257221 */ /* 0x000fe40000000000 */
[----:B------:R0:W-:Y:S04]  /*7060*/  STS [R26], R27 ;  /* 0x0000001b1a007388 */ /* 0x0001e80000000800 */
[----:B------:R0:W-:Y:S04]  /*7070*/  STS [R26+0x80], R29 ;  /* 0x0000801d1a007388 */ /* 0x0001e80000000800 */
[----:B------:R0:W-:Y:S04]  /*7080*/  STS [R26+0x100], R37 ;  /* 0x000100251a007388 */ /* 0x0001e80000000800 */
[----:B------:R0:W-:Y:S02]  /*7090*/  STS [R26+0x180], R39 ;  /* 0x000180271a007388 */ /* 0x0001e40000000800 */
.L_x_2531:
[----:B------:R-:W-:Y:S05]  /*70a0*/  BSYNC.RECONVERGENT B0 ;  /* 0x0000000000007941 */ /* 0x000fea0003800200 */
.L_x_2530:
[----:B012---:R-:W0:Y:S02]  /*70b0*/  LDC R26, c[0x0][0x39c] ;  /* 0x0000e700ff1a7b82 */ /* 0x007e240000000800 */
[----:B0-----:R-:W-:Y:S01]  /*70c0*/  ISETP.GE.AND P0, PT, R26, 0x1, PT ;  /* 0x000000011a00780c */ /* 0x001fe20003f06270 */
[----:B------:R-:W-:-:S12]  /*70d0*/  NOP ;  /* 0x0000000000007918 */ /* 0x000fd80000000000 */
[----:B------:R-:W-:Y:S05]  /*70e0*/  @!P0 BRA `(.L_x_2539) ;  /* 0x0000002c00688947 */ /* 0x000fea0003800000 */
[----:B------:R-:W3:Y:S08]  /*70f0*/  LDC R36, c[0x0][0x398] ;  /* 0x0000e600ff247b82 */ /* 0x000ef00000000800 */
[----:B------:R-:W0:Y:S01]  /*7100*/  LDC R39, c[0x0][0x38c] ;  /* 0x0000e300ff277b82 */ /* 0x000e220000000800 */
[----:B---34-:R-:W-:-:S04]  /*7110*/  IABS R29, R36 ;  /* 0x00000024001d7213 */ /* 0x018fc80000000000 */
        /* <DEDUP_REMOVED lines=57> */
.L_x_2567:
[----:B------:R-:W-:-:S13]  /*74b0*/  ISETP.GE.AND P2, PT, R39, 0x1, PT ;  /* 0x000000012700780c */ /* 0x000fda0003f46270 */
[----:B012---:R-:W-:Y:S05]  /*74c0*/  @!P2 BRA `(.L_x_2541) ;  /* 0x000000080074a947 */ /* 0x007fea0003800000 */
[----:B------:R-:W-:Y:S02]  /*74d0*/  IMAD R25, R38, R43, RZ ;  /* 0x0000002b26197224 */ /* 0x000fe400078e02ff */
[----:B------:R-:W-:-:S03]  /*74e0*/  IMAD.MOV.U32 R45, RZ, RZ, RZ ;  /* 0x000000ffff2d7224 */ /* 0x000fc600078e00ff */
[----:B------:R-:W-:-:S04]  /*74f0*/  LEA R46, R25, R8, 0x2 ;  /* 0x00000008192e7211 */ /* 0x000fc800078e10ff */
[----:B------:R-:W-:-:S07]  /*7500*/  LEA R47, R5, R46, 0x2 ;  /* 0x0000002e052f7211 */ /* 0x000fce00078e10ff */
.L_x_2559:
[----:B------:R-:W-:Y:S01]  /*7510*/  ISETP.GE.AND P2, PT, R5, R38, PT ;  /* 0x000000260500720c */ /* 0x000fe20003f46270 */
[----:B------:R-:W-:Y:S01]  /*7520*/  BSSY.RECONVERGENT B0, `(.L_x_2542) ;  /* 0x0000013000007945 */ /* 0x000fe20003800200 */
[----:B01----:R-:W-:Y:S02]  /*7530*/  HFMA2 R24, -RZ, RZ, 0, 0 ;  /* 0x00000000ff187431 */ /* 0x003fe400000001ff */
[----:B------:R-:W-:Y:S02]  /*7540*/  IMAD.MOV.U32 R26, RZ, RZ, RZ ;  /* 0x000000ffff1a7224 */ /* 0x000fe400078e00ff */
[----:B------:R-:W-:-:S07]  /*7550*/  IMAD.MOV.U32 R25, RZ, RZ, -0x100000 ;  /* 0xfff00000ff197424 */ /* 0x000fce00078e00ff */
[----:B------:R-:W-:Y:S05]  /*7560*/  @P2 BRA `(.L_x_2543) ;  /* 0x0000000000382947 */ /* 0x000fea0003800000 */
[----:B------:R-:W-:-:S13]  /*7570*/  ISETP.NE.AND P2, PT, R45, RZ, PT ;  /* 0x000000ff2d00720c */ /* 0x000fda0003f45270 */
[----:B------:R-:W-:Y:S05]  /*7580*/  @!P2 BRA `(.L_x_2544) ;  /* 0x000000000024a947 */ /* 0x000fea0003800000 */
[----:B------:R-:W-:-:S07]  /*7590*/  MOV R27, RZ ;  /* 0x000000ff001b7202 */ /* 0x000fce0000000f00 */
.L_x_2545:
        /* <DEDUP_REMOVED lines=8> */
.L_x_2544:
[----:B------:R-:W0:Y:S01]  /*7620*/  LDS R24, [R47] ;  /* 0x000000002f187984 */ /* 0x000e220000000800 */
[----:B------:R-:W-:Y:S01]  /*7630*/  MOV R26, R5 ;  /* 0x00000005001a7202 */ /* 0x000fe20000000f00 */
[----:B0-----:R-:W0:Y:S06]  /*7640*/  F2F.F64.F32 R24, R24 ;  /* 0x0000001800187310 */ /* 0x001e2c0000201800 */
.L_x_2543:
[----:B------:R-:W-:Y:S05]  /*7650*/  BSYNC.RECONVERGENT B0 ;  /* 0x0000000000007941 */ /* 0x000fea0003800200 */
.L_x_2542:
        /* <DEDUP_REMOVED lines=8> */
.L_x_2553:
[----:B------:R-:W-:Y:S01]  /*76e0*/  BSSY.RECONVERGENT B1, `(.L_x_2549) ;  /* 0x0000011000017945 */ /* 0x000fe20003800200 */
[----:B------:R-:W-:-:S03]  /*76f0*/  HFMA2 R24, -RZ, RZ, 0, 0 ;  /* 0x00000000ff187431 */ /* 0x000fc600000001ff */
[----:B------:R-:W-:Y:S04]  /*7700*/  BSSY.RELIABLE B2, `(.L_x_2550) ;  /* 0x000000b000027945 */ /* 0x000fe80003800100 */
.L_x_2552:
        /* <DEDUP_REMOVED lines=11> */
.L_x_2550:
[----:B------:R-:W-:-:S06]  /*77c0*/  IMAD R24, R29, 0x4, R46 ;  /* 0x000000041d187824 */ /* 0x000fcc00078e022e */
[----:B------:R-:W0:Y:S02]  /*77d0*/  LDS R24, [R24] ;  /* 0x0000000018187984 */ /* 0x000e240000000800 */
[----:B0-----:R0:W1:Y:S02]  /*77e0*/  F2F.F64.F32 R26, R24 ;  /* 0x00000018001a7310 */ /* 0x0010640000201800 */
.L_x_2551:
[----:B------:R-:W-:Y:S05]  /*77f0*/  BSYNC.RECONVERGENT B1 ;  /* 0x0000000000017941 */ /* 0x000fea0003800200 */
.L_x_2549:
[----:B0-----:R-:W2:Y:S04]  /*7800*/  LDL.64 R24, [R1] ;  /* 0x0000000001187983 */ /* 0x001ea80000100a00 */
[----:B-1----:R-:W-:Y:S01]  /*7810*/  STL.64 [R1+0x10], R26 ;  /* 0x0000101a01007387 */ /* 0x002fe20000100a00 */
[----:B--2---:R-:W-:-:S14]  /*7820*/  DSETP.GT.AND P2, PT, R26, R24, PT ;  /* 0x000000181a00722a */ /* 0x004fdc0003f44000 */
[----:B------:R0:W-:Y:S04]  /*7830*/  @P2 STL [R1+0x8], R29 ;  /* 0x0000081d01002387 */ /* 0x0001e80000100800 */
[----:B------:R1:W-:Y:S01]  /*7840*/  @P2 STL.64 [R1], R26 ;  /* 0x0000001a01002387 */ /* 0x0003e20000100a00 */
[----:B0-----:R-:W-:-:S04]  /*7850*/  IADD3 R29, PT, PT, R29, 0x20, RZ ;  /* 0x000000201d1d7810 */ /* 0x001fc80007ffe0ff */
[----:B------:R-:W-:-:S13]  /*7860*/  ISETP.GE.AND P2, PT, R29, R38, PT ;  /* 0x000000261d00720c */ /* 0x000fda0003f46270 */
[----:B-1----:R-:W-:Y:S05]  /*7870*/  @!P2 BRA `(.L_x_2553) ;  /* 0xfffffffc0098a947 */ /* 0x002fea000383ffff */
[----:B------:R-:W-:Y:S05]  /*7880*/  BRA `(.L_x_2547) ;  /* 0x0000000000307947 */ /* 0x000fea0003800000 */
.L_x_2548:
[----:B------:R-:W-:-:S07]  /*7890*/  IMAD.MOV.U32 R29, RZ, RZ, R0 ;  /* 0x000000ffff1d7224 */ /* 0x000fce00078e0000 */
.L_x_2554:
[----:B------:R-:W2:Y:S01]  /*78a0*/  LDL.64 R24, [R1] ;  /* 0x0000000001187983 */ /* 0x000ea20000100a00 */
[----:B------:R-:W-:-:S05]  /*78b0*/  LEA R28, R29, R46, 0x2 ;  /* 0x0000002e1d1c7211 */ /* 0x000fca00078e10ff */
[----:B------:R-:W0:Y:S02]  /*78c0*/  LDS R26, [R28] ;  /* 0x000000001c1a7984 */ /* 0x000e240000000800 */
[----:B0-----:R-:W0:Y:S02]  /*78d0*/  F2F.F64.F32 R26, R26 ;  /* 0x0000001a001a7310 */ /* 0x001e240000201800 */
[----:B0-----:R-:W-:Y:S01]  /*78e0*/  STL.64 [R1+0x10], R26 ;  /* 0x0000101a01007387 */ /* 0x001fe20000100a00 */
[----:B--2---:R-:W-:-:S14]  /*78f0*/  DSETP.GT.AND P2, PT, R26, R24, PT ;  /* 0x000000181a00722a */ /* 0x004fdc0003f44000 */
[----:B------:R0:W-:Y:S04]  /*7900*/  @P2 STL [R1+0x8], R29 ;  /* 0x0000081d01002387 */ /* 0x0001e80000100800 */
[----:B------:R1:W-:Y:S01]  /*7910*/  @P2 STL.64 [R1], R26 ;  /* 0x0000001a01002387 */ /* 0x0003e20000100a00 */
[----:B0-----:R-:W-:-:S05]  /*7920*/  VIADD R29, R29, 0x20 ;  /* 0x000000201d1d7836 */ /* 0x001fca0000000000 */
[----:B------:R-:W-:-:S13]  /*7930*/  ISETP.GE.AND P2, PT, R29, R38, PT ;  /* 0x000000261d00720c */ /* 0x000fda0003f46270 */
[----:B-1----:R-:W-:Y:S05]  /*7940*/  @!P2 BRA `(.L_x_2554) ;  /* 0xfffffffc00d4a947 */ /* 0x002fea000383ffff */
.L_x_2547:
[----:B------:R-:W-:Y:S05]  /*7950*/  BSYNC.RECONVERGENT B0 ;  /* 0x0000000000007941 */ /* 0x000fea0003800200 */
.L_x_2546:
        /* <DEDUP_REMOVED lines=30> */
[----:B---3--:R1:W-:Y:S04]  /*7b40*/  @P2 STL [R1+0x8], R48 ;  /* 0x0000083001002387 */ /* 0x0083e80000100800 */
[----:B------:R-:W2:Y:S04]  /*7b50*/  LDL R52, [R1+0x8] ;  /* 0x0000080001347983 */ /* 0x000ea80000100800 */
[----:B0-----:R-:W-:Y:S04]  /*7b60*/  STL.64 [R1+0x18], R36 ;  /* 0x0000182401007387 */ /* 0x001fe80000100a00 */
[----:B------:R-:W4:Y:S04]  /*7b70*/  LDL.64 R28, [R1+0x18] ;  /* 0x00001800011c7983 */ /* 0x000f280000100a00 */
[----:B--2---:R-:W0:Y:S01]  /*7b80*/  SHFL.BFLY PT, R52, R52, 0x4, 0x1f ;  /* 0x0c801f0034347f89 */ /* 0x004e2200000e0000 */
[----:B----4-:R-:W-:-:S14]  /*7b90*/  DSETP.GT.AND P2, PT, R28, R24, PT ;  /* 0x000000181c00722a */ /* 0x010fdc0003f44000 */
[----:B------:R-:W-:Y:S04]  /*7ba0*/  @P2 STL.64 [R1], R28 ;  /* 0x0000001c01002387 */ /* 0x000fe80000100a00 */
[----:B-1----:R-:W2:Y:S04]  /*7bb0*/  LDL.64 R48, [R1] ;  /* 0x0000000001307983 */ /* 0x002ea80000100a00 */
        /* <DEDUP_REMOVED lines=31> */
.L_x_2556:
[----:B------:R-:W-:Y:S05]  /*7db0*/  BSYNC.RECONVERGENT B0 ;  /* 0x0000000000007941 */ /* 0x000fea0003800200 */
.L_x_2555:
[----:B------:R-:W-:Y:S04]  /*7dc0*/  BSSY.RECONVERGENT B0, `(.L_x_2557) ;  /* 0x0000009000007945 */ /* 0x000fe80003800200 */
[----:B------:R-:W-:Y:S05]  /*7dd0*/  @P3 BRA `(.L_x_2558) ;  /* 0x00000000001c3947 */ /* 0x000fea0003800000 */
[----:B0-----:R-:W2:Y:S04]  /*7de0*/  LDL.64 R24, [R1] ;  /* 0x0000000001187983 */ /* 0x001ea80000100a00 */
[----:B------:R-:W3:Y:S01]  /*7df0*/  LDL R29, [R1+0x8] ;  /* 0x00000800011d7983 */ /* 0x000ee20000100800 */
[C---:B------:R-:W-:Y:S01]  /*7e00*/  LEA R26, R45.reuse, R14, 0x2 ;  /* 0x0000000e2d1a7211 */ /* 0x040fe200078e10ff */
[----:B------:R-:W-:Y:S01]  /*7e10*/  IMAD R27, R45, 0x4, R12 ;  /* 0x000000042d1b7824 */ /* 0x000fe200078e020c */
[----:B--2---:R-:W0:Y:S03]  /*7e20*/  F2F.F32.F64 R24, R24 ;  /* 0x0000001800187310 */ /* 0x004e260000301000 */
[----:B---3--:R1:W-:Y:S04]  /*7e30*/  STS [R26], R29 ;  /* 0x0000001d1a007388 */ /* 0x0083e80000000800 */
[----:B0-----:R1:W-:Y:S02]  /*7e40*/  STS [R27], R24 ;  /* 0x000000181b007388 */ /* 0x0013e40000000800 */
.L_x_2558:
[----:B------:R-:W-:Y:S05]  /*7e50*/  BSYNC.RECONVERGENT B0 ;  /* 0x0000000000007941 */ /* 0x000fea0003800200 */
.L_x_2557:
[----:B------:R-:W-:Y:S01]  /*7e60*/  IADD3 R45, PT, PT, R45, 0x1, RZ ;  /* 0x000000012d2d7810 */ /* 0x000fe20007ffe0ff */
[----:B------:R-:W-:-:S03]  /*7e70*/  NOP ;  /* 0x0000000000007918 */ /* 0x000fc60000000000 */
[----:B------:R-:W-:-:S13]  /*7e80*/  ISETP.NE.AND P2, PT, R45, R39, PT ;  /* 0x000000272d00720c */ /* 0x000fda0003f45270 */
[----:B------:R-:W-:Y:S05]  /*7e90*/  @P2 BRA `(.L_x_2559) ;  /* 0xfffffff4009c2947 */ /* 0x000fea000383ffff */
.L_x_2541:
[----:B------:R-:W-:Y:S01]  /*7ea0*/  ISETP.NE.AND P2, PT, R5, RZ, PT ;  /* 0x000000ff0500720c */ /* 0x000fe20003f45270 */
[----:B------:R-:W-:Y:S01]  /*7eb0*/  NOP ;  /* 0x0000000000007918 */ /* 0x000fe20000000000 */
[----:B------:R-:W-:Y:S11]  /*7ec0*/  BSSY.RECONVERGENT B0, `(.L_x_2560) ;  /* 0x0000060000007945 */ /* 0x000ff60003800200 */
[----:B------:R-:W-:Y:S05]  /*7ed0*/  @P2 BRA `(.L_x_2561) ;  /* 0x0000000400782947 */ /* 0x000fea0003800000 */
[----:B------:R-:W-:Y:S01]  /*7ee0*/  ISETP.GE.AND P2, PT, R39, 0x1, PT ;  /* 0x000000012700780c */ /* 0x000fe20003f46270 */
[----:B------:R-:W-:-:S12]  /*7ef0*/  IMAD.MOV.U32 R45, RZ, RZ, RZ ;  /* 0x000000ffff2d7224 */ /* 0x000fd800078e00ff */
[----:B------:R-:W-:Y:S05]  /*7f00*/  @!P2 BRA `(.L_x_2562) ;  /* 0x000000040064a947 */ /* 0x000fea0003800000 */
[----:B------:R-:W-:Y:S01]  /*7f10*/  ISETP.GE.U32.AND P2, PT, R39, 0x10, PT ;  /* 0x000000102700780c */ /* 0x000fe20003f46070 */
[----:B------:R-:W-:Y:S01]  /*7f20*/  IMAD.MOV.U32 R25, RZ, RZ, RZ ;  /* 0x000000ffff197224 */ /* 0x000fe200078e00ff */
[----:B------:R-:W-:-:S11]  /*7f30*/  MOV R45, RZ ;  /* 0x000000ff002d7202 */ /* 0x000fd60000000f00 */
[----:B------:R-:W-:Y:S05]  /*7f40*/  @!P2 BRA `(.L_x_2563) ;  /* 0x00000000009ca947 */ /* 0x000fea0003800000 */
[----:B------:R-:W-:Y:S02]  /*7f50*/  HFMA2 R45, -RZ, RZ, 0, 0 ;  /* 0x00000000ff2d7431 */ /* 0x000fe400000001ff */
[----:B------:R-:W-:-:S07]  /*7f60*/  IMAD.MOV.U32 R25, RZ, RZ, RZ ;  /* 0x000000ffff197224 */ /* 0x000fce00078e00ff */
.L_x_2564:
[C---:B-1----:R-:W-:Y:S01]  /*7f70*/  LEA R29, R25.reuse, R12, 0x2 ;  /* 0x0000000c191d7211 */ /* 0x042fe200078e10ff */
[----:B------:R-:W-:-:S04]  /*7f80*/  VIADD R25, R25, 0x10 ;  /* 0x0000001019197836 */ /* 0x000fc80000000000 */
[----:B------:R-:W1:Y:S01]  /*7f90*/  LDS R48, [R29] ;  /* 0x000000001d307984 */ /* 0x000e620000000800 */
[----:B------:R-:W-:-:S03]  /*7fa0*/  ISETP.NE.AND P2, PT, R25, R42, PT ;  /* 0x0000002a1900720c */ /* 0x000fc60003f45270 */
[----:B------:R-:W2:Y:S04]  /*7fb0*/  LDS R47, [R29+0x4] ;  /* 0x000004001d2f7984 */ /* 0x000ea80000000800 */
[----:B------:R-:W3:Y:S04]  /*7fc0*/  LDS R49, [R29+0x8] ;  /* 0x000008001d317984 */ /* 0x000ee80000000800 */
[----:B------:R-:W4:Y:S04]  /*7fd0*/  LDS R46, [R29+0xc] ;  /* 0x00000c001d2e7984 */ /* 0x000f280000000800 */
[----:B------:R-:W5:Y:S04]  /*7fe0*/  LDS R37, [R29+0x10] ;  /* 0x000010001d257984 */ /* 0x000f680000000800 */
[----:B------:R-:W5:Y:S04]  /*7ff0*/  LDS R36, [R29+0x14] ;  /* 0x000014001d247984 */ /* 0x000f680000000800 */
[----:B0-----:R-:W0:Y:S04]  /*8000*/  LDS R24, [R29+0x18] ;  /* 0x000018001d187984 */ /* 0x001e280000000800 */
[----:B------:R-:W0:Y:S04]  /*8010*/  LDS R28, [R29+0x1c] ;  /* 0x00001c001d1c7984 */ /* 0x000e280000000800 */
[----:B------:R-:W0:Y:S04]  /*8020*/  LDS R27, [R29+0x20] ;  /* 0x000020001d1b7984 */ /* 0x000e280000000800 */
[----:B------:R-:W0:Y:S01]  /*8030*/  LDS R26, [R29+0x24] ;  /* 0x000024001d1a7984 */ /* 0x000e220000000800 */
[----:B-1----:R-:W-:-:S03]  /*8040*/  FADD R48, R48, R45 ;  /* 0x0000002d30307221 */ /* 0x002fc60000000000 */
[----:B------:R-:W1:Y:S01]  /*8050*/  LDS R45, [R29+0x28] ;  /* 0x000028001d2d7984 */ /* 0x000e620000000800 */
[----:B--2---:R-:W-:-:S03]  /*8060*/  FADD R48, R48, R47 ;  /* 0x0000002f30307221 */ /* 0x004fc60000000000 */
[----:B------:R-:W2:Y:S01]  /*8070*/  LDS R47, [R29+0x2c] ;  /* 0x00002c001d2f7984 */ /* 0x000ea20000000800 */
[----:B---3--:R-:W-:-:S03]  /*8080*/  FADD R49, R48, R49 ;  /* 0x0000003130317221 */ /* 0x008fc60000000000 */
[----:B------:R-:W3:Y:S01]  /*8090*/  LDS R48, [R29+0x30] ;  /* 0x000030001d307984 */ /* 0x000ee20000000800 */
[----:B----4-:R-:W-:-:S03]  /*80a0*/  FADD R50, R49, R46 ;  /* 0x0000002e31327221 */ /* 0x010fc60000000000 */
[----:B------:R-:W4:Y:S01]  /*80b0*/  LDS R46, [R29+0x34] ;  /* 0x000034001d2e7984 */ /* 0x000f220000000800 */
[----:B-----5:R-:W-:-:S03]  /*80c0*/  FADD R49, R50, R37 ;  /* 0x0000002532317221 */ /* 0x020fc60000000000 */
[----:B------:R-:W5:Y:S01]  /*80d0*/  LDS R37, [R29+0x38] ;  /* 0x000038001d257984 */ /* 0x000f620000000800 */
[----:B------:R-:W-:-:S03]  /*80e0*/  FADD R49, R49, R36 ;  /* 0x0000002431317221 */ /* 0x000fc60000000000 */
[----:B------:R-:W5:Y:S01]  /*80f0*/  LDS R36, [R29+0x3c] ;  /* 0x00003c001d247984 */ /* 0x000f620000000800 */
[----:B0-----:R-:W-:-:S04]  /*8100*/  FADD R49, R49, R24 ;  /* 0x0000001831317221 */ /* 0x001fc80000000000 */
[----:B------:R-:W-:-:S04]  /*8110*/  FADD R28, R49, R28 ;  /* 0x0000001c311c7221 */ /* 0x000fc80000000000 */
[----:B------:R-:W-:-:S04]  /*8120*/  FADD R27, R28, R27 ;  /* 0x0000001b1c1b7221 */ /* 0x000fc80000000000 */
[----:B------:R-:W-:-:S04]  /*8130*/  FADD R26, R27, R26 ;  /* 0x0000001a1b1a7221 */ /* 0x000fc80000000000 */
[----:B-1----:R-:W-:-:S04]  /*8140*/  FADD R26, R26, R45 ;  /* 0x0000002d1a1a7221 */ /* 0x002fc80000000000 */
[----:B--2---:R-:W-:-:S04]  /*8150*/  FADD R47, R26, R47 ;  /* 0x0000002f1a2f7221 */ /* 0x004fc80000000000 */
[----:B---3--:R-:W-:-:S04]  /*8160*/  FADD R47, R47, R48 ;  /* 0x000000302f2f7221 */ /* 0x008fc80000000000 */
[----:B----4-:R-:W-:-:S04]  /*8170*/  FADD R46, R47, R46 ;  /* 0x0000002e2f2e7221 */ /* 0x010fc80000000000 */
[----:B-----5:R-:W-:-:S04]  /*8180*/  FADD R37, R46, R37 ;  /* 0x000000252e257221 */ /* 0x020fc80000000000 */
[----:B------:R-:W-:Y:S01]  /*8190*/  FADD R45, R37, R36 ;  /* 0x00000024252d7221 */ /* 0x000fe20000000000 */
[----:B------:R-:W-:Y:S06]  /*81a0*/  @P2 BRA `(.L_x_2564) ;  /* 0xfffffffc00702947 */ /* 0x000fec000383ffff */
[----:B------:R-:W-:-:S07]  /*81b0*/  MOV R25, R42 ;  /* 0x0000002a00197202 */ /* 0x000fce0000000f00 */
.L_x_2563:
[----:B------:R-:W-:-:S13]  /*81c0*/  ISETP.NE.AND P2, PT, R40, RZ, PT ;  /* 0x000000ff2800720c */ /* 0x000fda0003f45270 */
[----:B------:R-:W-:Y:S05]  /*81d0*/  @!P2 BRA `(.L_x_2562) ;  /* 0x0000000000b0a947 */ /* 0x000fea0003800000 */
[----:B------:R-:W-:Y:S01]  /*81e0*/  ISETP.NE.AND P2, PT, R41, RZ, PT ;  /* 0x000000ff2900720c */ /* 0x000fe20003f45270 */
[----:B------:R-:W-:-:S12]  /*81f0*/  @!P0 BRA `(.L_x_2565) ;  /* 0x0000000000488947 */ /* 0x000fd80003800000 */
[C---:B01----:R-:W-:Y:S01]  /*8200*/  IMAD R24, R25.reuse, 0x4, R12 ;  /* 0x0000000419187824 */ /* 0x043fe200078e020c */
[----:B------:R-:W-:-:S04]  /*8210*/  IADD3 R25, PT, PT, R25, 0x8, RZ ;  /* 0x0000000819197810 */ /* 0x000fc80007ffe0ff */
[----:B------:R-:W0:Y:S04]  /*8220*/  LDS R26, [R24] ;  /* 0x00000000181a7984 */ /* 0x000e280000000800 */
[----:B------:R-:W1:Y:S04]  /*8230*/  LDS R27, [R24+0x4] ;  /* 0x00000400181b7984 */ /* 0x000e680000000800 */
[----:B------:R-:W2:Y:S04]  /*8240*/  LDS R29, [R24+0x8] ;  /* 0x00000800181d7984 */ /* 0x000ea80000000800 */
[----:B------:R-:W3:Y:S04]  /*8250*/  LDS R37, [R24+0xc] ;  /* 0x00000c0018257984 */ /* 0x000ee80000000800 */
[----:B------:R-:W4:Y:S04]  /*8260*/  LDS R47, [R24+0x10] ;  /* 0x00001000182f7984 */ /* 0x000f280000000800 */
[----:B------:R-:W5:Y:S04]  /*8270*/  LDS R49, [R24+0x14] ;  /* 0x0000140018317984 */ /* 0x000f680000000800 */
[----:B------:R-:W5:Y:S04]  /*8280*/  LDS R51, [R24+0x18] ;  /* 0x0000180018337984 */ /* 0x000f680000000800 */
[----:B------:R-:W5:Y:S01]  /*8290*/  LDS R53, [R24+0x1c] ;  /* 0x00001c0018357984 */ /* 0x000f620000000800 */
[----:B0-----:R-:W-:-:S04]  /*82a0*/  FADD R26, R45, R26 ;  /* 0x0000001a2d1a7221 */ /* 0x001fc80000000000 */
[----:B-1----:R-:W-:-:S04]  /*82b0*/  FADD R26, R26, R27 ;  /* 0x0000001b1a1a7221 */ /* 0x002fc80000000000 */
[----:B--2---:R-:W-:-:S04]  /*82c0*/  FADD R26, R26, R29 ;  /* 0x0000001d1a1a7221 */ /* 0x004fc80000000000 */
[----:B---3--:R-:W-:-:S04]  /*82d0*/  FADD R26, R26, R37 ;  /* 0x000000251a1a7221 */ /* 0x008fc80000000000 */
[----:B----4-:R-:W-:-:S04]  /*82e0*/  FADD R26, R26, R47 ;  /* 0x0000002f1a1a7221 */ /* 0x010fc80000000000 */
[----:B-----5:R-:W-:-:S04]  /*82f0*/  FADD R26, R26, R49 ;  /* 0x000000311a1a7221 */ /* 0x020fc80000000000 */
[----:B------:R-:W-:-:S04]  /*8300*/  FADD R26, R26, R51 ;  /* 0x000000331a1a7221 */ /* 0x000fc80000000000 */
[----:B------:R-:W-:-:S07]  /*8310*/  FADD R45, R26, R53 ;  /* 0x000000351a2d7221 */ /* 0x000fce0000000000 */
.L_x_2565:
        /* <DEDUP_REMOVED lines=8> */
[----:B------:R-:W3:Y:S01]  /*83a0*/  LDS R37, [R24+0xc] ;  /* 0x00000c0018257984 */ /* 0x000ee20000000800 */
[----:B0-----:R-:W-:-:S04]  /*83b0*/  FADD R26, R45, R26 ;  /* 0x0000001a2d1a7221 */ /* 0x001fc80000000000 */
[----:B-1----:R-:W-:-:S04]  /*83c0*/  FADD R26, R26, R27 ;  /* 0x0000001b1a1a7221 */ /* 0x002fc80000000000 */
[----:B--2---:R-:W-:-:S04]  /*83d0*/  FADD R26, R26, R29 ;  /* 0x0000001d1a1a7221 */ /* 0x004fc80000000000 */
[----:B---3--:R-:W-:-:S07]  /*83e0*/  FADD R45, R26, R37 ;  /* 0x000000251a2d7221 */ /* 0x008fce0000000000 */
.L_x_2566:
[----:B------:R-:W-:Y:S05]  /*83f0*/  @!P2 BRA `(.L_x_2562) ;  /* 0x000000000028a947 */ /* 0x000fea0003800000 */
[----:B------:R-:W-:Y:S01]  /*8400*/  IMAD R25, R25, 0x4, R12 ;  /* 0x0000000419197824 */ /* 0x000fe200078e020c */
[----:B------:R-:W-:-:S04]  /*8410*/  ISETP.NE.AND P2, PT, R44, 0x1, PT ;  /* 0x000000012c00780c */ /* 0x000fc80003f45270 */
[----:B01----:R-:W0:Y:S02]  /*8420*/  LDS R24, [R25] ;  /* 0x0000000019187984 */ /* 0x003e240000000800 */
[----:B0-----:R-:W-:-:S07]  /*8430*/  FADD R45, R45, R24 ;  /* 0x000000182d2d7221 */ /* 0x001fce0000000000 */
[----:B------:R-:W-:Y:S05]  /*8440*/  @!P2 BRA `(.L_x_2562) ;  /* 0x000000000014a947 */ /* 0x000fea0003800000 */
[----:B------:R-:W-:Y:S01]  /*8450*/  ISETP.NE.AND P2, PT, R44, 0x2, PT ;  /* 0x000000022c00780c */ /* 0x000fe20003f45270 */
[----:B------:R-:W0:-:S12]  /*8460*/  LDS R24, [R25+0x4] ;  /* 0x0000040019187984 */ /* 0x000e180000000800 */
[----:B------:R-:W1:Y:S01]  /*8470*/  @P2 LDS R26, [R25+0x8] ;  /* 0x00000800191a2984 */ /* 0x000e620000000800 */
[----:B0-----:R-:W-:-:S04]  /*8480*/  FADD R45, R45, R24 ;  /* 0x000000182d2d7221 */ /* 0x001fc80000000000 */
[----:B-1----:R-:W-:-:S07]  /*8490*/  @P2 FADD R45, R45, R26 ;  /* 0x0000001a2d2d2221 */ /* 0x002fce0000000000 */
.L_x_2562:
[----:B01----:R-:W-:-:S05]  /*84a0*/  LEA R24, R43, R16, 0x2 ;  /* 0x000000102b187211 */ /* 0x003fca00078e10ff */
[----:B------:R2:W-:Y:S02]  /*84b0*/  STS [R24], R45 ;  /* 0x0000002d18007388 */ /* 0x0005e40000000800 */
.L_x_2561:
[----:B------:R-:W-:Y:S05]  /*84c0*/  BSYNC.RECONVERGENT B0 ;  /* 0x0000000000007941 */ /* 0x000fea0003800200 */
.L_x_2560:
[----:B------:R-:W3:Y:S01]  /*84d0*/  LDCU UR6, c[0x0][0x398] ;  /* 0x00007300ff0677ac */ /* 0x000ee20008000800 */
[----:B------:R-:W-:-:S05]  /*84e0*/  VIADD R43, R43, 0x1 ;  /* 0x000000012b2b7836 */ /* 0x000fca0000000000 */
[----:B---3--:R-:W-:Y:S01]  /*84f0*/  ISETP.NE.AND P2, PT, R43, UR6, PT ;  /* 0x000000062b007c0c */ /* 0x008fe2000bf45270 */
[----:B------:R-:W-:-:S12]  /*8500*/  NOP ;  /* 0x0000000000007918 */ /* 0x000fd80000000000 */
[----:B------:R-:W-:Y:S05]  /*8510*/  @P2 BRA `(.L_x_2567) ;  /* 0xffffffec00e42947 */ /* 0x000fea000383ffff */
.L_x_2540:
[----:B------:R-:W-:-:S07]  /*8520*/  HFMA2 R39, -RZ, RZ, 0, 0 ;  /* 0x00000000ff277431 */ /* 0x000fce00000001ff */
.L_x_2586:
        /* <DEDUP_REMOVED lines=10> */
.L_x_2571:
        /* <DEDUP_REMOVED lines=8> */
.L_x_2570:
[----:B------:R-:W-:Y:S01]  /*8650*/  LEA R27, R5, R16, 0x2 ;  /* 0x00000010051b7211 */ /* 0x000fe200078e10ff */
[----:B------:R-:W-:-:S04]  /*8660*/  IMAD.MOV.U32 R26, RZ, RZ, R5 ;  /* 0x000000ffff1a7224 */ /* 0x000fc800078e0005 */
[----:B------:R-:W0:Y:S02]  /*8670*/  LDS R24, [R27] ;  /* 0x000000001b187984 */ /* 0x000e240000000800 */
[----:B0-----:R-:W0:Y:S02]  /*8680*/  F2F.F64.F32 R24, R24 ;  /* 0x0000001800187310 */ /* 0x001e240000201800 */
.L_x_2569:
[----:B------:R-:W-:Y:S05]  /*8690*/  BSYNC.RECONVERGENT B0 ;  /* 0x0000000000007941 */ /* 0x000fea0003800200 */
.L_x_2568:
        /* <DEDUP_REMOVED lines=11> */
.L_x_2580:
[----:B------:R-:W-:Y:S04]  /*8750*/  BSSY.RECONVERGENT B2, `(.L_x_2576) ;  /* 0x0000011000027945 */ /* 0x000fe80003800200 */
[----:B------:R-:W-:Y:S01]  /*8760*/  BSSY.RELIABLE B3, `(.L_x_2577) ;  /* 0x000000c000037945 */ /* 0x000fe20003800100 */
[----:B------:R-:W-:-:S07]  /*8770*/  IMAD.MOV.U32 R24, RZ, RZ, RZ ;  /* 0x000000ffff187224 */ /* 0x000fce00078e00ff */
.L_x_2579:
        /* <DEDUP_REMOVED lines=11> */
.L_x_2577:
[----:B------:R-:W-:-:S06]  /*8830*/  LEA R24, R28, R16, 0x2 ;  /* 0x000000101c187211 */ /* 0x000fcc00078e10ff */
[----:B------:R-:W0:Y:S02]  /*8840*/  LDS R24, [R24] ;  /* 0x0000000018187984 */ /* 0x000e240000000800 */
[----:B0-----:R0:W1:Y:S02]  /*8850*/  F2F.F64.F32 R26, R24 ;  /* 0x00000018001a7310 */ /* 0x0010640000201800 */
.L_x_2578:
[----:B------:R-:W-:Y:S05]  /*8860*/  BSYNC.RECONVERGENT B2 ;  /* 0x0000000000027941 */ /* 0x000fea0003800200 */
.L_x_2576:
[----:B0-----:R-:W2:Y:S01]  /*8870*/  LDL.64 R24, [R1] ;  /* 0x0000000001187983 */ /* 0x001ea20000100a00 */
[----:B------:R-:W0:Y:S03]  /*8880*/  LDCU UR6, c[0x0][0x398] ;  /* 0x00007300ff0677ac */ /* 0x000e260008000800 */
[----:B-1----:R-:W-:Y:S01]  /*8890*/  STL.64 [R1+0x10], R26 ;  /* 0x0000101a01007387 */ /* 0x002fe20000100a00 */
[----:B--2---:R-:W-:-:S14]  /*88a0*/  DSETP.GT.AND P0, PT, R26, R24, PT ;  /* 0x000000181a00722a */ /* 0x004fdc0003f04000 */
[----:B------:R1:W-:Y:S04]  /*88b0*/  @P0 STL [R1+0x8], R28 ;  /* 0x0000081c01000387 */ /* 0x0003e80000100800 */
[----:B------:R2:W-:Y:S01]  /*88c0*/  @P0 STL.64 [R1], R26 ;  /* 0x0000001a01000387 */ /* 0x0005e20000100a00 */
[----:B-1----:R-:W-:-:S05]  /*88d0*/  VIADD R28, R28, 0x20 ;  /* 0x000000201c1c7836 */ /* 0x002fca0000000000 */
[----:B0-----:R-:W-:-:S13]  /*88e0*/  ISETP.GE.AND P0, PT, R28, UR6, PT ;  /* 0x000000061c007c0c */ /* 0x001fda000bf06270 */
[----:B--2---:R-:W-:Y:S05]  /*88f0*/  @!P0 BRA `(.L_x_2580) ;  /* 0xfffffffc00948947 */ /* 0x004fea000383ffff */
[----:B------:R-:W-:Y:S05]  /*8900*/  BSYNC.RECONVERGENT B1 ;  /* 0x0000000000017941 */ /* 0x000fea0003800200 */
.L_x_2575:
[----:B------:R-:W-:Y:S05]  /*8910*/  BRA `(.L_x_2573) ;  /* 0x0000000000307947 */ /* 0x000fea0003800000 */
.L_x_2574:
[----:B------:R-:W-:-:S07]  /*8920*/  MOV R28, R0 ;  /* 0x00000000001c7202 */ /* 0x000fce0000000f00 */
.L_x_2581:
[----:B------:R-:W2:Y:S01]  /*8930*/  LDL.64 R24, [R1] ;  /* 0x0000000001187983 */ /* 0x000ea20000100a00 */
[----:B------:R-:W-:-:S05]  /*8940*/  IMAD R29, R28, 0x4, R16 ;  /* 0x000000041c1d7824 */ /* 0x000fca00078e0210 */
[----:B------:R-:W0:Y:S02]  /*8950*/  LDS R26, [R29] ;  /* 0x000000001d1a7984 */ /* 0x000e240000000800 */
[----:B0-----:R-:W0:Y:S02]  /*8960*/  F2F.F64.F32 R26, R26 ;  /* 0x0000001a001a7310 */ /* 0x001e240000201800 */
[----:B0-----:R-:W-:Y:S01]  /*8970*/  STL.64 [R1+0x10], R26 ;  /* 0x0000101a01007387 */ /* 0x001fe20000100a00 */
[----:B--2---:R-:W-:-:S14]  /*8980*/  DSETP.GT.AND P0, PT, R26, R24, PT ;  /* 0x000000181a00722a */ /* 0x004fdc0003f04000 */
[----:B------:R0:W-:Y:S04]  /*8990*/  @P0 STL [R1+0x8], R28 ;  /* 0x0000081c01000387 */ /* 0x0001e80000100800 */
[----:B------:R1:W-:Y:S01]  /*89a0*/  @P0 STL.64 [R1], R26 ;  /* 0x0000001a01000387 */ /* 0x0003e20000100a00 */
[----:B0-----:R-:W-:-:S04]  /*89b0*/  IADD3 R28, PT, PT, R28, 0x20, RZ ;  /* 0x000000201c1c7810 */ /* 0x001fc80007ffe0ff */
[----:B------:R-:W-:-:S13]  /*89c0*/  ISETP.GE.AND P0, PT, R28, UR10, PT ;  /* 0x0000000a1c007c0c */ /* 0x000fda000bf06270 */
[----:B-1----:R-:W-:Y:S05]  /*89d0*/  @!P0 BRA `(.L_x_2581) ;  /* 0xfffffffc00d48947 */ /* 0x002fea000383ffff */
.L_x_2573:
[----:B------:R-:W-:Y:S05]  /*89e0*/  BSYNC.RECONVERGENT B0 ;  /* 0x0000000000007941 */ /* 0x000fea0003800200 */
.L_x_2572:
        /* <DEDUP_REMOVED lines=69> */
.L_x_2583:
[----:B------:R-:W-:Y:S05]  /*8e40*/  BSYNC.RECONVERGENT B0 ;  /* 0x0000000000007941 */ /* 0x000fea0003800200 */
.L_x_2582:
[----:B------:R-:W-:Y:S04]  /*8e50*/  BSSY.RECONVERGENT B0, `(.L_x_2584) ;  /* 0x0000009000007945 */ /* 0x000fe80003800200 */
[----:B------:R-:W-:Y:S05]  /*8e60*/  @P1 BRA `(.L_x_2585) ;  /* 0x00000000001c1947 */ /* 0x000fea0003800000 */
[----:B0-----:R-:W2:Y:S04]  /*8e70*/  LDL.64 R24, [R1] ;  /* 0x0000000001187983 */ /* 0x001ea80000100a00 */
[----:B------:R-:W3:Y:S01]  /*8e80*/  LDL R29, [R1+0x8] ;  /* 0x00000800011d7983 */ /* 0x000ee20000100800 */
[C---:B------:R-:W-:Y:S01]  /*8e90*/  IMAD R26, R39.reuse, 0x4, R14 ;  /* 0x00000004271a7824 */ /* 0x040fe200078e020e */
[----:B------:R-:W-:Y:S01]  /*8ea0*/  LEA R27, R39, R12, 0x2 ;  /* 0x0000000c271b7211 */ /* 0x000fe200078e10ff */
[----:B--2---:R-:W0:Y:S03]  /*8eb0*/  F2F.F32.F64 R24, R24 ;  /* 0x0000001800187310 */ /* 0x004e260000301000 */
[----:B---3--:R1:W-:Y:S04]  /*8ec0*/  STS [R26], R29 ;  /* 0x0000001d1a007388 */ /* 0x0083e80000000800 */
[----:B0-----:R1:W-:Y:S02]  /*8ed0*/  STS [R27], R24 ;  /* 0x000000181b007388 */ /* 0x0013e40000000800 */
.L_x_2585:
[----:B------:R-:W-:Y:S05]  /*8ee0*/  BSYNC.RECONVERGENT B0 ;  /* 0x0000000000007941 */ /* 0x000fea0003800200 */
.L_x_2584:
[----:B------:R-:W-:Y:S01]  /*8ef0*/  VIADD R39, R39, 0x1 ;  /* 0x0000000127277836 */ /* 0x000fe20000000000 */
[----:B------:R-:W-:-:S04]  /*8f00*/  NOP ;  /* 0x0000000000007918 */ /* 0x000fc80000000000 */
[----:B------:R-:W-:-:S13]  /*8f10*/  ISETP.NE.AND P0, PT, R39, UR5, PT ;  /* 0x0000000527007c0c */ /* 0x000fda000bf05270 */
[----:B------:R-:W-:Y:S05]  /*8f20*/  @P0 BRA `(.L_x_2586) ;  /* 0xfffffff400800947 */ /* 0x000fea000383ffff */
[----:B------:R-:W-:Y:S01]  /*8f30*/  MOV R25, RZ ;  /* 0x000000ff00197202 */ /* 0x000fe20000000f00 */
[----:B------:R-:W-:-:S06]  /*8f40*/  NOP ;  /* 0x0000000000007918 */ /* 0x000fcc0000000000 */
.L_x_2590:
[----:B------:R-:W-:Y:S01]  /*8f50*/  ISETP.GE.AND P0, PT, R5, R38, PT ;  /* 0x000000260500720c */ /* 0x000fe20003f06270 */
[----:B------:R-:W-:-:S12]  /*8f60*/  BSSY.RECONVERGENT B0, `(.L_x_2587) ;  /* 0x000000d000007945 */ /* 0x000fd80003800200 */
[----:B--2---:R-:W-:Y:S05]  /*8f70*/  @P0 BRA `(.L_x_2588) ;  /* 0x00000000002c0947 */ /* 0x004fea0003800000 */
[----:B01----:R-:W-:-:S05]  /*8f80*/  IMAD R24, R25, 0x4, R14 ;  /* 0x0000000419187824 */ /* 0x003fca00078e020e */
[----:B------:R-:W0:Y:S02]  /*8f90*/  LDS R27, [R24] ;  /* 0x00000000181b7984 */ /* 0x000e240000000800 */
[CC--:B0-----:R-:W-:Y:S02]  /*8fa0*/  IMAD R29, R38.reuse, R27.reuse, R5 ;  /* 0x0000001b261d7224 */ /* 0x0c1fe400078e0205 */
[----:B------:R-:W-:-:S07]  /*8fb0*/  IMAD R26, R38, R27, R38 ;  /* 0x0000001b261a7224 */ /* 0x000fce00078e0226 */
.L_x_2589:
[C---:B--2---:R-:W-:Y:S01]  /*8fc0*/  LEA R24, R29.reuse, R8, 0x2 ;  /* 0x000000081d187211 */ /* 0x044fe200078e10ff */
[C---:B------:R-:W-:Y:S01]  /*8fd0*/  IMAD R27, R29.reuse, 0x4, R10 ;  /* 0x000000041d1b7824 */ /* 0x040fe200078e020a */
[----:B------:R-:W-:-:S04]  /*8fe0*/  IADD3 R29, PT, PT, R29, 0x20, RZ ;  /* 0x000000201d1d7810 */ /* 0x000fc80007ffe0ff */
[----:B------:R-:W0:Y:S01]  /*8ff0*/  LDS R24, [R24] ;  /* 0x0000000018187984 */ /* 0x000e220000000800 */
[----:B------:R-:W-:-:S03]  /*9000*/  ISETP.GE.AND P0, PT, R29, R26, PT ;  /* 0x0000001a1d00720c */ /* 0x000fc60003f06270 */
[----:B0-----:R2:W-:Y:S10]  /*9010*/  STS [R27], R24 ;  /* 0x000000181b007388 */ /* 0x0015f40000000800 */
[----:B------:R-:W-:Y:S05]  /*9020*/  @!P0 BRA `(.L_x_2589) ;  /* 0xfffffffc00e48947 */ /* 0x000fea000383ffff */
.L_x_2588:
[----:B------:R-:W-:Y:S05]  /*9030*/  BSYNC.RECONVERGENT B0 ;  /* 0x0000000000007941 */ /* 0x000fea0003800200 */
.L_x_2587:
        /* <DEDUP_REMOVED lines=9> */
.L_x_2612:
        /* <DEDUP_REMOVED lines=10> */
.L_x_2595:
        /* <DEDUP_REMOVED lines=8> */
.L_x_2594:
[----:B------:R-:W0:Y:S01]  /*91f0*/  LDS R24, [R21] ;  /* 0x0000000015187984 */ /* 0x000e220000000800 */
[----:B------:R-:W-:Y:S01]  /*9200*/  IMAD.MOV.U32 R26, RZ, RZ, R5 ;  /* 0x000000ffff1a7224 */ /* 0x000fe200078e0005 */
[----:B0-----:R-:W0:Y:S06]  /*9210*/  F2F.F64.F32 R24, R24 ;  /* 0x0000001800187310 */ /* 0x001e2c0000201800 */
.L_x_2593:
[----:B------:R-:W-:Y:S05]  /*9220*/  BSYNC.RECONVERGENT B0 ;  /* 0x0000000000007941 */ /* 0x000fea0003800200 */
.L_x_2592:
        /* <DEDUP_REMOVED lines=11> */
.L_x_2604:
[----:B------:R-:W-:Y:S04]  /*92e0*/  BSSY.RECONVERGENT B2, `(.L_x_2600) ;  /* 0x0000011000027945 */ /* 0x000fe80003800200 */
[----:B------:R-:W-:Y:S01]  /*92f0*/  BSSY.RELIABLE B3, `(.L_x_2601) ;  /* 0x000000c000037945 */ /* 0x000fe20003800100 */
[----:B------:R-:W-:-:S07]  /*9300*/  IMAD.MOV.U32 R24, RZ, RZ, RZ ;  /* 0x000000ffff187224 */ /* 0x000fce00078e00ff */
.L_x_2603:
        /* <DEDUP_REMOVED lines=11> */
.L_x_2601:
[----:B------:R-:W-:-:S06]  /*93c0*/  LEA R24, R28, R10, 0x2 ;  /* 0x0000000a1c187211 */ /* 0x000fcc00078e10ff */
[----:B------:R-:W0:Y:S02]  /*93d0*/  LDS R24, [R24] ;  /* 0x0000000018187984 */ /* 0x000e240000000800 */
[----:B0-----:R0:W1:Y:S02]  /*93e0*/  F2F.F64.F32 R26, R24 ;  /* 0x00000018001a7310 */ /* 0x0010640000201800 */
.L_x_2602:
[----:B------:R-:W-:Y:S05]  /*93f0*/  BSYNC.RECONVERGENT B2 ;  /* 0x0000000000027941 */ /* 0x000fea0003800200 */
.L_x_2600:
        /* <DEDUP_REMOVED lines=10> */
.L_x_2599:
[----:B------:R-:W-:Y:S05]  /*94a0*/  BRA `(.L_x_2597) ;  /* 0x00000004001c7947 */ /* 0x000fea0003800000 */
.L_x_2598:
[----:B------:R-:W-:Y:S01]  /*94b0*/  ISETP.NE.AND P0, PT, R18, RZ, PT ;  /* 0x000000ff1200720c */ /* 0x000fe20003f05270 */
[----:B------:R-:W-:Y:S01]  /*94c0*/  BSSY.RECONVERGENT B1, `(.L_x_2605) ;  /* 0x0000020000017945 */ /* 0x000fe20003800200 */
[----:B------:R-:W-:-:S11]  /*94d0*/  MOV R40, R0 ;  /* 0x0000000000287202 */ /* 0x000fd60000000f00 */
[----:B------:R-:W-:Y:S05]  /*94e0*/  @!P0 BRA `(.L_x_2606) ;  /* 0x0000000000748947 */ /* 0x000fea0003800000 */
[----:B------:R-:W2:Y:S01]  /*94f0*/  LDL.64 R24, [R1] ;  /* 0x0000000001187983 */ /* 0x000ea20000100a00 */
[----:B------:R-:W-:-:S03]  /*9500*/  IMAD.MOV.U32 R40, RZ, RZ, R2 ;  /* 0x000000ffff287224 */ /* 0x000fc600078e0002 */
[----:B------:R-:W0:Y:S02]  /*9510*/  LDS R26, [R21+0x80] ;  /* 0x00008000151a7984 */ /* 0x000e240000000800 */
[----:B0-----:R-:W0:Y:S02]  /*9520*/  F2F.F64.F32 R26, R26 ;  /* 0x0000001a001a7310 */ /* 0x001e240000201800 */
        /* <DEDUP_REMOVED lines=18> */
[----:B------:R-:W0:Y:S02]  /*9650*/  LDS R26, [R21+0x180] ;  /* 0x00018000151a7984 */ /* 0x000e240000000800 */
[----:B0-----:R-:W0:Y:S02]  /*9660*/  F2F.F64.F32 R26, R26 ;  /* 0x0000001a001a7310 */ /* 0x001e240000201800 */
[----:B0-----:R0:W-:Y:S01]  /*9670*/  STL.64 [R1+0x10], R26 ;  /* 0x0000101a01007387 */ /* 0x0011e20000100a00 */
[----:B--2---:R-:W-:-:S14]  /*9680*/  DSETP.GT.AND P0, PT, R26, R24, PT ;  /* 0x000000181a00722a */ /* 0x004fdc0003f04000 */
[----:B------:R0:W-:Y:S01]  /*9690*/  @P0 STL.64 [R1], R26 ;  /* 0x0000001a01000387 */ /* 0x0001e20000100a00 */
[----:B------:R-:W-:-:S03]  /*96a0*/  @P0 MOV R40, R17 ;  /* 0x0000001100280202 */ /* 0x000fc60000000f00 */
[----:B------:R0:W-:Y:S04]  /*96b0*/  @P0 STL [R1+0x8], R4 ;  /* 0x0000080401000387 */ /* 0x0001e80000100800 */
.L_x_2606:
[----:B------:R-:W-:Y:S05]  /*96c0*/  BSYNC.RECONVERGENT B1 ;  /* 0x0000000000017941 */ /* 0x000fea0003800200 */
.L_x_2605:
[----:B------:R-:W-:-:S13]  /*96d0*/  ISETP.GE.U32.AND P0, PT, R9, 0x60, PT ;  /* 0x000000600900780c */ /* 0x000fda0003f06070 */
[----:B------:R-:W-:Y:S05]  /*96e0*/  @!P0 BRA `(.L_x_2597) ;  /* 0x00000000008c8947 */ /* 0x000fea0003800000 */
.L_x_2607:
[----:B------:R-:W2:Y:S01]  /*96f0*/  LDL.64 R24, [R1] ;  /* 0x0000000001187983 */ /* 0x000ea20000100a00 */
[----:B------:R-:W-:-:S05]  /*9700*/  IMAD R43, R40, 0x4, R10 ;  /* 0x00000004282b7824 */ /* 0x000fca00078e020a */
[----:B------:R-:W1:Y:S04]  /*9710*/  LDS R38, [R43] ;  /* 0x000000002b267984 */ /* 0x000e680000000800 */
[----:B------:R-:W3:Y:S04]  /*9720*/  LDS R36, [R43+0x80] ;  /* 0x000080002b247984 */ /* 0x000ee80000000800 */
[----:B------:R-:W4:Y:S04]  /*9730*/  LDS R28, [R43+0x100] ;  /* 0x000100002b1c7984 */ /* 0x000f280000000800 */
[----:B0-----:R-:W0:Y:S01]  /*9740*/  LDS R26, [R43+0x180] ;  /* 0x000180002b1a7984 */ /* 0x001e220000000800 */
[----:B-1----:R-:W2:Y:S02]  /*9750*/  F2F.F64.F32 R38, R38 ;  /* 0x0000002600267310 */ /* 0x002ea40000201800 */
[----:B--2---:R-:W-:-:S14]  /*9760*/  DSETP.GT.AND P0, PT, R38, R24, PT ;  /* 0x000000182600722a */ /* 0x004fdc0003f04000 */
[----:B------:R-:W-:Y:S04]  /*9770*/  @P0 STL.64 [R1], R38 ;  /* 0x0000002601000387 */ /* 0x000fe80000100a00 */
[----:B------:R-:W2:Y:S01]  /*9780*/  LDL.64 R24, [R1] ;  /* 0x0000000001187983 */ /* 0x000ea20000100a00 */
[----:B---3--:R-:W2:Y:S02]  /*9790*/  F2F.F64.F32 R36, R36 ;  /* 0x0000002400247310 */ /* 0x008ea40000201800 */
[----:B--2---:R-:W-:-:S14]  /*97a0*/  DSETP.GT.AND P1, PT, R36, R24, PT ;  /* 0x000000182400722a */ /* 0x004fdc0003f24000 */
[----:B------:R-:W-:Y:S04]  /*97b0*/  @P1 STL.64 [R1], R36 ;  /* 0x0000002401001387 */ /* 0x000fe80000100a00 */
[----:B------:R-:W2:Y:S01]  /*97c0*/  LDL.64 R24, [R1] ;  /* 0x0000000001187983 */ /* 0x000ea20000100a00 */
[----:B----4-:R-:W2:Y:S02]  /*97d0*/  F2F.F64.F32 R28, R28 ;  /* 0x0000001c001c7310 */ /* 0x010ea40000201800 */
[----:B--2---:R-:W-:-:S14]  /*97e0*/  DSETP.GT.AND P2, PT, R28, R24, PT ;  /* 0x000000181c00722a */ /* 0x004fdc0003f44000 */
[----:B------:R-:W-:Y:S04]  /*97f0*/  @P2 STL.64 [R1], R28 ;  /* 0x0000001c01002387 */ /* 0x000fe80000100a00 */
[----:B------:R-:W2:Y:S01]  /*9800*/  LDL.64 R24, [R1] ;  /* 0x0000000001187983 */ /* 0x000ea20000100a00 */
[----:B0-----:R-:W0:Y:S01]  /*9810*/  F2F.F64.F32 R26, R26 ;  /* 0x0000001a001a7310 */ /* 0x001e220000201800 */
        /* <DEDUP_REMOVED lines=16> */
.L_x_2597:
[----:B------:R-:W-:Y:S05]  /*9920*/  BSYNC.RECONVERGENT B0 ;  /* 0x0000000000007941 */ /* 0x000fea0003800200 */
.L_x_2596:
        /* <DEDUP_REMOVED lines=69> */
.L_x_2609:
[----:B------:R-:W-:Y:S05]  /*9d80*/  BSYNC.RECONVERGENT B0 ;  /* 0x0000000000007941 */ /* 0x000fea0003800200 */
.L_x_2608:
        /* <DEDUP_REMOVED lines=9> */
.L_x_2611:
[----:B------:R-:W-:Y:S05]  /*9e20*/  BSYNC.RECONVERGENT B0 ;  /* 0x0000000000007941 */ /* 0x000fea0003800200 */
.L_x_2610:
[----:B------:R-:W2:Y:S01]  /*9e30*/  LDC R52, c[0x0][0x390] ;  /* 0x0000e400ff347b82 */ /* 0x000ea20000000800 */
[----:B------:R-:W-:-:S04]  /*9e40*/  IADD3 R41, PT, PT, R41, 0x1, RZ ;  /* 0x0000000129297810 */ /* 0x000fc80007ffe0ff */
[----:B--2---:R-:W-:Y:S01]  /*9e50*/  ISETP.NE.AND P0, PT, R41, R52, PT ;  /* 0x000000342900720c */ /* 0x004fe20003f05270 */
[----:B------:R-:W-:-:S12]  /*9e60*/  NOP ;  /* 0x0000000000007918 */ /* 0x000fd80000000000 */
[----:B------:R-:W-:Y:S05]  /*9e70*/  @P0 BRA `(.L_x_2612) ;  /* 0xfffffff000940947 */ /* 0x000fea000383ffff */
[----:B------:R-:W-:Y:S05]  /*9e80*/  BRA `(.L_x_2591) ;  /* 0x0000000c007c7947 */ /* 0x000fea0003800000 */
.L_x_2539:
[----:B------:R-:W0:Y:S02]  /*9e90*/  LDC R52, c[0x0][0x390] ;  /* 0x0000e400ff347b82 */ /* 0x000e240000000800 */
[----:B0-----:R-:W-:-:S13]  /*9ea0*/  ISETP.GE.AND P0, PT, R52, 0x1, PT ;  /* 0x000000013400780c */ /* 0x001fda0003f06270 */
[----:B------:R-:W-:Y:S05]  /*9eb0*/  @!P0 BRA `(.L_x_2591) ;  /* 0x0000000c00708947 */ /* 0x000fea0003800000 */
[----:B------:R-:W-:-:S07]  /*9ec0*/  IMAD.MOV.U32 R41, RZ, RZ, RZ ;  /* 0x000000ffff297224 */ /* 0x000fce00078e00ff */
.L_x_2633:
[----:B0-----:R-:W0:Y:S01]  /*9ed0*/  LDCU UR6, c[0x0][0x38c] ;  /* 0x00007180ff0677ac */ /* 0x001e220008000800 */
[----:B------:R-:W-:Y:S01]  /*9ee0*/  BSSY.RECONVERGENT B0, `(.L_x_2613) ;  /* 0x0000014000007945 */ /* 0x000fe20003800200 */
[----:B-1----:R-:W-:Y:S01]  /*9ef0*/  MOV R26, RZ ;  /* 0x000000ff001a7202 */ /* 0x002fe20000000f00 */
[----:B---3--:R-:W-:Y:S01]  /*9f00*/  IMAD.MOV.U32 R24, RZ, RZ, 0x0 ;  /* 0x00000000ff187424 */ /* 0x008fe200078e00ff */
[----:B------:R-:W-:Y:S02]  /*9f10*/  MOV R25, 0xfff00000 ;  /* 0xfff0000000197802 */ /* 0x000fe40000000f00 */
[----:B0-----:R-:W-:-:S13]  /*9f20*/  ISETP.GE.AND P0, PT, R5, UR6, PT ;  /* 0x0000000605007c0c */ /* 0x001fda000bf06270 */
[----:B------:R-:W-:Y:S05]  /*9f30*/  @P0 BRA `(.L_x_2614) ;  /* 0x0000000000380947 */ /* 0x000fea0003800000 */
[----:B------:R-:W-:-:S13]  /*9f40*/  ISETP.NE.AND P0, PT, R41, RZ, PT ;  /* 0x000000ff2900720c */ /* 0x000fda0003f05270 */
[----:B------:R-:W-:Y:S05]  /*9f50*/  @!P0 BRA `(.L_x_2615) ;  /* 0x0000000000248947 */ /* 0x000fea0003800000 */
[----:B----4-:R-:W-:-:S07]  /*9f60*/  IMAD.MOV.U32 R27, RZ, RZ, RZ ;  /* 0x000000ffff1b7224 */ /* 0x010fce00078e00ff */
.L_x_2616:
        /* <DEDUP_REMOVED lines=8> */
.L_x_2615:
[----:B------:R-:W0:Y:S01]  /*9ff0*/  LDS R24, [R20] ;  /* 0x0000000014187984 */ /* 0x000e220000000800 */
[----:B------:R-:W-:Y:S01]  /*a000*/  IMAD.MOV.U32 R26, RZ, RZ, R5 ;  /* 0x000000ffff1a7224 */ /* 0x000fe200078e0005 */
[----:B0-----:R-:W0:Y:S06]  /*a010*/  F2F.F64.F32 R24, R24 ;  /* 0x0000001800187310 */ /* 0x001e2c0000201800 */
.L_x_2614:
[----:B------:R-:W-:Y:S05]  /*a020*/  BSYNC.RECONVERGENT B0 ;  /* 0x0000000000007941 */ /* 0x000fea0003800200 */
.L_x_2613:
        /* <DEDUP_REMOVED lines=11> */
.L_x_2625:
[----:B------:R-:W-:Y:S04]  /*a0e0*/  BSSY.RECONVERGENT B2, `(.L_x_2621) ;  /* 0x0000011000027945 */ /* 0x000fe80003800200 */
[----:B------:R-:W-:Y:S01]  /*a0f0*/  BSSY.RELIABLE B3, `(.L_x_2622) ;  /* 0x000000c000037945 */ /* 0x000fe20003800100 */
[----:B------:R-:W-:-:S07]  /*a100*/  IMAD.MOV.U32 R24, RZ, RZ, RZ ;  /* 0x000000ffff187224 */ /* 0x000fce00078e00ff */
.L_x_2624:
[----:B------:R-:W-:Y:S01]  /*a110*/  LEA R25, R24, R14, 0x2 ;  /* 0x0000000e18197211 */ /* 0x000fe200078e10ff */
[----:B------:R-:W-:Y:S01]  /*a120*/  IMAD.MOV.U32 R26, RZ, RZ, 0x0 ;  /* 0x00000000ff1a7424 */ /* 0x000fe200078e00ff */
[----:B----4-:R-:W-:-:S04]  /*a130*/  MOV R27, 0xfff00000 ;  /* 0xfff00000001b7802 */ /* 0x010fc80000000f00 */
        /* <DEDUP_REMOVED lines=8> */
.L_x_2622:
[----:B------:R-:W-:-:S06]  /*a1c0*/  LEA R24, R28, R8, 0x2 ;  /* 0x000000081c187211 */ /* 0x000fcc00078e10ff */
[----:B------:R-:W0:Y:S02]  /*a1d0*/  LDS R24, [R24] ;  /* 0x0000000018187984 */ /* 0x000e240000000800 */
[----:B0-----:R0:W1:Y:S02]  /*a1e0*/  F2F.F64.F32 R26, R24 ;  /* 0x00000018001a7310 */ /* 0x0010640000201800 */
.L_x_2623:
[----:B------:R-:W-:Y:S05]  /*a1f0*/  BSYNC.RECONVERGENT B2 ;  /* 0x0000000000027941 */ /* 0x000fea0003800200 */
.L_x_2621:
        /* <DEDUP_REMOVED lines=10> */
.L_x_2620:
[----:B------:R-:W-:Y:S05]  /*a2a0*/  BRA `(.L_x_2618) ;  /* 0x00000004001c7947 */ /* 0x000fea0003800000 */
.L_x_2619:
[----:B------:R-:W-:Y:S01]  /*a2b0*/  ISETP.NE.AND P0, PT, R18, RZ, PT ;  /* 0x000000ff1200720c */ /* 0x000fe20003f05270 */
[----:B------:R-:W-:Y:S01]  /*a2c0*/  BSSY.RECONVERGENT B1, `(.L_x_2626) ;  /* 0x0000020000017945 */ /* 0x000fe20003800200 */
[----:B------:R-:W-:-:S11]  /*a2d0*/  MOV R40, R0 ;  /* 0x0000000000287202 */ /* 0x000fd60000000f00 */
[----:B------:R-:W-:Y:S05]  /*a2e0*/  @!P0 BRA `(.L_x_2627) ;  /* 0x0000000000748947 */ /* 0x000fea0003800000 */
[----:B------:R-:W2:Y:S01]  /*a2f0*/  LDL.64 R24, [R1] ;  /* 0x0000000001187983 */ /* 0x000ea20000100a00 */
[----:B------:R-:W-:-:S03]  /*a300*/  IMAD.MOV.U32 R40, RZ, RZ, R2 ;  /* 0x000000ffff287224 */ /* 0x000fc600078e0002 */
[----:B------:R-:W4:Y:S02]  /*a310*/  LDS R26, [R20+0x80] ;  /* 0x00008000141a7984 */ /* 0x000f240000000800 */
[----:B----4-:R-:W0:Y:S02]  /*a320*/  F2F.F64.F32 R26, R26 ;  /* 0x0000001a001a7310 */ /* 0x010e240000201800 */
        /* <DEDUP_REMOVED lines=25> */
.L_x_2627:
[----:B------:R-:W-:Y:S05]  /*a4c0*/  BSYNC.RECONVERGENT B1 ;  /* 0x0000000000017941 */ /* 0x000fea0003800200 */
.L_x_2626:
[----:B------:R-:W-:-:S13]  /*a4d0*/  ISETP.GE.U32.AND P0, PT, R9, 0x60, PT ;  /* 0x000000600900780c */ /* 0x000fda0003f06070 */
[----:B------:R-:W-:Y:S05]  /*a4e0*/  @!P0 BRA `(.L_x_2618) ;  /* 0x00000000008c8947 */ /* 0x000fea0003800000 */
.L_x_2628:
        /* <DEDUP_REMOVED lines=35> */
.L_x_2618:
[----:B------:R-:W-:Y:S05]  /*a720*/  BSYNC.RECONVERGENT B0 ;  /* 0x0000000000007941 */ /* 0x000fea0003800200 */
.L_x_2617:
[----:B------:R-:W-:Y:S05]  /*a730*/  WARPSYNC.ALL ;  /* 0x0000000000007948 */ /* 0x000fea0003800000 */
[----:B----4-:R-:W0:Y:S04]  /*a740*/  LDL.64 R28, [R1] ;  /* 0x00000000011c7983 */ /* 0x010e280000100a00 */
        /* <DEDUP_REMOVED lines=67> */
.L_x_2630:
[----:B------:R-:W-:Y:S05]  /*ab80*/  BSYNC.RECONVERGENT B0 ;  /* 0x0000000000007941 */ /* 0x000fea0003800200 */
.L_x_2629:
        /* <DEDUP_REMOVED lines=9> */
.L_x_2632:
[----:B------:R-:W-:Y:S05]  /*ac20*/  BSYNC.RECONVERGENT B0 ;  /* 0x0000000000007941 */ /* 0x000fea0003800200 */
.L_x_2631:
[----:B------:R-:W2:Y:S01]  /*ac30*/  LDC R52, c[0x0][0x390] ;  /* 0x0000e400ff347b82 */ /* 0x000ea20000000800 */
[----:B------:R-:W-:-:S04]  /*ac40*/  IADD3 R41, PT, PT, R41, 0x1, RZ ;  /* 0x0000000129297810 */ /* 0x000fc80007ffe0ff */
[----:B--2---:R-:W-:Y:S01]  /*ac50*/  ISETP.NE.AND P0, PT, R41, R52, PT ;  /* 0x000000342900720c */ /* 0x004fe20003f05270 */
[----:B------:R-:W-:-:S12]  /*ac60*/  NOP ;  /* 0x0000000000007918 */ /* 0x000fd80000000000 */
[----:B------:R-:W-:Y:S05]  /*ac70*/  @P0 BRA `(.L_x_2633) ;  /* 0xfffffff000940947 */ /* 0x000fea000383ffff */
.L_x_2591:
[----:B------:R-:W-:Y:S01]  /*ac80*/  NOP ;  /* 0x0000000000007918 */ /* 0x000fe20000000000 */
[----:B------:R-:W-:Y:S04]  /*ac90*/  BSSY.RECONVERGENT B0, `(.L_x_2634) ;  /* 0x0000107000007945 */ /* 0x000fe80003800200 */
[----:B------:R-:W-:Y:S05]  /*aca0*/  @!P6 BRA `(.L_x_2635) ;  /* 0x000000100014e947 */ /* 0x000fea0003800000 */
[----:B------:R-:W-:Y:S01]  /*acb0*/  ISETP.NE.AND P0, PT, R32, RZ, PT ;  /* 0x000000ff2000720c */ /* 0x000fe20003f05270 */
[----:B------:R-:W-:Y:S01]  /*acc0*/  BSSY.RECONVERGENT B1, `(.L_x_2636) ;  /* 0x0000020000017945 */ /* 0x000fe20003800200 */
[----:B------:R-:W-:-:S11]  /*acd0*/  IMAD.MOV.U32 R37, RZ, RZ, R5 ;  /* 0x000000ffff257224 */ /* 0x000fd600078e0005 */
[----:B------:R-:W-:Y:S05]  /*ace0*/  @!P0 BRA `(.L_x_2637) ;  /* 0x0000000000748947 */ /* 0x000fea0003800000 */
[----:B01234-:R-:W0:Y:S01]  /*acf0*/  LDS R27, [R23] ;  /* 0x00000000171b7984 */ /* 0x01fe220000000800 */
[----:B------:R-:W0:Y:S03]  /*ad00*/  LDC.64 R24, c[0x0][0x3a8] ;  /* 0x0000ea00ff187b82 */ /* 0x000e260000000a00 */
[----:B------:R-:W1:Y:S01]  /*ad10*/  LDS R28, [R22] ;  /* 0x00000000161c7984 */ /* 0x000e620000000800 */
[----:B0-----:R-:W-:-:S06]  /*ad20*/  IMAD.WIDE R26, R27, 0x2, R24 ;  /* 0x000000021b1a7825 */ /* 0x001fcc00078e0218 */
[----:B------:R-:W2:Y:S01]  /*ad30*/  LDG.E.U16 R26, desc[UR8][R26.64] ;  /* 0x000000081a1a7981 */ /* 0x000ea2000c1e1500 */
[----:B------:R-:W-:Y:S01]  /*ad40*/  ISETP.NE.AND P0, PT, R32, 0x1, PT ;  /* 0x000000012000780c */ /* 0x000fe20003f05270 */
[----:B------:R-:W-:Y:S01]  /*ad50*/  IMAD.MOV.U32 R37, RZ, RZ, R0 ;  /* 0x000000ffff257224 */ /* 0x000fe200078e0000 */
[----:B--2---:R-:W-:-:S05]  /*ad60*/  SHF.L.U32 R29, R26, 0x10, RZ ;  /* 0x000000101a1d7819 */ /* 0x004fca00000006ff */
[----:B-1----:R-:W-:-:S05]  /*ad70*/  FADD R29, R28, -R29 ;  /* 0x8000001d1c1d7221 */ /* 0x002fca0000000000 */
[----:B------:R0:W-:Y:S01]  /*ad80*/  STS [R22], R29 ;  /* 0x0000001d16007388 */ /* 0x0001e20000000800 */
[----:B------:R-:W-:Y:S05]  /*ad90*/  @!P0 BRA `(.L_x_2637) ;  /* 0x0000000000488947 */ /* 0x000fea0003800000 */
[----:B------:R-:W1:Y:S04]  /*ada0*/  LDS R27, [R23+0x80] ;  /* 0x00008000171b7984 */ /* 0x000e680000000800 */
[----:B------:R-:W2:Y:S01]  /*adb0*/  LDS R28, [R22+0x80] ;  /* 0x00008000161c7984 */ /* 0x000ea20000000800 */
[----:B-1----:R-:W-:-:S06]  /*adc0*/  IMAD.WIDE R26, R27, 0x2, R24 ;  /* 0x000000021b1a7825 */ /* 0x002fcc00078e0218 */
[----:B------:R-:W0:Y:S01]  /*add0*/  LDG.E.U16 R26, desc[UR8][R26.64] ;  /* 0x000000081a1a7981 */ /* 0x000e22000c1e1500 */
[----:B------:R-:W-:Y:S01]  /*ade0*/  ISETP.NE.AND P0, PT, R32, 0x2, PT ;  /* 0x000000022000780c */ /* 0x000fe20003f05270 */
[----:B------:R-:W-:Y:S01]  /*adf0*/  IMAD.MOV.U32 R37, RZ, RZ, R2 ;  /* 0x000000ffff257224 */ /* 0x000fe200078e0002 */
[----:B0-----:R-:W-:-:S05]  /*ae00*/  SHF.L.U32 R29, R26, 0x10, RZ ;  /* 0x000000101a1d7819 */ /* 0x001fca00000006ff */
[----:B--2---:R-:W-:-:S05]  /*ae10*/  FADD R29, R28, -R29 ;  /* 0x8000001d1c1d7221 */ /* 0x004fca0000000000 */
[----:B------:R0:W-:Y:S01]  /*ae20*/  STS [R22+0x80], R29 ;  /* 0x0000801d16007388 */ /* 0x0001e20000000800 */
[----:B------:R-:W-:Y:S05]  /*ae30*/  @!P0 BRA `(.L_x_2637) ;  /* 0x0000000000208947 */ /* 0x000fea0003800000 */
[----:B------:R-:W1:Y:S04]  /*ae40*/  LDS R27, [R23+0x100] ;  /* 0x00010000171b7984 */ /* 0x000e680000000800 */
[----:B------:R-:W2:Y:S01]  /*ae50*/  LDS R26, [R22+0x100] ;  /* 0x00010000161a7984 */ /* 0x000ea20000000800 */
[----:B-1----:R-:W-:-:S06]  /*ae60*/  IMAD.WIDE R24, R27, 0x2, R24 ;  /* 0x000000021b187825 */ /* 0x002fcc00078e0218 */
[----:B------:R-:W3:Y:S01]  /*ae70*/  LDG.E.U16 R24, desc[UR8][R24.64] ;  /* 0x0000000818187981 */ /* 0x000ee2000c1e1500 */
[----:B------:R-:W-:Y:S01]  /*ae80*/  IMAD.MOV.U32 R37, RZ, RZ, R4 ;  /* 0x000000ffff257224 */ /* 0x000fe200078e0004 */
[----:B---3--:R-:W-:-:S05]  /*ae90*/  SHF.L.U32 R27, R24, 0x10, RZ ;  /* 0x00000010181b7819 */ /* 0x008fca00000006ff */
[----:B--2---:R-:W-:-:S05]  /*aea0*/  FADD R27, R26, -R27 ;  /* 0x8000001b1a1b7221 */ /* 0x004fca0000000000 */
[----:B------:R1:W-:Y:S02]  /*aeb0*/  STS [R22+0x100], R27 ;  /* 0x0001001b16007388 */ /* 0x0003e40000000800 */
.L_x_2637:
[----:B------:R-:W-:Y:S05]  /*aec0*/  BSYNC.RECONVERGENT B1 ;  /* 0x0000000000017941 */ /* 0x000fea0003800200 */
.L_x_2636:
[----:B------:R-:W-:-:S13]  /*aed0*/  ISETP.GE.U32.AND P0, PT, R13, 0x60, PT ;  /* 0x000000600d00780c */ /* 0x000fda0003f06070 */
[----:B------:R-:W-:Y:S05]  /*aee0*/  @!P0 BRA `(.L_x_2635) ;  /* 0x0000000c00848947 */ /* 0x000fea0003800000 */
[----:B0123--:R-:W-:Y:S01]  /*aef0*/  IADD3 R24, PT, PT, -R37, R52, RZ ;  /* 0x0000003425187210 */ /* 0x00ffe20007ffe1ff */
[----:B------:R-:W-:Y:S01]  /*af00*/  BSSY.RECONVERGENT B1, `(.L_x_2638) ;  /* 0x000007c000017945 */ /* 0x000fe20003800200 */
[----:B------:R-:W-:Y:S02]  /*af10*/  PLOP3.LUT P0, PT, PT, PT, PT, 0x80, 0x8 ;  /* 0x000000000008781c */ /* 0x000fe40003f0f070 */
[----:B------:R-:W-:-:S13]  /*af20*/  ISETP.GT.AND P1, PT, R24, 0x180, PT ;  /* 0x000001801800780c */ /* 0x000fda0003f24270 */
[----:B------:R-:W-:Y:S05]  /*af30*/  @!P1 BRA `(.L_x_2639) ;  /* 0x0000000400e09947 */ /* 0x000fea0003800000 */
[----:B------:R-:W-:Y:S01]  /*af40*/  PLOP3.LUT P0, PT, PT, PT, PT, 0x8, 0x80 ;  /* 0x000000000080781c */ /* 0x000fe20003f0e170 */
[----:B------:R-:W-:-:S12]  /*af50*/  VIADD R36, R52, 0xfffffe80 ;  /* 0xfffffe8034247836 */ /* 0x000fd80000000000 */
.L_x_2640:
[----:B------:R-:W-:Y:S01]  /*af60*/  LEA R39, R37, R14, 0x2 ;  /* 0x0000000e25277211 */ /* 0x000fe200078e10ff */
[----:B0-----:R-:W0:Y:S04]  /*af70*/  LDC.64 R24, c[0x0][0x3a8] ;  /* 0x0000ea00ff187b82 */ /* 0x001e280000000a00 */
[----:B----4-:R-:W0:Y:S02]  /*af80*/  LDS R27, [R39] ;  /* 0x00000000271b7984 */ /* 0x010e240000000800 */
[----:B0-----:R-:W-:-:S06]  /*af90*/  IMAD.WIDE R26, R27, 0x2, R24 ;  /* 0x000000021b1a7825 */ /* 0x001fcc00078e0218 */
[----:B------:R-:W2:Y:S01]  /*afa0*/  LDG.E.U16 R26, desc[UR8][R26.64] ;  /* 0x000000081a1a7981 */ /* 0x000ea2000c1e1500 */
[----:B------:R-:W-:-:S05]  /*afb0*/  IMAD R38, R37, 0x4, R12 ;  /* 0x0000000425267824 */ /* 0x000fca00078e020c */
[----:B------:R-:W0:Y:S04]  /*afc0*/  LDS R28, [R38] ;  /* 0x00000000261c7984 */ /* 0x000e280000000800 */
[----:B------:R-:W-:Y:S01]  /*afd0*/  LDS R40, [R38+0x80] ;  /* 0x0000800026287984 */ /* 0x000fe20000000800 */
[----:B--2---:R-:W-:-:S05]  /*afe0*/  SHF.L.U32 R29, R26, 0x10, RZ ;  /* 0x000000101a1d7819 */ /* 0x004fca00000006ff */
[----:B0-----:R-:W-:-:S05]  /*aff0*/  FADD R41, R28, -R29 ;  /* 0x8000001d1c297221 */ /* 0x001fca0000000000 */
[----:B------:R-:W-:Y:S04]  /*b000*/  STS [R38], R41 ;  /* 0x0000002926007388 */ /* 0x000fe80000000800 */
[----:B------:R-:W0:Y:S02]  /*b010*/  LDS R29, [R39+0x80] ;  /* 0x00008000271d7984 */ /* 0x000e240000000800 */
[----:B0-----:R-:W-:-:S06]  /*b020*/  IMAD.WIDE R28, R29, 0x2, R24 ;  /* 0x000000021d1c7825 */ /* 0x001fcc00078e0218 */
[----:B------:R-:W2:Y:S02]  /*b030*/  LDG.E.U16 R28, desc[UR8][R28.64] ;  /* 0x000000081c1c7981 */ /* 0x000ea4000c1e1500 */
[----:B--2---:R-:W-:-:S04]  /*b040*/  IMAD.U32 R43, R28, 0x10000, RZ ;  /* 0x000100001c2b7824 */ /* 0x004fc800078e00ff */
[----:B------:R-:W-:Y:S02]  /*b050*/  FADD R43, R40, -R43 ;  /* 0x8000002b282b7221 */ /* 0x000fe40000000000 */
[----:B------:R-:W-:Y:S04]  /*b060*/  LDS R40, [R38+0x100] ;  /* 0x0001000026287984 */ /* 0x000fe80000000800 */
[----:B------:R-:W-:Y:S04]  /*b070*/  STS [R38+0x80], R43 ;  /* 0x0000802b26007388 */ /* 0x000fe80000000800 */
[----:B------:R-:W0:Y:S02]  /*b080*/  LDS R27, [R39+0x100] ;  /* 0x00010000271b7984 */ /* 0x000e240000000800 */
[----:B0-----:R-:W-:-:S06]  /*b090*/  IMAD.WIDE R26, R27, 0x2, R24 ;  /* 0x000000021b1a7825 */ /* 0x001fcc00078e0218 */
[----:B------:R-:W2:Y:S02]  /*b0a0*/  LDG.E.U16 R26, desc[UR8][R26.64] ;  /* 0x000000081a1a7981 */ /* 0x000ea4000c1e1500 */
[----:B--2---:R-:W-:-:S05]  /*b0b0*/  SHF.L.U32 R41, R26, 0x10, RZ ;  /* 0x000000101a297819 */ /* 0x004fca00000006ff */
[----:B------:R-:W-:Y:S02]  /*b0c0*/  FADD R41, R40, -R41 ;  /* 0x8000002928297221 */ /* 0x000fe40000000000 */
[----:B------:R-:W-:Y:S04]  /*b0d0*/  LDS R40, [R38+0x180] ;  /* 0x0001800026287984 */ /* 0x000fe80000000800 */
[----:B------:R-:W-:Y:S04]  /*b0e0*/  STS [R38+0x100], R41 ;  /* 0x0001002926007388 */ /* 0x000fe80000000800 */
        /* <DEDUP_REMOVED lines=73> */
[----:B--2---:R-:W-:Y:S02]  /*b580*/  IMAD.U32 R43, R28, 0x10000, RZ ;  /* 0x000100001c2b7824 */ /* 0x004fe400078e00ff */
[----:B------:R-:W-:Y:S02]  /*b590*/  LDS R28, [R38+0x780] ;  /* 0x00078000261c7984 */ /* 0x000fe40000000800 */
[----:B------:R-:W-:Y:S02]  /*b5a0*/  FADD R43, R40, -R43 ;  /* 0x8000002b282b7221 */ /* 0x000fe40000000000 */
[----:B------:R-:W-:Y:S04]  /*b5b0*/  LDS R40, [R38+0x700] ;  /* 0x0007000026287984 */ /* 0x000fe80000000800 */
[----:B------:R-:W-:Y:S04]  /*b5c0*/  STS [R38+0x680], R43 ;  /* 0x0006802b26007388 */ /* 0x000fe80000000800 */
[----:B------:R-:W0:Y:S02]  /*b5d0*/  LDS R27, [R39+0x700] ;  /* 0x00070000271b7984 */ /* 0x000e240000000800 */
[----:B0-----:R-:W-:-:S06]  /*b5e0*/  IMAD.WIDE R26, R27, 0x2, R24 ;  /* 0x000000021b1a7825 */ /* 0x001fcc00078e0218 */
[----:B------:R-:W2:Y:S02]  /*b5f0*/  LDG.E.U16 R26, desc[UR8][R26.64] ;  /* 0x000000081a1a7981 */ /* 0x000ea4000c1e1500 */
[----:B--2---:R-:W-:-:S05]  /*b600*/  SHF.L.U32 R41, R26, 0x10, RZ ;  /* 0x000000101a297819 */ /* 0x004fca00000006ff */
[----:B------:R-:W-:-:S05]  /*b610*/  FADD R41, R40, -R41 ;  /* 0x8000002928297221 */ /* 0x000fca0000000000 */
[----:B------:R-:W-:Y:S04]  /*b620*/  STS [R38+0x700], R41 ;  /* 0x0007002926007388 */ /* 0x000fe80000000800 */
[----:B------:R-:W0:Y:S02]  /*b630*/  LDS R29, [R39+0x780] ;  /* 0x00078000271d7984 */ /* 0x000e240000000800 */
[----:B0-----:R-:W-:-:S06]  /*b640*/  IMAD.WIDE R24, R29, 0x2, R24 ;  /* 0x000000021d187825 */ /* 0x001fcc00078e0218 */
[----:B------:R-:W2:Y:S01]  /*b650*/  LDG.E.U16 R24, desc[UR8][R24.64] ;  /* 0x0000000818187981 */ /* 0x000ea2000c1e1500 */
[----:B------:R-:W-:-:S04]  /*b660*/  IADD3 R37, PT, PT, R37, 0x200, RZ ;  /* 0x0000020025257810 */ /* 0x000fc80007ffe0ff */
[----:B------:R-:W-:Y:S01]  /*b670*/  ISETP.GE.AND P1, PT, R37, R36, PT ;  /* 0x000000242500720c */ /* 0x000fe20003f26270 */
[----:B--2---:R-:W-:-:S04]  /*b680*/  IMAD.U32 R29, R24, 0x10000, RZ ;  /* 0x00010000181d7824 */ /* 0x004fc800078e00ff */
[----:B------:R-:W-:-:S05]  /*b690*/  FADD R29, R28, -R29 ;  /* 0x8000001d1c1d7221 */ /* 0x000fca0000000000 */
[----:B------:R0:W-:Y:S03]  /*b6a0*/  STS [R38+0x780], R29 ;  /* 0x0007801d26007388 */ /* 0x0001e60000000800 */
[----:B------:R-:W-:Y:S05]  /*b6b0*/  @!P1 BRA `(.L_x_2640) ;  /* 0xfffffff800289947 */ /* 0x000fea000383ffff */
.L_x_2639:
[----:B------:R-:W-:Y:S05]  /*b6c0*/  BSYNC.RECONVERGENT B1 ;  /* 0x0000000000017941 */ /* 0x000fea0003800200 */
.L_x_2638:
[----:B------:R-:W-:Y:S01]  /*b6d0*/  IMAD.IADD R24, R52, 0x1, -R37 ;  /* 0x0000000134187824 */ /* 0x000fe200078e0a25 */
[----:B------:R-:W-:Y:S04]  /*b6e0*/  BSSY.RECONVERGENT B1, `(.L_x_2641) ;  /* 0x0000040000017945 */ /* 0x000fe80003800200 */
[----:B------:R-:W-:-:S13]  /*b6f0*/  ISETP.GT.AND P1, PT, R24, 0x80, PT ;  /* 0x000000801800780c */ /* 0x000fda0003f24270 */
[----:B------:R-:W-:Y:S05]  /*b700*/  @!P1 BRA `(.L_x_2642) ;  /* 0x0000000000f49947 */ /* 0x000fea0003800000 */
[----:B------:R-:W-:Y:S01]  /*b710*/  LEA R36, R37, R14, 0x2 ;  /* 0x0000000e25247211 */ /* 0x000fe200078e10ff */
[----:B------:R-:W1:Y:S04]  /*b720*/  LDC.64 R24, c[0x0][0x3a8] ;  /* 0x0000ea00ff187b82 */ /* 0x000e680000000a00 */
[----:B----4-:R-:W1:Y:S02]  /*b730*/  LDS R27, [R36] ;  /* 0x00000000241b7984 */ /* 0x010e640000000800 */
[----:B-1----:R-:W-:-:S06]  /*b740*/  IMAD.WIDE R26, R27, 0x2, R24 ;  /* 0x000000021b1a7825 */ /* 0x002fcc00078e0218 */
[----:B------:R-:W2:Y:S01]  /*b750*/  LDG.E.U16 R26, desc[UR8][R26.64] ;  /* 0x000000081a1a7981 */ /* 0x000ea2000c1e1500 */
[----:B0-----:R-:W-:-:S05]  /*b760*/  IMAD R38, R37, 0x4, R12 ;  /* 0x0000000425267824 */ /* 0x001fca00078e020c */
[----:B------:R-:W0:Y:S04]  /*b770*/  LDS R28, [R38] ;  /* 0x00000000261c7984 */ /* 0x000e280000000800 */
[----:B------:R-:W-:Y:S01]  /*b780*/  LDS R40, [R38+0x80] ;  /* 0x0000800026287984 */ /* 0x000fe20000000800 */
[----:B--2---:R-:W-:-:S05]  /*b790*/  SHF.L.U32 R29, R26, 0x10, RZ ;  /* 0x000000101a1d7819 */ /* 0x004fca00000006ff */
[----:B0-----:R-:W-:-:S05]  /*b7a0*/  FADD R39, R28, -R29 ;  /* 0x8000001d1c277221 */ /* 0x001fca0000000000 */
[----:B------:R-:W-:Y:S04]  /*b7b0*/  STS [R38], R39 ;  /* 0x0000002726007388 */ /* 0x000fe80000000800 */
[----:B------:R-:W0:Y:S04]  /*b7c0*/  LDS R29, [R36+0x80] ;  /* 0x00008000241d7984 */ /* 0x000e280000000800 */
[----:B------:R-:W-:Y:S01]  /*b7d0*/  LDS R39, [R38+0x100] ;  /* 0x0001000026277984 */ /* 0x000fe20000000800 */
[----:B0-----:R-:W-:-:S06]  /*b7e0*/  IMAD.WIDE R28, R29, 0x2, R24 ;  /* 0x000000021d1c7825 */ /* 0x001fcc00078e0218 */
[----:B------:R-:W2:Y:S02]  /*b7f0*/  LDG.E.U16 R28, desc[UR8][R28.64] ;  /* 0x000000081c1c7981 */ /* 0x000ea4000c1e1500 */
[----:B--2---:R-:W-:-:S04]  /*b800*/  IMAD.U32 R41, R28, 0x10000, RZ ;  /* 0x000100001c297824 */ /* 0x004fc800078e00ff */
[----:B------:R-:W-:-:S05]  /*b810*/  FADD R41, R40, -R41 ;  /* 0x8000002928297221 */ /* 0x000fca0000000000 */
        /* <DEDUP_REMOVED lines=26> */
[----:B--2---:R-:W-:Y:S02]  /*b9c0*/  IMAD.U32 R41, R28, 0x10000, RZ ;  /* 0x000100001c297824 */ /* 0x004fe400078e00ff */
[----:B------:R-:W-:Y:S02]  /*b9d0*/  LDS R28, [R38+0x380] ;  /* 0x00038000261c7984 */ /* 0x000fe40000000800 */
[----:B------:R-:W-:-:S05]  /*b9e0*/  FADD R41, R40, -R41 ;  /* 0x8000002928297221 */ /* 0x000fca0000000000 */
        /* <DEDUP_REMOVED lines=10> */
[----:B------:R-:W-:Y:S02]  /*ba90*/  PLOP3.LUT P0, PT, PT, PT, PT, 0x8, 0x80 ;  /* 0x000000000080781c */ /* 0x000fe40003f0e170 */
[----:B------:R-:W-:Y:S01]  /*baa0*/  IADD3 R37, PT, PT, R37, 0x100, RZ ;  /* 0x0000010025257810 */ /* 0x000fe20007ffe0ff */
[----:B--2---:R-:W-:-:S04]  /*bab0*/  IMAD.U32 R29, R24, 0x10000, RZ ;  /* 0x00010000181d7824 */ /* 0x004fc800078e00ff */
[----:B------:R-:W-:-:S05]  /*bac0*/  FADD R29, R28, -R29 ;  /* 0x8000001d1c1d7221 */ /* 0x000fca0000000000 */
[----:B------:R1:W-:Y:S02]  /*bad0*/  STS [R38+0x380], R29 ;  /* 0x0003801d26007388 */ /* 0x0003e40000000800 */
.L_x_2642:
[----:B------:R-:W-:Y:S05]  /*bae0*/  BSYNC.RECONVERGENT B1 ;  /* 0x0000000000017941 */ /* 0x000fea0003800200 */
.L_x_2641:
[----:B------:R-:W-:-:S13]  /*baf0*/  ISETP.LT.OR P0, PT, R37, R52, P0 ;  /* 0x000000342500720c */ /* 0x000fda0000701670 */
[----:B------:R-:W-:Y:S05]  /*bb00*/  @!P0 BRA `(.L_x_2635) ;  /* 0x00000000007c8947 */ /* 0x000fea0003800000 */
[----:B------:R-:W-:Y:S01]  /*bb10*/  IMAD R36, R37, 0x4, R14 ;  /* 0x0000000425247824 */ /* 0x000fe200078e020e */
[----:B------:R-:W2:Y:S04]  /*bb20*/  LDC.64 R24, c[0x0][0x3a8] ;  /* 0x0000ea00ff187b82 */ /* 0x000ea80000000a00 */
[----:B----4-:R-:W2:Y:S02]  /*bb30*/  LDS R27, [R36] ;  /* 0x00000000241b7984 */ /* 0x010ea40000000800 */
[----:B--2---:R-:W-:-:S06]  /*bb40*/  IMAD.WIDE R26, R27, 0x2, R24 ;  /* 0x000000021b1a7825 */ /* 0x004fcc00078e0218 */
[----:B------:R-:W0:Y:S01]  /*bb50*/  LDG.E.U16 R26, desc[UR8][R26.64] ;  /* 0x000000081a1a7981 */ /* 0x000e22000c1e1500 */
[----:B------:R-:W-:-:S05]  /*bb60*/  LEA R37, R37, R12, 0x2 ;  /* 0x0000000c25257211 */ /* 0x000fca00078e10ff */
[----:B------:R-:W2:Y:S04]  /*bb70*/  LDS R28, [R37] ;  /* 0x00000000251c7984 */ /* 0x000ea80000000800 */
[----:B------:R-:W-:Y:S01]  /*bb80*/  LDS R39, [R37+0x80] ;  /* 0x0000800025277984 */ /* 0x000fe20000000800 */
[----:B01----:R-:W-:-:S04]  /*bb90*/  IMAD.U32 R29, R26, 0x10000, RZ ;  /* 0x000100001a1d7824 */ /* 0x003fc800078e00ff */
[----:B--2---:R-:W-:-:S05]  /*bba0*/  FADD R38, R28, -R29 ;  /* 0x8000001d1c267221 */ /* 0x004fca0000000000 */
[----:B------:R-:W-:Y:S04]  /*bbb0*/  STS [R37], R38 ;  /* 0x0000002625007388 */ /* 0x000fe80000000800 */
[----:B------:R-:W0:Y:S04]  /*bbc0*/  LDS R29, [R36+0x80] ;  /* 0x00008000241d7984 */ /* 0x000e280000000800 */
[----:B------:R-:W-:Y:S01]  /*bbd0*/  LDS R38, [R37+0x100] ;  /* 0x0001000025267984 */ /* 0x000fe20000000800 */
[----:B0-----:R-:W-:-:S06]  /*bbe0*/  IMAD.WIDE R28, R29, 0x2, R24 ;  /* 0x000000021d1c7825 */ /* 0x001fcc00078e0218 */
[----:B------:R-:W2:Y:S02]  /*bbf0*/  LDG.E.U16 R28, desc[UR8][R28.64] ;  /* 0x000000081c1c7981 */ /* 0x000ea4000c1e1500 */
[----:B--2---:R-:W-:Y:S02]  /*bc00*/  SHF.L.U32 R40, R28, 0x10, RZ ;  /* 0x000000101c287819 */ /* 0x004fe400000006ff */
[----:B------:R-:W-:Y:S03]  /*bc10*/  LDS R28, [R37+0x180] ;  /* 0x00018000251c7984 */ /* 0x000fe60000000800 */
[----:B------:R-:W-:-:S05]  /*bc20*/  FADD R40, R39, -R40 ;  /* 0x8000002827287221 */ /* 0x000fca0000000000 */
[----:B------:R-:W-:Y:S04]  /*bc30*/  STS [R37+0x80], R40 ;  /* 0x0000802825007388 */ /* 0x000fe80000000800 */
[----:B------:R-:W0:Y:S02]  /*bc40*/  LDS R27, [R36+0x100] ;  /* 0x00010000241b7984 */ /* 0x000e240000000800 */
        /* <DEDUP_REMOVED lines=9> */
[----:B------:R-:W-:-:S05]  /*bce0*/  FADD R28, R28, -R29 ;  /* 0x8000001d1c1c7221 */ /* 0x000fca0000000000 */
[----:B------:R0:W-:Y:S02]  /*bcf0*/  STS [R37+0x180], R28 ;  /* 0x0001801c25007388 */ /* 0x0001e40000000800 */
.L_x_2635:
[----:B------:R-:W-:Y:S05]  /*bd00*/  BSYNC.RECONVERGENT B0 ;  /* 0x0000000000007941 */ /* 0x000fea0003800200 */
.L_x_2634:
[----:B------:R-:W-:Y:S01]  /*bd10*/  NOP ;  /* 0x0000000000007918 */ /* 0x000fe20000000000 */
[----:B------:R-:W-:Y:S05]  /*bd20*/  BRA.U !UP0, `(.L_x_2643) ;  /* 0x0000003908507547 */ /* 0x000fea000b800000 */
[-C--:B------:R-:W-:Y:S01]  /*bd30*/  ISETP.GE.AND P4, PT, R5, R52.reuse, PT ;  /* 0x000000340500720c */ /* 0x080fe20003f86270 */
[----:B0123--:R-:W-:Y:S01]  /*bd40*/  IMAD.MOV.U32 R24, RZ, RZ, 0x0 ;  /* 0x00000000ff187424 */ /* 0x00ffe200078e00ff */
[----:B------:R-:W-:Y:S01]  /*bd50*/  MOV R25, 0xfff00000 ;  /* 0xfff0000000197802 */ /* 0x000fe20000000f00 */
[----:B------:R-:W-:Y:S01]  /*bd60*/  BSSY.RECONVERGENT B0, `(.L_x_2644) ;  /* 0x00000d5000007945 */ /* 0x000fe20003800200 */
[----:B------:R-:W-:-:S09]  /*bd70*/  ISETP.GE.AND P1, PT, R0, R52, PT ;  /* 0x000000340000720c */ /* 0x000fd20003f26270 */
[----:B------:R-:W0:Y:S02]  /*bd80*/  @!P4 LDS R26, [R22] ;  /* 0x00000000161ac984 */ /* 0x000e240000000800 */
[----:B0-----:R-:W0:Y:S02]  /*bd90*/  @!P4 F2F.F64.F32 R24, R26 ;  /* 0x0000001a0018c310 */ /* 0x001e240000201800 */
[----:B0-----:R0:W-:Y:S01]  /*bda0*/  STL.64 [R1], R24 ;  /* 0x0000001801007387 */ /* 0x0011e20000100a00 */
[----:B------:R-:W-:Y:S05]  /*bdb0*/  @P1 BRA `(.L_x_2645) ;  /* 0x0000000c003c1947 */ /* 0x000fea0003800000 */
[----:B------:R-:W-:Y:S01]  /*bdc0*/  ISETP.NE.AND P0, PT, R19, RZ, PT ;  /* 0x000000ff1300720c */ /* 0x000fe20003f05270 */
[----:B------:R-:W-:Y:S01]  /*bdd0*/  BSSY.RECONVERGENT B1, `(.L_x_2646) ;  /* 0x000001b000017945 */ /* 0x000fe20003800200 */
[----:B------:R-:W-:-:S11]  /*bde0*/  IMAD.MOV.U32 R51, RZ, RZ, R0 ;  /* 0x000000ffff337224 */ /* 0x000fd600078e0000 */
[----:B------:R-:W-:Y:S05]  /*bdf0*/  @!P0 BRA `(.L_x_2647) ;  /* 0x0000000000608947 */ /* 0x000fea0003800000 */
[----:B----4-:R-:W1:Y:S01]  /*be00*/  LDS R27, [R22+0x80] ;  /* 0x00008000161b7984 */ /* 0x010e620000000800 */
        /* <DEDUP_REMOVED lines=9> */
[----:B-1----:R-:W0:Y:S01]  /*bea0*/  F2F.F32.F64 R28, R28 ;  /* 0x0000001c001c7310 */ /* 0x002e220000301000 */
        /* <DEDUP_REMOVED lines=13> */
.L_x_2647:
[----:B------:R-:W-:Y:S05]  /*bf80*/  BSYNC.RECONVERGENT B1 ;  /* 0x0000000000017941 */ /* 0x000fea0003800200 */
.L_x_2646:
[----:B------:R-:W-:-:S13]  /*bf90*/  ISETP.GE.U32.AND P0, PT, R15, 0x60, PT ;  /* 0x000000600f00780c */ /* 0x000fda0003f06070 */
        /* <DEDUP_REMOVED lines=8> */
.L_x_2650:
[----:B------:R-:W2:Y:S01]  /*c020*/  LDL.64 R24, [R1] ;  /* 0x0000000001187983 */ /* 0x000ea20000100a00 */
[C---:B------:R-:W-:Y:S01]  /*c030*/  IMAD R50, R51.reuse, 0x4, R12 ;  /* 0x0000000433327824 */ /* 0x040fe200078e020c */
[----:B------:R-:W-:-:S04]  /*c040*/  IADD3 R51, PT, PT, R51, 0x200, RZ ;  /* 0x0000020033337810 */ /* 0x000fc80007ffe0ff */
[----:B0---4-:R-:W0:Y:S04]  /*c050*/  LDS R27, [R50] ;  /* 0x00000000321b7984 */ /* 0x011e280000000800 */
[----:B-1----:R-:W1:Y:S04]  /*c060*/  LDS R29, [R50+0x80] ;  /* 0x00008000321d7984 */ /* 0x002e680000000800 */
[----:B------:R-:W-:Y:S04]  /*c070*/  LDS R46, [R50+0x400] ;  /* 0x00040000322e7984 */ /* 0x000fe80000000800 */
[----:B------:R-:W-:Y:S01]  /*c080*/  LDS R47, [R50+0x480] ;  /* 0x00048000322f7984 */ /* 0x000fe20000000800 */
[----:B--2---:R2:W0:Y:S03]  /*c090*/  F2F.F32.F64 R24, R24 ;  /* 0x0000001800187310 */ /* 0x0044260000301000 */
        /* <DEDUP_REMOVED lines=85> */
.L_x_2649:
[----:B------:R-:W-:Y:S05]  /*c5f0*/  BSYNC.RECONVERGENT B1 ;  /* 0x0000000000017941 */ /* 0x000fea0003800200 */
.L_x_2648:
[----:B------:R-:W-:Y:S01]  /*c600*/  IMAD.IADD R24, R52, 0x1, -R51 ;  /* 0x0000000134187824 */ /* 0x000fe200078e0a33 */
[----:B------:R-:W-:Y:S04]  /*c610*/  BSSY.RECONVERGENT B1, `(.L_x_2651) ;  /* 0x0000030000017945 */ /* 0x000fe80003800200 */
[----:B------:R-:W-:-:S13]  /*c620*/  ISETP.GT.AND P2, PT, R24, 0x80, PT ;  /* 0x000000801800780c */ /* 0x000fda0003f44270 */
[----:B------:R-:W-:Y:S05]  /*c630*/  @!P2 BRA `(.L_x_2652) ;  /* 0x0000000000b4a947 */ /* 0x000fea0003800000 */
[----:B------:R-:W2:Y:S01]  /*c640*/  LDL.64 R24, [R1] ;  /* 0x0000000001187983 */ /* 0x000ea20000100a00 */
[C---:B------:R-:W-:Y:S01]  /*c650*/  LEA R38, R51.reuse, R12, 0x2 ;  /* 0x0000000c33267211 */ /* 0x040fe200078e10ff */
[----:B------:R-:W-:-:S04]  /*c660*/  VIADD R51, R51, 0x100 ;  /* 0x0000010033337836 */ /* 0x000fc80000000000 */
[----:B----4-:R-:W3:Y:S04]  /*c670*/  LDS R27, [R38] ;  /* 0x00000000261b7984 */ /* 0x010ee80000000800 */
[----:B-1----:R-:W1:Y:S04]  /*c680*/  LDS R29, [R38+0x80] ;  /* 0x00008000261d7984 */ /* 0x002e680000000800 */
[----:B------:R-:W4:Y:S04]  /*c690*/  LDS R28, [R38+0x100] ;  /* 0x00010000261c7984 */ /* 0x000f280000000800 */
[----:B------:R-:W-:Y:S01]  /*c6a0*/  LDS R40, [R38+0x200] ;  /* 0x0002000026287984 */ /* 0x000fe20000000800 */
[----:B--2---:R-:W3:Y:S02]  /*c6b0*/  F2F.F32.F64 R24, R24 ;  /* 0x0000001800187310 */ /* 0x004ee40000301000 */
[----:B---3--:R-:W-:-:S04]  /*c6c0*/  FSETP.GEU.AND P0, PT, R27, R24, PT ;  /* 0x000000181b00720b */ /* 0x008fc80003f0e000 */
[----:B------:R-:W-:Y:S02]  /*c6d0*/  FSEL R27, R24, R27, !P0 ;  /* 0x0000001b181b7208 */ /* 0x000fe40004000000 */
[----:B------:R-:W2:Y:S04]  /*c6e0*/  LDS R24, [R38+0x180] ;  /* 0x0001800026187984 */ /* 0x000ea80000000800 */
[----:B------:R-:W3:Y:S08]  /*c6f0*/  F2F.F64.F32 R26, R27 ;  /* 0x0000001b001a7310 */ /* 0x000ef00000201800 */
[----:B---3--:R-:W1:Y:S02]  /*c700*/  F2F.F32.F64 R26, R26 ;  /* 0x0000001a001a7310 */ /* 0x008e640000301000 */
[----:B-1----:R-:W-:-:S04]  /*c710*/  FSETP.GEU.AND P0, PT, R29, R26, PT ;  /* 0x0000001a1d00720b */ /* 0x002fc80003f0e000 */
[----:B------:R-:W-:-:S06]  /*c720*/  FSEL R36, R26, R29, !P0 ;  /* 0x0000001d1a247208 */ /* 0x000fcc0004000000 */
[----:B------:R-:W1:Y:S08]  /*c730*/  F2F.F64.F32 R36, R36 ;  /* 0x0000002400247310 */ /* 0x000e700000201800 */
[----:B-1----:R1:W4:Y:S02]  /*c740*/  F2F.F32.F64 R37, R36 ;  /* 0x0000002400257310 */ /* 0x0023240000301000 */
[----:B-1----:R-:W1:Y:S01]  /*c750*/  LDS R36, [R38+0x280] ;  /* 0x0002800026247984 */ /* 0x002e620000000800 */
[----:B----4-:R-:W-:-:S04]  /*c760*/  FSETP.GEU.AND P0, PT, R28, R37, PT ;  /* 0x000000251c00720b */ /* 0x010fc80003f0e000 */
[----:B------:R-:W-:-:S06]  /*c770*/  FSEL R28, R37, R28, !P0 ;  /* 0x0000001c251c7208 */ /* 0x000fcc0004000000 */
[----:B------:R-:W3:Y:S08]  /*c780*/  F2F.F64.F32 R28, R28 ;  /* 0x0000001c001c7310 */ /* 0x000ef00000201800 */
[----:B---3--:R-:W2:Y:S02]  /*c790*/  F2F.F32.F64 R29, R28 ;  /* 0x0000001c001d7310 */ /* 0x008ea40000301000 */
[----:B--2---:R-:W-:-:S04]  /*c7a0*/  FSETP.GEU.AND P0, PT, R24, R29, PT ;  /* 0x0000001d1800720b */ /* 0x004fc80003f0e000 */
[----:B------:R-:W-:-:S06]  /*c7b0*/  FSEL R26, R29, R24, !P0 ;  /* 0x000000181d1a7208 */ /* 0x000fcc0004000000 */
[----:B------:R-:W2:Y:S08]  /*c7c0*/  F2F.F64.F32 R26, R26 ;  /* 0x0000001a001a7310 */ /* 0x000eb00000201800 */
[----:B--2---:R-:W2:Y:S02]  /*c7d0*/  F2F.F32.F64 R27, R26 ;  /* 0x0000001a001b7310 */ /* 0x004ea40000301000 */
[----:B--2---:R-:W-:-:S04]  /*c7e0*/  FSETP.GEU.AND P0, PT, R40, R27, PT ;  /* 0x0000001b2800720b */ /* 0x004fc80003f0e000 */
[----:B------:R-:W-:Y:S02]  /*c7f0*/  FSEL R24, R27, R40, !P0 ;  /* 0x000000281b187208 */ /* 0x000fe40004000000 */
[----:B------:R-:W2:Y:S04]  /*c800*/  LDS R40, [R38+0x300] ;  /* 0x0003000026287984 */ /* 0x000ea80000000800 */
[----:B------:R-:W3:Y:S08]  /*c810*/  F2F.F64.F32 R24, R24 ;  /* 0x0000001800187310 */ /* 0x000ef00000201800 */
        /* <DEDUP_REMOVED lines=9> */
[----:B--2---:R-:W1:Y:S02]  /*c8b0*/  F2F.F32.F64 R27, R26 ;  /* 0x0000001a001b7310 */ /* 0x004e640000301000 */
[----:B-1----:R-:W-:-:S04]  /*c8c0*/  FSETP.GEU.AND P0, PT, R36, R27, PT ;  /* 0x0000001b2400720b */ /* 0x002fc80003f0e000 */
[----:B------:R-:W-:Y:S02]  /*c8d0*/  FSEL R24, R27, R36, !P0 ;  /* 0x000000241b187208 */ /* 0x000fe40004000000 */
[----:B------:R-:W-:-:S04]  /*c8e0*/  PLOP3.LUT P0, PT, PT, PT, PT, 0x8, 0x80 ;  /* 0x000000000080781c */ /* 0x000fc80003f0e170 */
[----:B------:R-:W1:Y:S02]  /*c8f0*/  F2F.F64.F32 R24, R24 ;  /* 0x0000001800187310 */ /* 0x000e640000201800 */
[----:B-1----:R2:W-:Y:S07]  /*c900*/  STL.64 [R1], R24 ;  /* 0x0000001801007387 */ /* 0x0025ee0000100a00 */
.L_x_2652:
[----:B------:R-:W-:Y:S05]  /*c910*/  BSYNC.RECONVERGENT B1 ;  /* 0x0000000000017941 */ /* 0x000fea0003800200 */
.L_x_2651:
[----:B------:R-:W-:-:S13]  /*c920*/  ISETP.LT.OR P0, PT, R51, R52, P0 ;  /* 0x000000343300720c */ /* 0x000fda0000701670 */
[----:B------:R-:W-:Y:S05]  /*c930*/  @!P0 BRA `(.L_x_2645) ;  /* 0x00000000005c8947 */ /* 0x000fea0003800000 */
[----:B--2---:R-:W2:Y:S01]  /*c940*/  LDL.64 R24, [R1] ;  /* 0x0000000001187983 */ /* 0x004ea20000100a00 */
[----:B------:R-:W-:-:S05]  /*c950*/  LEA R38, R51, R12, 0x2 ;  /* 0x0000000c33267211 */ /* 0x000fca00078e10ff */
[----:B----4-:R-:W3:Y:S04]  /*c960*/  LDS R27, [R38] ;  /* 0x00000000261b7984 */ /* 0x010ee80000000800 */
[----:B------:R-:W4:Y:S01]  /*c970*/  LDS R26, [R38+0x80] ;  /* 0x00008000261a7984 */ /* 0x000f220000000800 */
[----:B--2---:R-:W3:Y:S02]  /*c980*/  F2F.F32.F64 R24, R24 ;  /* 0x0000001800187310 */ /* 0x004ee40000301000 */
[----:B---3--:R-:W-:-:S04]  /*c990*/  FSETP.GEU.AND P0, PT, R27, R24, PT ;  /* 0x000000181b00720b */ /* 0x008fc80003f0e000 */
[----:B------:R-:W-:Y:S02]  /*c9a0*/  FSEL R36, R24, R27, !P0 ;  /* 0x0000001b18247208 */ /* 0x000fe40004000000 */
[----:B------:R-:W2:Y:S04]  /*c9b0*/  LDS R27, [R38+0x100] ;  /* 0x00010000261b7984 */ /* 0x000ea80000000800 */
[----:B------:R-:W3:Y:S01]  /*c9c0*/  F2F.F64.F32 R36, R36 ;  /* 0x0000002400247310 */ /* 0x000ee20000201800 */
[----:B------:R-:W5:Y:S07]  /*c9d0*/  LDS R24, [R38+0x180] ;  /* 0x0001800026187984 */ /* 0x000f6e0000000800 */
[----:B---3--:R-:W4:Y:S02]  /*c9e0*/  F2F.F32.F64 R37, R36 ;  /* 0x0000002400257310 */ /* 0x008f240000301000 */
[----:B----4-:R-:W-:-:S04]  /*c9f0*/  FSETP.GEU.AND P0, PT, R26, R37, PT ;  /* 0x000000251a00720b */ /* 0x010fc80003f0e000 */
[----:B-1----:R-:W-:-:S06]  /*ca00*/  FSEL R28, R37, R26, !P0 ;  /* 0x0000001a251c7208 */ /* 0x002fcc0004000000 */
[----:B------:R-:W1:Y:S08]  /*ca10*/  F2F.F64.F32 R28, R28 ;  /* 0x0000001c001c7310 */ /* 0x000e700000201800 */
[----:B-1----:R-:W2:Y:S02]  /*ca20*/  F2F.F32.F64 R26, R28 ;  /* 0x0000001c001a7310 */ /* 0x002ea40000301000 */
[----:B--2---:R-:W-:-:S04]  /*ca30*/  FSETP.GEU.AND P0, PT, R27, R26, PT ;  /* 0x0000001a1b00720b */ /* 0x004fc80003f0e000 */
[----:B------:R-:W-:-:S06]  /*ca40*/  FSEL R26, R26, R27, !P0 ;  /* 0x0000001b1a1a7208 */ /* 0x000fcc0004000000 */
[----:B------:R-:W1:Y:S08]  /*ca50*/  F2F.F64.F32 R26, R26 ;  /* 0x0000001a001a7310 */ /* 0x000e700000201800 */
[----:B-1----:R-:W5:Y:S02]  /*ca60*/  F2F.F32.F64 R27, R26 ;  /* 0x0000001a001b7310 */ /* 0x002f640000301000 */
[----:B-----5:R-:W-:-:S04]  /*ca70*/  FSETP.GEU.AND P0, PT, R24, R27, PT ;  /* 0x0000001b1800720b */ /* 0x020fc80003f0e000 */
[----:B------:R-:W-:-:S06]  /*ca80*/  FSEL R24, R27, R24, !P0 ;  /* 0x000000181b187208 */ /* 0x000fcc0004000000 */
[----:B------:R-:W1:Y:S02]  /*ca90*/  F2F.F64.F32 R24, R24 ;  /* 0x0000001800187310 */ /* 0x000e640000201800 */
[----:B-1----:R3:W-:Y:S02]  /*caa0*/  STL.64 [R1], R24 ;  /* 0x0000001801007387 */ /* 0x0027e40000100a00 */
.L_x_2645:
[----:B------:R-:W-:Y:S05]  /*cab0*/  BSYNC.RECONVERGENT B0 ;  /* 0x0000000000007941 */ /* 0x000fea0003800200 */
.L_x_2644:
[----:B0-23--:R-:W2:Y:S01]  /*cac0*/  LDL.64 R24, [R1] ;  /* 0x0000000001187983 */ /* 0x00dea20000100a00 */
[----:B------:R-:W-:Y:S03]  /*cad0*/  BSSY.RECONVERGENT B0, `(.L_x_2653) ;  /* 0x000008c000007945 */ /* 0x000fe60003800200 */
[----:B--2---:R-:W-:Y:S01]  /*cae0*/  SHFL.BFLY PT, R39, R25, 0x10, 0x1f ;  /* 0x0e001f0019277f89 */ /* 0x004fe200000e0000 */
[----:B------:R-:W-:Y:S03]  /*caf0*/  F2F.F32.F64 R26, R24 ;  /* 0x00000018001a7310 */ /* 0x000fe60000301000 */
[----:B------:R-:W0:Y:S05]  /*cb00*/  SHFL.BFLY PT, R38, R24, 0x10, 0x1f ;  /* 0x0e001f0018267f89 */ /* 0x000e2a00000e0000 */
[----:B0-----:R-:W0:Y:S02]  /*cb10*/  F2F.F32.F64 R39, R38 ;  /* 0x0000002600277310 */ /* 0x001e240000301000 */
[----:B0-----:R-:W-:-:S04]  /*cb20*/  FSETP.GT.AND P0, PT, R26, R39, PT ;  /* 0x000000271a00720b */ /* 0x001fc80003f04000 */
[----:B------:R-:W-:-:S06]  /*cb30*/  FSEL R36, R26, R39, P0 ;  /* 0x000000271a247208 */ /* 0x000fcc0000000000 */
[----:B------:R-:W1:Y:S02]  /*cb40*/  F2F.F64.F32 R36, R36 ;  /* 0x0000002400247310 */ /* 0x000e640000201800 */
[----:B-1--4-:R-:W-:Y:S06]  /*cb50*/  SHFL.BFLY PT, R29, R37, 0x8, 0x1f ;  /* 0x0d001f00251d7f89 */ /* 0x012fec00000e0000 */
        /* <DEDUP_REMOVED lines=78> */
.L_x_2656:
[----:B------:R-:W-:Y:S05]  /*d040*/  BSYNC.RECONVERGENT B1 ;  /* 0x0000000000017941 */ /* 0x000fea0003800200 */
.L_x_2655:
[----:B------:R-:W-:-:S13]  /*d050*/  ISETP.GE.U32.AND P0, PT, R13, 0x60, PT ;  /* 0x000000600d00780c */ /* 0x000fda0003f06070 */
[----:B------:R-:W-:Y:S05]  /*d060*/  @!P0 BRA `(.L_x_2654) ;  /* 0x0000000000c88947 */ /* 0x000fea0003800000 */
.L_x_2657:
        /* <DEDUP_REMOVED lines=50> */
.L_x_2654:
[----:B------:R-:W-:Y:S05]  /*d390*/  BSYNC.RECONVERGENT B0 ;  /* 0x0000000000007941 */ /* 0x000fea0003800200 */
.L_x_2653:
        /* <DEDUP_REMOVED lines=33> */
.L_x_2661:
[----:B------:R-:W-:Y:S05]  /*d5b0*/  BSYNC.RECONVERGENT B1 ;  /* 0x0000000000017941 */ /* 0x000fea0003800200 */
.L_x_2660:
        /* <DEDUP_REMOVED lines=8> */
.L_x_2664:
        /* <DEDUP_REMOVED lines=76> */
.L_x_2663:
[----:B------:R-:W-:Y:S05]  /*db00*/  BSYNC.RECONVERGENT B1 ;  /* 0x0000000000017941 */ /* 0x000fea0003800200 */
.L_x_2662:
        /* <DEDUP_REMOVED lines=41> */
.L_x_2666:
[----:B------:R-:W-:Y:S05]  /*dda0*/  BSYNC.RECONVERGENT B1 ;  /* 0x0000000000017941 */ /* 0x000fea0003800200 */
.L_x_2665:
        /* <DEDUP_REMOVED lines=21> */
.L_x_2659:
[----:B------:R-:W-:Y:S05]  /*df00*/  BSYNC.RECONVERGENT B0 ;  /* 0x0000000000007941 */ /* 0x000fea0003800200 */
.L_x_2658:
        /* <DEDUP_REMOVED lines=56> */
.L_x_2672:
[----:B------:R-:W-:Y:S05]  /*e290*/  BSYNC.RECONVERGENT B4 ;  /* 0x0000000000047941 */ /* 0x000fea0003800200 */
.L_x_2671:
        /* <DEDUP_REMOVED lines=17> */
.L_x_2674:
[----:B------:R-:W-:Y:S05]  /*e3b0*/  BSYNC.RECONVERGENT B4 ;  /* 0x0000000000047941 */ /* 0x000fea0003800200 */
.L_x_2673:
        /* <DEDUP_REMOVED lines=16> */
.L_x_2676:
[----:B------:R-:W-:Y:S05]  /*e4c0*/  BSYNC.RECONVERGENT B4 ;  /* 0x0000000000047941 */ /* 0x000fea0003800200 */
.L_x_2675:
[----:B------:R1:W-:Y:S01]  /*e4d0*/  STS [R22+0x100], R29 ;  /* 0x0001001d16007388 */ /* 0x0003e20000000800 */
[----:B------:R-:W-:-:S07]  /*e4e0*/  MOV R27, R4 ;  /* 0x00000004001b7202 */ /* 0x000fce0000000f00 */
.L_x_2670:
[----:B------:R-:W-:Y:S05]  /*e4f0*/  BSYNC.RECONVERGENT B3 ;  /* 0x0000000000037941 */ /* 0x000fea0003800200 */
.L_x_2669:
[----:B------:R-:W-:-:S13]  /*e500*/  ISETP.GE.U32.AND P0, PT, R13, 0x60, PT ;  /* 0x000000600d00780c */ /* 0x000fda0003f06070 */
[----:B------:R-:W-:Y:S05]  /*e510*/  @!P0 BRA `(.L_x_2668) ;  /* 0x0000000400108947 */ /* 0x000fea0003800000 */
.L_x_2685:
        /* <DEDUP_REMOVED lines=17> */
.L_x_2678:
[----:B------:R-:W-:Y:S05]  /*e630*/  BSYNC.RECONVERGENT B3 ;  /* 0x0000000000037941 */ /* 0x000fea0003800200 */
.L_x_2677:
        /* <DEDUP_REMOVED lines=15> */
.L_x_2680:
[----:B------:R-:W-:Y:S05]  /*e730*/  BSYNC.RECONVERGENT B3 ;  /* 0x0000000000037941 */ /* 0x000fea0003800200 */
.L_x_2679:
        /* <DEDUP_REMOVED lines=15> */
.L_x_2682:
[----:B------:R-:W-:Y:S05]  /*e830*/  BSYNC.RECONVERGENT B3 ;  /* 0x0000000000037941 */ /* 0x000fea0003800200 */
.L_x_2681:
        /* <DEDUP_REMOVED lines=15> */
.L_x_2684:
[----:B------:R-:W-:Y:S05]  /*e930*/  BSYNC.RECONVERGENT B3 ;  /* 0x0000000000037941 */ /* 0x000fea0003800200 */
.L_x_2683:
[----:B------:R1:W-:Y:S01]  /*e940*/  STS [R28+0x180], R29 ;  /* 0x0001801d1c007388 */ /* 0x0003e20000000800 */
[----:B------:R-:W-:Y:S05]  /*e950*/  @!P5 BRA `(.L_x_2685) ;  /* 0xfffffff800f0d947 */ /* 0x000fea000383ffff */
.L_x_2668:
[----:B------:R-:W-:Y:S05]  /*e960*/  BSYNC.RECONVERGENT B2 ;  /* 0x0000000000027941 */ /* 0x000fea0003800200 */
.L_x_2667:
[----:B------:R-:W-:Y:S01]  /*e970*/  NOP ;  /* 0x0000000000007918 */ /* 0x000fe20000000000 */
[----:B------:R-:W0:Y:S01]  /*e980*/  LDCU UR6, c[0x0][0x38c] ;  /* 0x00007180ff0677ac */ /* 0x000e220008000800 */
[----:B------:R-:W-:Y:S01]  /*e990*/  BSSY.RECONVERGENT B0, `(.L_x_2643) ;  /* 0x00000cd000007945 */ /* 0x000fe20003800200 */
[----:B------:R-:W-:-:S03]  /*e9a0*/  NOP ;  /* 0x0000000000007918 */ /* 0x000fc60000000000 */
[----:B------:R-:W-:Y:S05]  /*e9b0*/  @P4 BRA `(.L_x_2686) ;  /* 0x0000000c00284947 */ /* 0x000fea0003800000 */
[----:B------:R-:W-:Y:S01]  /*e9c0*/  ISETP.NE.AND P0, PT, R32, RZ, PT ;  /* 0x000000ff2000720c */ /* 0x000fe20003f05270 */
[----:B------:R-:W-:Y:S01]  /*e9d0*/  BSSY.RECONVERGENT B1, `(.L_x_2687) ;  /* 0x000001b000017945 */ /* 0x000fe20003800200 */
[----:B------:R-:W-:Y:S01]  /*e9e0*/  ISETP.GE.U32.AND P1, PT, R13, 0x60, PT ;  /* 0x000000600d00780c */ /* 0x000fe20003f26070 */
[----:B------:R-:W-:-:S10]  /*e9f0*/  IMAD.MOV.U32 R47, RZ, RZ, R5 ;  /* 0x000000ffff2f7224 */ /* 0x000fd400078e0005 */
[----:B------:R-:W-:Y:S05]  /*ea00*/  @!P0 BRA `(.L_x_2688) ;  /* 0x00000000005c8947 */ /* 0x000fea0003800000 */
[----:B------:R-:W5:Y:S01]  /*ea10*/  LDS R27, [R23] ;  /* 0x00000000171b7984 */ /* 0x000f620000000800 */
[----:B-1----:R-:W5:Y:S01]  /*ea20*/  LDC R28, c[0x0][0x38c] ;  /* 0x0000e300ff1c7b82 */ /* 0x002f620000000800 */
[----:B------:R-:W-:Y:S02]  /*ea30*/  ISETP.NE.AND P0, PT, R32, 0x1, PT ;  /* 0x000000012000780c */ /* 0x000fe40003f05270 */
[----:B---34-:R-:W1:Y:S01]  /*ea40*/  LDS R29, [R22] ;  /* 0x00000000161d7984 */ /* 0x018e620000000800 */
[----:B------:R-:W-:-:S04]  /*ea50*/  MOV R47, R0 ;  /* 0x00000000002f7202 */ /* 0x000fc80000000f00 */
[----:B------:R-:W2:Y:S01]  /*ea60*/  LDC.64 R24, c[0x0][0x3c0] ;  /* 0x0000f000ff187b82 */ /* 0x000ea20000000a00 */
[----:B-----5:R-:W-:-:S04]  /*ea70*/  IMAD R27, R34, R28, R27 ;  /* 0x0000001c221b7224 */ /* 0x020fc800078e021b */
[----:B--2---:R-:W-:-:S05]  /*ea80*/  IMAD.WIDE R26, R27, 0x4, R24 ;  /* 0x000000041b1a7825 */ /* 0x004fca00078e0218 */
[----:B-1----:R1:W-:Y:S01]  /*ea90*/  STG.E desc[UR8][R26.64], R29 ;  /* 0x0000001d1a007986 */ /* 0x0023e2000c101908 */
[----:B------:R-:W-:Y:S05]  /*eaa0*/  @!P0 BRA `(.L_x_2688) ;  /* 0x0000000000348947 */ /* 0x000fea0003800000 */
[----:B------:R-:W-:Y:S01]  /*eab0*/  ISETP.NE.AND P0, PT, R32, 0x2, PT ;  /* 0x000000022000780c */ /* 0x000fe20003f05270 */
[----:B-1----:R-:W1:Y:S01]  /*eac0*/  LDS R27, [R23+0x80] ;  /* 0x00008000171b7984 */ /* 0x002e620000000800 */
[----:B------:R-:W-:-:S03]  /*ead0*/  IMAD.MOV.U32 R47, RZ, RZ, R2 ;  /* 0x000000ffff2f7224 */ /* 0x000fc600078e0002 */
[----:B------:R-:W2:Y:S08]  /*eae0*/  LDS R29, [R22+0x80] ;  /* 0x00008000161d7984 */ /* 0x000eb00000000800 */
[----:B0-----:R-:W0:Y:S01]  /*eaf0*/  @P0 LDS R39, [R23+0x100] ;  /* 0x0001000017270984 */ /* 0x001e220000000800 */
[----:B------:R-:W-:-:S03]  /*eb00*/  @P0 MOV R47, R4 ;  /* 0x00000004002f0202 */ /* 0x000fc60000000f00 */
[----:B------:R-:W3:Y:S01]  /*eb10*/  @P0 LDS R37, [R22+0x100] ;  /* 0x0001000016250984 */ /* 0x000ee20000000800 */
[----:B-1----:R-:W-:-:S04]  /*eb20*/  IMAD R27, R34, R28, R27 ;  /* 0x0000001c221b7224 */ /* 0x002fc800078e021b */
[----:B------:R-:W-:-:S05]  /*eb30*/  IMAD.WIDE R26, R27, 0x4, R24 ;  /* 0x000000041b1a7825 */ /* 0x000fca00078e0218 */
[----:B--2---:R1:W-:Y:S01]  /*eb40*/  STG.E desc[UR8][R26.64], R29 ;  /* 0x0000001d1a007986 */ /* 0x0043e2000c101908 */
[----:B0-----:R-:W-:-:S04]  /*eb50*/  @P0 IMAD R39, R34, R28, R39 ;  /* 0x0000001c22270224 */ /* 0x001fc800078e0227 */
[----:B------:R-:W-:-:S05]  /*eb60*/  @P0 IMAD.WIDE R24, R39, 0x4, R24 ;  /* 0x0000000427180825 */ /* 0x000fca00078e0218 */
[----:B---3--:R1:W-:Y:S02]  /*eb70*/  @P0 STG.E desc[UR8][R24.64], R37 ;  /* 0x0000002518000986 */ /* 0x0083e4000c101908 */
.L_x_2688:
[----:B0-----:R-:W-:Y:S05]  /*eb80*/  BSYNC.RECONVERGENT B1 ;  /* 0x0000000000017941 */ /* 0x001fea0003800200 */
.L_x_2687:
[----:B------:R-:W-:Y:S05]  /*eb90*/  @!P1 BRA `(.L_x_2686) ;  /* 0x0000000800b09947 */ /* 0x000fea0003800000 */
[----:B------:R-:W1:Y:S01]  /*eba0*/  LDC R45, c[0x0][0x390] ;  /* 0x0000e400ff2d7b82 */ /* 0x000e620000000800 */
[----:B------:R-:W-:Y:S01]  /*ebb0*/  BSSY.RECONVERGENT B1, `(.L_x_2689) ;  /* 0x000005d000017945 */ /* 0x000fe20003800200 */
[----:B------:R-:W-:Y:S01]  /*ebc0*/  PLOP3.LUT P0, PT, PT, PT, PT, 0x80, 0x8 ;  /* 0x000000000008781c */ /* 0x000fe20003f0f070 */
[----:B-1----:R-:W-:-:S05]  /*ebd0*/  IMAD.IADD R24, R45, 0x1, -R47 ;  /* 0x000000012d187824 */ /* 0x002fca00078e0a2f */
[----:B------:R-:W-:-:S13]  /*ebe0*/  ISETP.GT.AND P1, PT, R24, 0x180, PT ;  /* 0x000001801800780c */ /* 0x000fda0003f24270 */
[----:B------:R-:W-:Y:S05]  /*ebf0*/  @!P1 BRA `(.L_x_2690) ;  /* 0x0000000400609947 */ /* 0x000fea0003800000 */
[----:B------:R-:W-:Y:S02]  /*ec00*/  PLOP3.LUT P0, PT, PT, PT, PT, 0x8, 0x80 ;  /* 0x000000000080781c */ /* 0x000fe40003f0e170 */
[----:B------:R-:W-:-:S11]  /*ec10*/  IADD3 R44, PT, PT, R45, -0x180, RZ ;  /* 0xfffffe802d2c7810 */ /* 0x000fd60007ffe0ff */
.L_x_2691:
[C---:B0-2---:R-:W-:Y:S01]  /*ec20*/  IMAD R26, R47.reuse, 0x4, R14 ;  /* 0x000000042f1a7824 */ /* 0x045fe200078e020e */
[C---:B------:R-:W-:Y:S01]  /*ec30*/  LEA R49, R47.reuse, R12, 0x2 ;  /* 0x0000000c2f317211 */ /* 0x040fe200078e10ff */
[----:B------:R-:W0:Y:S01]  /*ec40*/  LDC.64 R24, c[0x0][0x3c0] ;  /* 0x0000f000ff187b82 */ /* 0x000e220000000a00 */
[----:B------:R-:W-:Y:S02]  /*ec50*/  VIADD R47, R47, 0x200 ;  /* 0x000002002f2f7836 */ /* 0x000fe40000000000 */
[----:B---34-:R-:W1:Y:S03]  /*ec60*/  LDS R29, [R26] ;  /* 0x000000001a1d7984 */ /* 0x018e660000000800 */
[----:B------:R-:W-:Y:S01]  /*ec70*/  ISETP.GE.AND P1, PT, R47, R44, PT ;  /* 0x0000002c2f00720c */ /* 0x000fe20003f26270 */
[----:B------:R-:W-:Y:S04]  /*ec80*/  LDS R37, [R49] ;  /* 0x0000000031257984 */ /* 0x000fe80000000800 */
[----:B------:R-:W2:Y:S04]  /*ec90*/  LDS R53, [R26+0x100] ;  /* 0x000100001a357984 */ /* 0x000ea80000000800 */
[----:B------:R-:W3:Y:S04]  /*eca0*/  LDS R43, [R26+0x80] ;  /* 0x000080001a2b7984 */ /* 0x000ee80000000800 */
[----:B------:R-:W-:Y:S04]  /*ecb0*/  LDS R41, [R49+0x80] ;  /* 0x0000800031297984 */ /* 0x000fe80000000800 */
[----:B------:R-:W4:Y:S04]  /*ecc0*/  LDS R27, [R26+0x180] ;  /* 0x000180001a1b7984 */ /* 0x000f280000000800 */
[----:B------:R-:W5:Y:S04]  /*ecd0*/  LDS R39, [R26+0x200] ;  /* 0x000200001a277984 */ /* 0x000f680000000800 */
[----:B------:R-:W-:Y:S04]  /*ece0*/  LDS R38, [R49+0x100] ;  /* 0x0001000031267984 */ /* 0x000fe80000000800 */
[----:B------:R-:W5:Y:S04]  /*ecf0*/  LDS R51, [R26+0x280] ;  /* 0x000280001a337984 */ /* 0x000f680000000800 */
[----:B------:R-:W5:Y:S01]  /*ed00*/  LDS R36, [R26+0x300] ;  /* 0x000300001a247984 */ /* 0x000f620000000800 */
[----:B-1----:R-:W-:-:S03]  /*ed10*/  IMAD R29, R34, UR6, R29 ;  /* 0x00000006221d7c24 */ /* 0x002fc6000f8e021d */
[----:B------:R-:W1:Y:S01]  /*ed20*/  LDS R50, [R49+0x180] ;  /* 0x0001800031327984 */ /* 0x000e620000000800 */
[----:B0-----:R-:W-:-:S03]  /*ed30*/  IMAD.WIDE R28, R29, 0x4, R24 ;  /* 0x000000041d1c7825 */ /* 0x001fc600078e0218 */
[----:B------:R-:W0:Y:S01]  /*ed40*/  LDS R52, [R49+0x200] ;  /* 0x0002000031347984 */ /* 0x000e220000000800 */
[----:B--2---:R-:W-:-:S03]  /*ed50*/  IMAD R40, R34, UR6, R53 ;  /* 0x0000000622287c24 */ /* 0x004fc6000f8e0235 */
[----:B------:R-:W-:Y:S01]  /*ed60*/  LDS R46, [R49+0x280] ;  /* 0x00028000312e7984 */ /* 0x000fe20000000800 */
[----:B---3--:R-:W-:-:S03]  /*ed70*/  IMAD R43, R34, UR6, R43 ;  /* 0x00000006222b7c24 */ /* 0x008fc6000f8e022b */
[----:B------:R5:W-:Y:S01]  /*ed80*/  STG.E desc[UR8][R28.64], R37 ;  /* 0x000000251c007986 */ /* 0x000be2000c101908 */
[----:B------:R-:W-:-:S03]  /*ed90*/  IMAD.WIDE R42, R43, 0x4, R24 ;  /* 0x000000042b2a7825 */ /* 0x000fc600078e0218 */
[----:B------:R-:W-:Y:S01]  /*eda0*/  LDS R48, [R49+0x300] ;  /* 0x0003000031307984 */ /* 0x000fe20000000800 */
[----:B----4-:R-:W-:-:S03]  /*edb0*/  IMAD R27, R34, UR6, R27 ;  /* 0x00000006221b7c24 */ /* 0x010fc6000f8e021b */
[----:B------:R-:W-:Y:S04]  /*edc0*/  LDS R37, [R26+0x380] ;  /* 0x000380001a257984 */ /* 0x000fe80000000800 */
[----:B------:R-:W-:Y:S01]  /*edd0*/  LDS R53, [R49+0x380] ;  /* 0x0003800031357984 */ /* 0x000fe20000000800 */
[----:B-----5:R-:W-:-:S03]  /*ede0*/  IMAD R29, R34, UR6, R39 ;  /* 0x00000006221d7c24 */ /* 0x020fc6000f8e0227 */
[----:B------:R2:W-:Y:S01]  /*edf0*/  STG.E desc[UR8][R42.64], R41 ;  /* 0x000000292a007986 */ /* 0x0005e2000c101908 */
[----:B------:R-:W-:-:S03]  /*ee00*/  IMAD.WIDE R28, R29, 0x4, R24 ;  /* 0x000000041d1c7825 */ /* 0x000fc600078e0218 */
[----:B------:R-:W3:Y:S01]  /*ee10*/  LDS R43, [R26+0x480] ;  /* 0x000480001a2b7984 */ /* 0x000ee20000000800 */
[C---:B------:R-:W-:Y:S02]  /*ee20*/  IMAD R51, R34.reuse, UR6, R51 ;  /* 0x0000000622337c24 */ /* 0x040fe4000f8e0233 */
[----:B------:R-:W-:Y:S01]  /*ee30*/  IMAD R36, R34, UR6, R36 ;  /* 0x0000000622247c24 */ /* 0x000fe2000f8e0224 */
[----:B------:R-:W-:Y:S01]  /*ee40*/  LDS R42, [R26+0x500] ;  /* 0x000500001a2a7984 */ /* 0x000fe20000000800 */
[----:B--2---:R-:W-:-:S05]  /*ee50*/  IMAD.WIDE R40, R40, 0x4, R24 ;  /* 0x0000000428287825 */ /* 0x004fca00078e0218 */
[----:B------:R2:W-:Y:S02]  /*ee60*/  STG.E desc[UR8][R40.64], R38 ;  /* 0x0000002628007986 */ /* 0x0005e4000c101908 */
[--C-:B--2---:R-:W-:Y:S02]  /*ee70*/  IMAD.WIDE R38, R27, 0x4, R24.reuse ;  /* 0x000000041b267825 */ /* 0x104fe400078e0218 */
[----:B------:R-:W2:Y:S02]  /*ee80*/  LDS R27, [R26+0x400] ;  /* 0x000400001a1b7984 */ /* 0x000ea40000000800 */
[----:B------:R-:W-:Y:S02]  /*ee90*/  IMAD.WIDE R40, R36, 0x4, R24 ;  /* 0x0000000424287825 */ /* 0x000fe400078e0218 */
[----:B-1----:R1:W-:Y:S04]  /*eea0*/  STG.E desc[UR8][R38.64], R50 ;  /* 0x0000003226007986 */ /* 0x0023e8000c101908 */
[----:B0-----:R-:W-:Y:S04]  /*eeb0*/  STG.E desc[UR8][R28.64], R52 ;  /* 0x000000341c007986 */ /* 0x001fe8000c101908 */
[----:B------:R-:W0:Y:S01]  /*eec0*/  LDS R36, [R26+0x580] ;  /* 0x000580001a247984 */ /* 0x000e220000000800 */
[----:B---3--:R-:W-:-:S02]  /*eed0*/  IMAD R43, R34, UR6, R43 ;  /* 0x00000006222b7c24 */ /* 0x008fc4000f8e022b */
[----:B-1----:R-:W-:Y:S01]  /*eee0*/  IMAD.WIDE R50, R51, 0x4, R24 ;  /* 0x0000000433327825 */ /* 0x002fe200078e0218 */
[----:B------:R-:W-:Y:S04]  /*eef0*/  LDS R38, [R49+0x400] ;  /* 0x0004000031267984 */ /* 0x000fe80000000800 */
[----:B------:R-:W-:Y:S04]  /*ef00*/  STG.E desc[UR8][R50.64], R46 ;  /* 0x0000002e32007986 */ /* 0x000fe8000c101908 */
[----:B------:R1:W-:Y:S04]  /*ef10*/  STG.E desc[UR8][R40.64], R48 ;  /* 0x0000003028007986 */ /* 0x0003e8000c101908 */
[----:B------:R-:W3:Y:S04]  /*ef20*/  LDS R28, [R26+0x600] ;  /* 0x000600001a1c7984 */ /* 0x000ee80000000800 */
[----:B------:R-:W-:Y:S01]  /*ef30*/  LDS R50, [R49+0x480] ;  /* 0x0004800031327984 */ /* 0x000fe20000000800 */
[----:B-1----:R-:W-:-:S03]  /*ef40*/  IMAD R41, R34, UR6, R37 ;  /* 0x0000000622297c24 */ /* 0x002fc6000f8e0225 */
[----:B------:R-:W1:Y:S01]  /*ef50*/  LDS R29, [R26+0x680] ;  /* 0x000680001a1d7984 */ /* 0x000e620000000800 */
[----:B--2---:R-:W-:-:S03]  /*ef60*/  IMAD R27, R34, UR6, R27 ;  /* 0x00000006221b7c24 */ /* 0x004fc6000f8e021b */
[----:B------:R-:W2:Y:S01]  /*ef70*/  LDS R52, [R49+0x500] ;  /* 0x0005000031347984 */ /* 0x000ea20000000800 */
[----:B------:R-:W-:-:S03]  /*ef80*/  IMAD.WIDE R40, R41, 0x4, R24 ;  /* 0x0000000429287825 */ /* 0x000fc600078e0218 */
[----:B------:R-:W4:Y:S04]  /*ef90*/  LDS R39, [R26+0x700] ;  /* 0x000700001a277984 */ /* 0x000f280000000800 */
[----:B------:R5:W-:Y:S01]  /*efa0*/  LDS R37, [R26+0x780] ;  /* 0x000780001a257984 */ /* 0x000be20000000800 */
[----:B0-----:R-:W-:-:S03]  /*efb0*/  IMAD R36, R34, UR6, R36 ;  /* 0x0000000622247c24 */ /* 0x001fc6000f8e0224 */
[----:B------:R-:W0:Y:S04]  /*efc0*/  LDS R48, [R49+0x580] ;  /* 0x0005800031307984 */ /* 0x000e280000000800 */
[----:B------:R3:W-:Y:S01]  /*efd0*/  STG.E desc[UR8][R40.64], R53 ;  /* 0x0000003528007986 */ /* 0x0007e2000c101908 */
[----:B-----5:R-:W-:-:S03]  /*efe0*/  IMAD.WIDE R26, R27, 0x4, R24 ;  /* 0x000000041b1a7825 */ /* 0x020fc600078e0218 */
[----:B------:R-:W5:Y:S04]  /*eff0*/  LDS R46, [R49+0x600] ;  /* 0x00060000312e7984 */ /* 0x000f680000000800 */
[----:B------:R-:W5:Y:S01]  /*f000*/  LDS R53, [R49+0x680] ;  /* 0x0006800031357984 */ /* 0x000f620000000800 */
[----:B---3--:R-:W-:-:S03]  /*f010*/  IMAD R28, R34, UR6, R28 ;  /* 0x00000006221c7c24 */ /* 0x008fc6000f8e021c */
[----:B------:R-:W3:Y:S01]  /*f020*/  LDS R51, [R49+0x700] ;  /* 0x0007000031337984 */ /* 0x000ee20000000800 */
[C---:B------:R-:W-:Y:S02]  /*f030*/  IMAD R41, R34.reuse, UR6, R42 ;  /* 0x0000000622297c24 */ /* 0x040fe4000f8e022a */
[--C-:B------:R-:W-:Y:S01]  /*f040*/  IMAD.WIDE R42, R43, 0x4, R24.reuse ;  /* 0x000000042b2a7825 */ /* 0x100fe200078e0218 */
[----:B------:R-:W3:Y:S03]  /*f050*/  LDS R49, [R49+0x780] ;  /* 0x0007800031317984 */ /* 0x000ee60000000800 */
[----:B------:R-:W-:Y:S01]  /*f060*/  IMAD.WIDE R40, R41, 0x4, R24 ;  /* 0x0000000429287825 */ /* 0x000fe200078e0218 */
[----:B------:R4:W-:Y:S03]  /*f070*/  STG.E desc[UR8][R26.64], R38 ;  /* 0x000000261a007986 */ /* 0x0009e6000c101908 */
[C---:B-1----:R-:W-:Y:S01]  /*f080*/  IMAD R29, R34.reuse, UR6, R29 ;  /* 0x00000006221d7c24 */ /* 0x042fe2000f8e021d */
[----:B------:R-:W-:Y:S04]  /*f090*/  STG.E desc[UR8][R42.64], R50 ;  /* 0x000000322a007986 */ /* 0x000fe8000c101908 */
[----:B--2---:R1:W-:Y:S01]  /*f0a0*/  STG.E desc[UR8][R40.64], R52 ;  /* 0x0000003428007986 */ /* 0x0043e2000c101908 */
[----:B----4-:R-:W-:-:S02]  /*f0b0*/  IMAD R27, R34, UR6, R39 ;  /* 0x00000006221b7c24 */ /* 0x010fc4000f8e0227 */
[----:B------:R-:W-:-:S04]  /*f0c0*/  IMAD.WIDE R38, R36, 0x4, R24 ;  /* 0x0000000424267825 */ /* 0x000fc800078e0218 */
[----:B------:R-:W-:Y:S01]  /*f0d0*/  IMAD.WIDE R26, R27, 0x4, R24 ;  /* 0x000000041b1a7825 */ /* 0x000fe200078e0218 */
[----:B0-----:R0:W-:Y:S03]  /*f0e0*/  STG.E desc[UR8][R38.64], R48 ;  /* 0x0000003026007986 */ /* 0x0011e6000c101908 */
[----:B-1----:R-:W-:Y:S02]  /*f0f0*/  IMAD R41, R34, UR6, R37 ;  /* 0x0000000622297c24 */ /* 0x002fe4000f8e0225 */
[----:B------:R-:W-:-:S04]  /*f100*/  IMAD.WIDE R36, R28, 0x4, R24 ;  /* 0x000000041c247825 */ /* 0x000fc800078e0218 */
[--C-:B------:R-:W-:Y:S01]  /*f110*/  IMAD.WIDE R28, R29, 0x4, R24.reuse ;  /* 0x000000041d1c7825 */ /* 0x100fe200078e0218 */
[----:B-----5:R0:W-:Y:S03]  /*f120*/  STG.E desc[UR8][R36.64], R46 ;  /* 0x0000002e24007986 */ /* 0x0201e6000c101908 */
[----:B------:R-:W-:Y:S01]  /*f130*/  IMAD.WIDE R24, R41, 0x4, R24 ;  /* 0x0000000429187825 */ /* 0x000fe200078e0218 */
[----:B------:R0:W-:Y:S04]  /*f140*/  STG.E desc[UR8][R28.64], R53 ;  /* 0x000000351c007986 */ /* 0x0001e8000c101908 */
[----:B---3--:R0:W-:Y:S04]  /*f150*/  STG.E desc[UR8][R26.64], R51 ;  /* 0x000000331a007986 */ /* 0x0081e8000c101908 */
[----:B------:R0:W-:Y:S01]  /*f160*/  STG.E desc[UR8][R24.64], R49 ;  /* 0x0000003118007986 */ /* 0x0001e2000c101908 */
[----:B------:R-:W-:Y:S05]  /*f170*/  @!P1 BRA `(.L_x_2691) ;  /* 0xfffffff800a89947 */ /* 0x000fea000383ffff */
.L_x_2690:
[----:B------:R-:W-:Y:S05]  /*f180*/  BSYNC.RECONVERGENT B1 ;  /* 0x0000000000017941 */ /* 0x000fea0003800200 */
.L_x_2689:
[----:B0-----:R-:W-:Y:S01]  /*f190*/  IADD3 R24, PT, PT, -R47, R45, RZ ;  /* 0x0000002d2f187210 */ /* 0x001fe20007ffe1ff */
[----:B------:R-:W-:Y:S03]  /*f1a0*/  BSSY.RECONVERGENT B1, `(.L_x_2692) ;  /* 0x0000031000017945 */ /* 0x000fe60003800200 */
[----:B------:R-:W-:-:S13]  /*f1b0*/  ISETP.GT.AND P1, PT, R24, 0x80, PT ;  /* 0x000000801800780c */ /* 0x000fda0003f24270 */
[----:B------:R-:W-:Y:S05]  /*f1c0*/  @!P1 BRA `(.L_x_2693) ;  /* 0x0000000000b89947 */ /* 0x000fea0003800000 */
[C---:B------:R-:W-:Y:S01]  /*f1d0*/  IMAD R40, R47.reuse, 0x4, R14 ;  /* 0x000000042f287824 */ /* 0x040fe200078e020e */
[C---:B------:R-:W-:Y:S01]  /*f1e0*/  LEA R52, R47.reuse, R12, 0x2 ;  /* 0x0000000c2f347211 */ /* 0x040fe200078e10ff */
[----:B------:R-:W2:Y:S01]  /*f1f0*/  LDC.64 R24, c[0x0][0x3c0] ;  /* 0x0000f000ff187b82 */ /* 0x000ea20000000a00 */
[----:B------:R-:W0:Y:S01]  /*f200*/  LDCU UR10, c[0x0][0x38c] ;  /* 0x00007180ff0a77ac */ /* 0x000e220008000800 */
[----:B------:R-:W-:Y:S01]  /*f210*/  PLOP3.LUT P0, PT, PT, PT, PT, 0x8, 0x80 ;  /* 0x000000000080781c */ /* 0x000fe20003f0e170 */
[----:B------:R-:W0:Y:S01]  /*f220*/  LDS R27, [R40] ;  /* 0x00000000281b7984 */ /* 0x000e220000000800 */
[----:B------:R-:W-:-:S03]  /*f230*/  VIADD R47, R47, 0x100 ;  /* 0x000001002f2f7836 */ /* 0x000fc60000000000 */
[----:B------:R-:W1:Y:S04]  /*f240*/  LDS R43, [R40+0x80] ;  /* 0x00008000282b7984 */ /* 0x000e680000000800 */
[----:B------:R-:W5:Y:S04]  /*f250*/  LDS R41, [R40+0x100] ;  /* 0x0001000028297984 */ /* 0x000f680000000800 */
[----:B---34-:R-:W3:Y:S04]  /*f260*/  LDS R29, [R40+0x180] ;  /* 0x00018000281d7984 */ /* 0x018ee80000000800 */
[----:B------:R-:W-:Y:S04]  /*f270*/  LDS R38, [R52] ;  /* 0x0000000034267984 */ /* 0x000fe80000000800 */
[----:B------:R-:W4:Y:S04]  /*f280*/  LDS R37, [R40+0x200] ;  /* 0x0002000028257984 */ /* 0x000f280000000800 */
[----:B------:R-:W4:Y:S04]  /*f290*/  LDS R48, [R52+0x80] ;  /* 0x0000800034307984 */ /* 0x000f280000000800 */
[----:B------:R-:W4:Y:S04]  /*f2a0*/  LDS R39, [R40+0x280] ;  /* 0x0002800028277984 */ /* 0x000f280000000800 */
[----:B------:R-:W4:Y:S04]  /*f2b0*/  LDS R50, [R52+0x100] ;  /* 0x0001000034327984 */ /* 0x000f280000000800 */
[----:B------:R-:W4:Y:S04]  /*f2c0*/  LDS R28, [R40+0x300] ;  /* 0x00030000281c7984 */ /* 0x000f280000000800 */
[----:B------:R3:W-:Y:S01]  /*f2d0*/  LDS R36, [R40+0x380] ;  /* 0x0003800028247984 */ /* 0x0007e20000000800 */
[----:B0-----:R-:W-:-:S03]  /*f2e0*/  IMAD R27, R34, UR10, R27 ;  /* 0x0000000a221b7c24 */ /* 0x001fc6000f8e021b */
[----:B------:R-:W0:Y:S01]  /*f2f0*/  LDS R46, [R52+0x180] ;  /* 0x00018000342e7984 */ /* 0x000e220000000800 */
[C---:B-1----:R-:W-:Y:S02]  /*f300*/  IMAD R43, R34.reuse, UR10, R43 ;  /* 0x0000000a222b7c24 */ /* 0x042fe4000f8e022b */
[----:B--2---:R-:W-:Y:S01]  /*f310*/  IMAD.WIDE R26, R27, 0x4, R24 ;  /* 0x000000041b1a7825 */ /* 0x004fe200078e0218 */
[----:B------:R-:W1:Y:S03]  /*f320*/  LDS R44, [R52+0x200] ;  /* 0x00020000342c7984 */ /* 0x000e660000000800 */
[----:B-----5:R-:W-:Y:S01]  /*f330*/  IMAD R41, R34, UR10, R41 ;  /* 0x0000000a22297c24 */ /* 0x020fe2000f8e0229 */
[----:B------:R-:W2:Y:S01]  /*f340*/  LDS R53, [R52+0x280] ;  /* 0x0002800034357984 */ /* 0x000ea20000000800 */
[----:B------:R-:W-:-:S03]  /*f350*/  IMAD.WIDE R42, R43, 0x4, R24 ;  /* 0x000000042b2a7825 */ /* 0x000fc600078e0218 */
[----:B------:R-:W5:Y:S01]  /*f360*/  LDS R51, [R52+0x300] ;  /* 0x0003000034337984 */ /* 0x000f620000000800 */
[----:B---3--:R-:W-:-:S03]  /*f370*/  IMAD.WIDE R40, R41, 0x4, R24 ;  /* 0x0000000429287825 */ /* 0x008fc600078e0218 */
[----:B------:R3:W5:Y:S01]  /*f380*/  LDS R49, [R52+0x380] ;  /* 0x0003800034317984 */ /* 0x0007620000000800 */
[C---:B------:R-:W-:Y:S02]  /*f390*/  IMAD R29, R34.reuse, UR10, R29 ;  /* 0x0000000a221d7c24 */ /* 0x040fe4000f8e021d */
[C---:B----4-:R-:W-:Y:S01]  /*f3a0*/  IMAD R37, R34.reuse, UR10, R37 ;  /* 0x0000000a22257c24 */ /* 0x050fe2000f8e0225 */
[----:B------:R4:W-:Y:S04]  /*f3b0*/  STG.E desc[UR8][R26.64], R38 ;  /* 0x000000261a007986 */ /* 0x0009e8000c101908 */
[----:B------:R-:W-:Y:S01]  /*f3c0*/  STG.E desc[UR8][R42.64], R48 ;  /* 0x000000302a007986 */ /* 0x000fe2000c101908 */
[----:B---3--:R-:W-:-:S03]  /*f3d0*/  IMAD R52, R34, UR10, R39 ;  /* 0x0000000a22347c24 */ /* 0x008fc6000f8e0227 */
[----:B------:R3:W-:Y:S01]  /*f3e0*/  STG.E desc[UR8][R40.64], R50 ;  /* 0x0000003228007986 */ /* 0x0007e2000c101908 */
[----:B----4-:R-:W-:Y:S02]  /*f3f0*/  IMAD R27, R34, UR10, R28 ;  /* 0x0000000a221b7c24 */ /* 0x010fe4000f8e021c */
[----:B------:R-:W-:-:S04]  /*f400*/  IMAD.WIDE R38, R29, 0x4, R24 ;  /* 0x000000041d267825 */ /* 0x000fc800078e0218 */
[----:B------:R-:W-:Y:S01]  /*f410*/  IMAD.WIDE R28, R52, 0x4, R24 ;  /* 0x00000004341c7825 */ /* 0x000fe200078e0218 */
[----:B0-----:R0:W-:Y:S03]  /*f420*/  STG.E desc[UR8][R38.64], R46 ;  /* 0x0000002e26007986 */ /* 0x0011e6000c101908 */
[----:B---3--:R-:W-:Y:S02]  /*f430*/  IMAD R41, R34, UR10, R36 ;  /* 0x0000000a22297c24 */ /* 0x008fe4000f8e0224 */
[----:B------:R-:W-:-:S04]  /*f440*/  IMAD.WIDE R36, R37, 0x4, R24 ;  /* 0x0000000425247825 */ /* 0x000fc800078e0218 */
[--C-:B------:R-:W-:Y:S01]  /*f450*/  IMAD.WIDE R26, R27, 0x4, R24.reuse ;  /* 0x000000041b1a7825 */ /* 0x100fe200078e0218 */
[----:B-1----:R0:W-:Y:S03]  /*f460*/  STG.E desc[UR8][R36.64], R44 ;  /* 0x0000002c24007986 */ /* 0x0021e6000c101908 */
[----:B------:R-:W-:Y:S01]  /*f470*/  IMAD.WIDE R24, R41, 0x4, R24 ;  /* 0x0000000429187825 */ /* 0x000fe200078e0218 */
[----:B--2---:R0:W-:Y:S04]  /*f480*/  STG.E desc[UR8][R28.64], R53 ;  /* 0x000000351c007986 */ /* 0x0041e8000c101908 */
[----:B-----5:R0:W-:Y:S04]  /*f490*/  STG.E desc[UR8][R26.64], R51 ;  /* 0x000000331a007986 */ /* 0x0201e8000c101908 */
[----:B------:R0:W-:Y:S02]  /*f4a0*/  STG.E desc[UR8][R24.64], R49 ;  /* 0x0000003118007986 */ /* 0x0001e4000c101908 */
.L_x_2693:
[----:B------:R-:W-:Y:S05]  /*f4b0*/  BSYNC.RECONVERGENT B1 ;  /* 0x0000000000017941 */ /* 0x000fea0003800200 */
.L_x_2692:
[----:B------:R-:W-:-:S13]  /*f4c0*/  ISETP.LT.OR P0, PT, R47, R45, P0 ;  /* 0x0000002d2f00720c */ /* 0x000fda0000701670 */
[----:B------:R-:W-:Y:S05]  /*f4d0*/  @!P0 BRA `(.L_x_2686) ;  /* 0x0000000000608947 */ /* 0x000fea0003800000 */
[C---:B0-2---:R-:W-:Y:S01]  /*f4e0*/  LEA R26, R47.reuse, R14, 0x2 ;  /* 0x0000000e2f1a7211 */ /* 0x045fe200078e10ff */
[----:B------:R-:W-:Y:S01]  /*f4f0*/  IMAD R38, R47, 0x4, R12 ;  /* 0x000000042f267824 */ /* 0x000fe200078e020c */
[----:B------:R-:W0:Y:S01]  /*f500*/  LDC.64 R24, c[0x0][0x3c0] ;  /* 0x0000f000ff187b82 */ /* 0x000e220000000a00 */
[----:B------:R-:W1:Y:S02]  /*f510*/  LDCU UR10, c[0x0][0x38c] ;  /* 0x00007180ff0a77ac */ /* 0x000e640008000800 */
[----:B------:R-:W1:Y:S04]  /*f520*/  LDS R27, [R26] ;  /* 0x000000001a1b7984 */ /* 0x000e680000000800 */
[----:B---34-:R-:W2:Y:S04]  /*f530*/  LDS R29, [R26+0x80] ;  /* 0x000080001a1d7984 */ /* 0x018ea80000000800 */
[----:B------:R-:W3:Y:S04]  /*f540*/  LDS R37, [R26+0x100] ;  /* 0x000100001a257984 */ /* 0x000ee80000000800 */
[----:B------:R-:W4:Y:S04]  /*f550*/  LDS R49, [R26+0x180] ;  /* 0x000180001a317984 */ /* 0x000f280000000800 */
[----:B------:R-:W5:Y:S04]  /*f560*/  LDS R39, [R38] ;  /* 0x0000000026277984 */ /* 0x000f680000000800 */
[----:B------:R-:W5:Y:S04]  /*f570*/  LDS R41, [R38+0x80] ;  /* 0x0000800026297984 */ /* 0x000f680000000800 */
[----:B------:R-:W5:Y:S04]  /*f580*/  LDS R43, [R38+0x100] ;  /* 0x00010000262b7984 */ /* 0x000f680000000800 */
[----:B------:R-:W5:Y:S01]  /*f590*/  LDS R47, [R38+0x180] ;  /* 0x00018000262f7984 */ /* 0x000f620000000800 */
[----:B-1----:R-:W-:-:S02]  /*f5a0*/  IMAD R27, R34, UR10, R27 ;  /* 0x0000000a221b7c24 */ /* 0x002fc4000f8e021b */
[C---:B--2---:R-:W-:Y:S02]  /*f5b0*/  IMAD R29, R34.reuse, UR10, R29 ;  /* 0x0000000a221d7c24 */ /* 0x044fe4000f8e021d */
[----:B---3--:R-:W-:Y:S02]  /*f5c0*/  IMAD R45, R34, UR10, R37 ;  /* 0x0000000a222d7c24 */ /* 0x008fe4000f8e0225 */
[----:B0-----:R-:W-:-:S04]  /*f5d0*/  IMAD.WIDE R36, R27, 0x4, R24 ;  /* 0x000000041b247825 */ /* 0x001fc800078e0218 */
[----:B----4-:R-:W-:Y:S02]  /*f5e0*/  IMAD R49, R34, UR10, R49 ;  /* 0x0000000a22317c24 */ /* 0x010fe4000f8e0231 */
[--C-:B------:R-:W-:Y:S01]  /*f5f0*/  IMAD.WIDE R28, R29, 0x4, R24.reuse ;  /* 0x000000041d1c7825 */ /* 0x100fe200078e0218 */
[----:B-----5:R0:W-:Y:S03]  /*f600*/  STG.E desc[UR8][R36.64], R39 ;  /* 0x0000002724007986 */ /* 0x0201e6000c101908 */
[--C-:B------:R-:W-:Y:S01]  /*f610*/  IMAD.WIDE R26, R45, 0x4, R24.reuse ;  /* 0x000000042d1a7825 */ /* 0x100fe200078e0218 */
[----:B------:R0:W-:Y:S03]  /*f620*/  STG.E desc[UR8][R28.64], R41 ;  /* 0x000000291c007986 */ /* 0x0001e6000c101908 */
[----:B------:R-:W-:Y:S01]  /*f630*/  IMAD.WIDE R24, R49, 0x4, R24 ;  /* 0x0000000431187825 */ /* 0x000fe200078e0218 */
[----:B------:R0:W-:Y:S04]  /*f640*/  STG.E desc[UR8][R26.64], R43 ;  /* 0x0000002b1a007986 */ /* 0x0001e8000c101908 */
[----:B------:R0:W-:Y:S02]  /*f650*/  STG.E desc[UR8][R24.64], R47 ;  /* 0x0000002f18007986 */ /* 0x0001e4000c101908 */
.L_x_2686:
[----:B0-----:R-:W-:Y:S05]  /*f660*/  BSYNC.RECONVERGENT B0 ;  /* 0x0000000000007941 */ /* 0x001fea0003800200 */
.L_x_2643:
[----:B------:R-:W5:Y:S02]  /*f670*/  LDCU UR6, c[0x0][0x3a4] ;  /* 0x00007480ff0677ac */ /* 0x000f640008000800 */
[----:B-----5:R-:W-:-:S09]  /*f680*/  UISETP.NE.AND UP2, UPT, UR6, URZ, UPT ;  /* 0x000000ff0600728c */ /* 0x020fd2000bf45270 */
[----:B------:R-:W-:Y:S05]  /*f690*/  BRA.U UP2, `(.L_x_2694) ;  /* 0x0000001902d07547 */ /* 0x000fea000b800000 */
[----:B------:R-:W5:Y:S02]  /*f6a0*/  LDC R50, c[0x0][0x390] ;  /* 0x0000e400ff327b82 */ /* 0x000f640000000800 */
[----:B-----5:R-:W-:-:S13]  /*f6b0*/  ISETP.GE.AND P0, PT, R50, 0x2, PT ;  /* 0x000000023200780c */ /* 0x020fda0003f06270 */
[----:B------:R-:W-:Y:S05]  /*f6c0*/  @!P0 BRA `(.L_x_2695) ;  /* 0x0000001800c08947 */ /* 0x000fea0003800000 */
[-C--:B------:R-:W-:Y:S02]  /*f6d0*/  ISETP.GE.AND P1, PT, R5, R50.reuse, PT ;  /* 0x000000320500720c */ /* 0x080fe40003f26270 */
[----:B0123--:R-:W-:Y:S02]  /*f6e0*/  CS2R R24, SRZ ;  /* 0x0000000000187805 */ /* 0x00ffe4000001ff00 */
[----:B------:R-:W-:Y:S01]  /*f6f0*/  ISETP.GE.AND P0, PT, R0, R50, PT ;  /* 0x000000320000720c */ /* 0x000fe20003f06270 */
[----:B------:R-:W-:Y:S08]  /*f700*/  BSSY.RECONVERGENT B0, `(.L_x_2696) ;  /* 0x00000b4000007945 */ /* 0x000ff00003800200 */
[----:B------:R-:W0:Y:S02]  /*f710*/  @!P1 LDS R26, [R22] ;  /* 0x00000000161a9984 */ /* 0x000e240000000800 */
[----:B0-----:R-:W0:Y:S02]  /*f720*/  @!P1 F2F.F64.F32 R24, R26 ;  /* 0x0000001a00189310 */ /* 0x001e240000201800 */
[----:B0-----:R0:W-:Y:S01]  /*f730*/  STL.64 [R1], R24 ;  /* 0x0000001801007387 */ /* 0x0011e20000100a00 */
[----:B------:R-:W-:Y:S05]  /*f740*/  @P0 BRA `(.L_x_2697) ;  /* 0x0000000800bc0947 */ /* 0x000fea0003800000 */
[----:B------:R-:W-:Y:S01]  /*f750*/  ISETP.NE.AND P2, PT, R19, RZ, PT ;  /* 0x000000ff1300720c */ /* 0x000fe20003f45270 */
[----:B------:R-:W-:Y:S01]  /*f760*/  BSSY.RECONVERGENT B1, `(.L_x_2698) ;  /* 0x0000019000017945 */ /* 0x000fe20003800200 */
[----:B------:R-:W-:Y:S02]  /*f770*/  ISETP.GE.U32.AND P0, PT, R15, 0x60, PT ;  /* 0x000000600f00780c */ /* 0x000fe40003f06070 */
[----:B------:R-:W-:-:S09]  /*f780*/  MOV R49, R0 ;  /* 0x0000000000317202 */ /* 0x000fd20000000f00 */
[----:B------:R-:W-:Y:S05]  /*f790*/  @!P2 BRA `(.L_x_2699) ;  /* 0x000000000054a947 */ /* 0x000fea0003800000 */
[----:B----4-:R-:W1:Y:S01]  /*f7a0*/  LDS R27, [R22+0x80] ;  /* 0x00008000161b7984 */ /* 0x010e620000000800 */
        /* <DEDUP_REMOVED lines=11> */
[----:B------:R-:W1:Y:S01]  /*f860*/  @P2 LDS R37, [R22+0x180] ;  /* 0x0001800016252984 */ /* 0x000e620000000800 */
        /* <DEDUP_REMOVED lines=8> */
.L_x_2699:
[----:B------:R-:W-:Y:S05]  /*f8f0*/  BSYNC.RECONVERGENT B1 ;  /* 0x0000000000017941 */ /* 0x000fea0003800200 */
.L_x_2698:
        /* <DEDUP_REMOVED lines=8> */
.L_x_2702:
[----:B------:R-:W2:Y:S01]  /*f980*/  LDL.64 R24, [R1] ;  /* 0x0000000001187983 */ /* 0x000ea20000100a00 */
[C---:B------:R-:W-:Y:S01]  /*f990*/  LEA R48, R49.reuse, R12, 0x2 ;  /* 0x0000000c31307211 */ /* 0x040fe200078e10ff */
[----:B------:R-:W-:-:S04]  /*f9a0*/  VIADD R49, R49, 0x200 ;  /* 0x0000020031317836 */ /* 0x000fc80000000000 */
[----:B0---4-:R-:W0:Y:S01]  /*f9b0*/  LDS R27, [R48] ;  /* 0x00000000301b7984 */ /* 0x011e220000000800 */
[----:B------:R-:W-:-:S03]  /*f9c0*/  ISETP.GE.AND P2, PT, R49, R52, PT ;  /* 0x000000343100720c */ /* 0x000fc60003f46270 */
[----:B-1----:R-:W1:Y:S04]  /*f9d0*/  LDS R29, [R48+0x80] ;  /* 0x00008000301d7984 */ /* 0x002e680000000800 */
[----:B------:R-:W3:Y:S04]  /*f9e0*/  LDS R28, [R48+0x100] ;  /* 0x00010000301c7984 */ /* 0x000ee80000000800 */
[----:B------:R-:W4:Y:S04]  /*f9f0*/  LDS R37, [R48+0x180] ;  /* 0x0001800030257984 */ /* 0x000f280000000800 */
        /* <DEDUP_REMOVED lines=13> */
[----:B0-----:R-:W3:Y:S01]  /*fad0*/  F2F.F32.F64 R29, R40 ;  /* 0x00000028001d7310 */ /* 0x001ee20000301000 */
[----:B------:R-:W-:Y:S01]  /*fae0*/  STL.64 [R1], R40 ;  /* 0x0000002801007387 */ /* 0x000fe20000100a00 */
[----:B---3--:R-:W-:-:S06]  /*faf0*/  FADD R38, R29, R28 ;  /* 0x0000001c1d267221 */ /* 0x008fcc0000000000 */
[----:B------:R-:W0:Y:S08]  /*fb00*/  F2F.F64.F32 R38, R38 ;  /* 0x0000002600267310 */ /* 0x000e300000201800 */
[----:B0-----:R-:W4:Y:S01]  /*fb10*/  F2F.F32.F64 R24, R38 ;  /* 0x0000002600187310 */ /* 0x001f220000301000 */
[----:B------:R-:W-:Y:S01]  /*fb20*/  STL.64 [R1], R38 ;  /* 0x0000002601007387 */ /* 0x000fe20000100a00 */
[----:B----4-:R-:W-:-:S06]  /*fb30*/  FADD R37, R24, R37 ;  /* 0x0000002518257221 */ /* 0x010fcc0000000000 */
        /* <DEDUP_REMOVED lines=48> */
.L_x_2701:
[----:B------:R-:W-:Y:S05]  /*fe40*/  BSYNC.RECONVERGENT B1 ;  /* 0x0000000000017941 */ /* 0x000fea0003800200 */
.L_x_2700:
        /* <DEDUP_REMOVED lines=8> */
[----:B----4-:R-:W3:Y:S04]  /*fed0*/  LDS R27, [R38] ;  /* 0x00000000261b7984 */ /* 0x010ee80000000800 */
[----:B------:R-:W1:Y:S04]  /*fee0*/  LDS R26, [R38+0x80] ;  /* 0x00008000261a7984 */ /* 0x000e680000000800 */
[----:B------:R-:W-:Y:S04]  /*fef0*/  LDS R40, [R38+0x180] ;  /* 0x0001800026287984 */ /* 0x000fe80000000800 */
[----:B------:R-:W-:Y:S01]  /*ff00*/  LDS R42, [R38+0x200] ;  /* 0x00020000262a7984 */ /* 0x000fe20000000800 */
[----:B--2---:R-:W3:Y:S02]  /*ff10*/  F2F.F32.F64 R24, R24 ;  /* 0x0000001800187310 */ /* 0x004ee40000301000 */
[----:B---3--:R-:W-:-:S02]  /*ff20*/  FADD R36, R24, R27 ;  /* 0x0000001b18247221 */ /* 0x008fc40000000000 */
        /* <DEDUP_REMOVED lines=27> */
.L_x_2704:
[----:B------:R-:W-:Y:S05]  /*100e0*/  BSYNC.RECONVERGENT B1 ;  /* 0x0000000000017941 */ /* 0x000fea0003800200 */
.L_x_2703:
[----:B------:R-:W-:-:S13]  /*100f0*/  ISETP.LT.OR P0, PT, R49, R50, P0 ;  /* 0x000000323100720c */ /* 0x000fda0000701670 */
[----:B------:R-:W-:Y:S05]  /*10100*/  @!P0 BRA `(.L_x_2697) ;  /* 0x00000000004c8947 */ /* 0x000fea0003800000 */
[----:B--2---:R-:W2:Y:S01]  /*10110*/  LDL.64 R24, [R1] ;  /* 0x0000000001187983 */ /* 0x004ea20000100a00 */
[----:B------:R-:W-:-:S05]  /*10120*/  IMAD R38, R49, 0x4, R12 ;  /* 0x0000000431267824 */ /* 0x000fca00078e020c */
[----:B----4-:R-:W3:Y:S04]  /*10130*/  LDS R27, [R38] ;  /* 0x00000000261b7984 */ /* 0x010ee80000000800 */
[----:B------:R-:W1:Y:S04]  /*10140*/  LDS R26, [R38+0x80] ;  /* 0x00008000261a7984 */ /* 0x000e680000000800 */
        /* <DEDUP_REMOVED lines=15> */
.L_x_2697:
[----:B------:R-:W-:Y:S05]  /*10240*/  BSYNC.RECONVERGENT B0 ;  /* 0x0000000000007941 */ /* 0x000fea0003800200 */
.L_x_2696:
[----:B-1--4-:R-:W4:Y:S01]  /*10250*/  LDL.64 R28, [R1] ;  /* 0x00000000011c7983 */ /* 0x012f220000100a00 */
[----:B------:R-:W1:Y:S01]  /*10260*/  LDCU UR6, c[0x0][0x390] ;  /* 0x00007200ff0677ac */ /* 0x000e620008000800 */
[----:B------:R-:W-:Y:S02]  /*10270*/  BSSY.RECONVERGENT B0, `(.L_x_2695) ;  /* 0x00000f5000007945 */ /* 0x000fe40003800200 */
[----:B----4-:R-:W-:Y:S01]  /*10280*/  SHFL.BFLY PT, R37, R29, 0x10, 0x1f ;  /* 0x0e001f001d257f89 */ /* 0x010fe200000e0000 */
[----:B0-23--:R-:W-:Y:S03]  /*10290*/  F2F.F32.F64 R24, R28 ;  /* 0x0000001c00187310 */ /* 0x00dfe60000301000 */
        /* <DEDUP_REMOVED lines=35> */
[----:B--2---:R-:W1:Y:S08]  /*104d0*/  F2F.F32.F64 R24, R24 ;  /* 0x0000001800187310 */ /* 0x004e700000301000 */
[----:B-1----:R-:W1:Y:S02]  /*104e0*/  F2F.F64.F32 R44, R24 ;  /* 0x00000018002c7310 */ /* 0x002e640000201800 */
[----:B-1----:R-:W-:Y:S01]  /*104f0*/  DADD R44, R44, 9.999999682655225389e-21 ;  /* 0x3bc79ca12c2c7429 */ /* 0x002fe20000000000 */
[----:B------:R-:W-:Y:S10]  /*10500*/  @!P0 BRA `(.L_x_2707) ;  /* 0x0000000400608947 */ /* 0x000ff40003800000 */
[----:B------:R-:W1:Y:S01]  /*10510*/  MUFU.RCP64H R27, R45 ;  /* 0x0000002d001b7308 */ /* 0x000e620000001800 */
[----:B------:R-:W2:Y:S01]  /*10520*/  LDS R36, [R22] ;  /* 0x0000000016247984 */ /* 0x000ea20000000800 */
[----:B------:R-:W-:Y:S01]  /*10530*/  IMAD.MOV.U32 R26, RZ, RZ, 0x1 ;  /* 0x00000001ff1a7424 */ /* 0x000fe200078e00ff */
[----:B------:R-:W-:Y:S01]  /*10540*/  BSSY.RECONVERGENT B2, `(.L_x_2708) ;  /* 0x0000016000027945 */ /* 0x000fe20003800200 */
[----:B------:R-:W-:-:S04]  /*10550*/  ISETP.NE.AND P3, PT, R32, 0x1, PT ;  /* 0x000000012000780c */ /* 0x000fc80003f65270 */
[----:B-1----:R-:W-:-:S08]  /*10560*/  DFMA R24, -R44, R26, 1 ;  /* 0x3ff000002c18742b */ /* 0x002fd0000000011a */
[----:B------:R-:W-:-:S08]  /*10570*/  DFMA R24, R24, R24, R24 ;  /* 0x000000181818722b */ /* 0x000fd00000000018 */
[----:B------:R-:W-:-:S08]  /*10580*/  DFMA R24, R26, R24, R26 ;  /* 0x000000181a18722b */ /* 0x000fd0000000001a */
[----:B------:R-:W-:Y:S01]  /*10590*/  DFMA R28, -R44, R24, 1 ;  /* 0x3ff000002c1c742b */ /* 0x000fe20000000118 */
[----:B--2---:R-:W1:Y:S07]  /*105a0*/  F2F.F64.F32 R36, R36 ;  /* 0x0000002400247310 */ /* 0x004e6e0000201800 */
[----:B------:R-:W-:-:S08]  /*105b0*/  DFMA R28, R24, R28, R24 ;  /* 0x0000001c181c722b */ /* 0x000fd00000000018 */
[----:B-1----:R-:W-:Y:S01]  /*105c0*/  DMUL R26, R36, R28 ;  /* 0x0000001c241a7228 */ /* 0x002fe20000000000 */
        /* <DEDUP_REMOVED lines=9> */
[----:B------:R-:W-:-:S07]  /*10660*/  MOV R46, 0x10680 ;  /* 0x00010680002e7802 */ /* 0x000fce0000000f00 */
[----:B0-----:R-:W-:Y:S05]  /*10670*/  CALL.REL.NOINC `($__internal_21_$__cuda_sm20_div_rn_f64_full) ;  /* 0x0000002000507944 */ /* 0x001fea0003c00000 */
[----:B------:R-:W-:Y:S01]  /*10680*/  IMAD.MOV.U32 R24, RZ, RZ, R36 ;  /* 0x000000ffff187224 */ /* 0x000fe200078e0024 */
[----:B------:R-:W-:-:S07]  /*10690*/  MOV R25, R37 ;  /* 0x0000002500197202 */ /* 0x000fce0000000f00 */
.L_x_2709:
[----:B------:R-:W-:Y:S05]  /*106a0*/  BSYNC.RECONVERGENT B2 ;  /* 0x0000000000027941 */ /* 0x000fea0003800200 */
.L_x_2708:
[----:B------:R-:W1:Y:S01]  /*106b0*/  F2F.F32.F64 R25, R24 ;  /* 0x0000001800197310 */ /* 0x000e620000301000 */
[----:B------:R-:W-:Y:S01]  /*106c0*/  IMAD.MOV.U32 R47, RZ, RZ, R0 ;  /* 0x000000ffff2f7224 */ /* 0x000fe200078e0000 */
[----:B-1----:R1:W-:Y:S01]  /*106d0*/  STS [R22], R25 ;  /* 0x0000001916007388 */ /* 0x0023e20000000800 */
[----:B------:R-:W-:Y:S05]  /*106e0*/  @!P3 BRA `(.L_x_2707) ;  /* 0x0000000000e8b947 */ /* 0x000fea0003800000 */
[----:B-1----:R-:W1:Y:S01]  /*106f0*/  MUFU.RCP64H R25, R45 ;  /* 0x0000002d00197308 */ /* 0x002e620000001800 */
[----:B------:R-:W2:Y:S01]  /*10700*/  LDS R36, [R22+0x80] ;  /* 0x0000800016247984 */ /* 0x000ea20000000800 */
[----:B------:R-:W-:Y:S01]  /*10710*/  HFMA2 R24, -RZ, RZ, 0, 5.9604644775390625e-08 ;  /* 0x00000001ff187431 */ /* 0x000fe200000001ff */
        /* <DEDUP_REMOVED lines=18> */
[----:B------:R-:W-:-:S07]  /*10840*/  MOV R46, 0x10860 ;  /* 0x00010860002e7802 */ /* 0x000fce0000000f00 */
[----:B0-----:R-:W-:Y:S05]  /*10850*/  CALL.REL.NOINC `($__internal_21_$__cuda_sm20_div_rn_f64_full) ;  /* 0x0000001c00d87944 */ /* 0x001fea0003c00000 */
[----:B------:R-:W-:Y:S01]  /*10860*/  MOV R24, R36 ;  /* 0x0000002400187202 */ /* 0x000fe20000000f00 */
[----:B------:R-:W-:-:S07]  /*10870*/  IMAD.MOV.U32 R25, RZ, RZ, R37 ;  /* 0x000000ffff197224 */ /* 0x000fce00078e0025 */
.L_x_2711:
[----:B------:R-:W-:Y:S05]  /*10880*/  BSYNC.RECONVERGENT B2 ;  /* 0x0000000000027941 */ /* 0x000fea0003800200 */
.L_x_2710:
[----:B------:R-:W1:Y:S01]  /*10890*/  F2F.F32.F64 R25, R24 ;  /* 0x0000001800197310 */ /* 0x000e620000301000 */
[----:B------:R-:W-:Y:S01]  /*108a0*/  MOV R47, R2 ;  /* 0x00000002002f7202 */ /* 0x000fe20000000f00 */
[----:B-1----:R2:W-:Y:S01]  /*108b0*/  STS [R22+0x80], R25 ;  /* 0x0000801916007388 */ /* 0x0025e20000000800 */
[----:B------:R-:W-:Y:S05]  /*108c0*/  @!P3 BRA `(.L_x_2707) ;  /* 0x000000000070b947 */ /* 0x000fea0003800000 */
[----:B--2---:R-:W1:Y:S01]  /*108d0*/  MUFU.RCP64H R25, R45 ;  /* 0x0000002d00197308 */ /* 0x004e620000001800 */
[----:B------:R-:W2:Y:S01]  /*108e0*/  LDS R36, [R22+0x100] ;  /* 0x0001000016247984 */ /* 0x000ea20000000800 */
[----:B------:R-:W-:Y:S01]  /*108f0*/  IMAD.MOV.U32 R24, RZ, RZ, 0x1 ;  /* 0x00000001ff187424 */ /* 0x000fe200078e00ff */
[----:B------:R-:W-:Y:S05]  /*10900*/  BSSY.RECONVERGENT B2, `(.L_x_2712) ;  /* 0x0000015000027945 */ /* 0x000fea0003800200 */
        /* <DEDUP_REMOVED lines=20> */
.L_x_2713:
[----:B------:R-:W-:Y:S05]  /*10a50*/  BSYNC.RECONVERGENT B2 ;  /* 0x0000000000027941 */ /* 0x000fea0003800200 */
.L_x_2712:
[----:B------:R-:W1:Y:S01]  /*10a60*/  F2F.F32.F64 R25, R24 ;  /* 0x0000001800197310 */ /* 0x000e620000301000 */
[----:B------:R-:W-:Y:S01]  /*10a70*/  IMAD.MOV.U32 R47, RZ, RZ, R4 ;  /* 0x000000ffff2f7224 */ /* 0x000fe200078e0004 */
[----:B-1----:R3:W-:Y:S06]  /*10a80*/  STS [R22+0x100], R25 ;  /* 0x0001001916007388 */ /* 0x0027ec0000000800 */
.L_x_2707:
[----:B------:R-:W-:Y:S05]  /*10a90*/  BSYNC.RECONVERGENT B1 ;  /* 0x0000000000017941 */ /* 0x000fea0003800200 */
.L_x_2706:
[----:B------:R-:W-:-:S13]  /*10aa0*/  ISETP.GE.U32.AND P0, PT, R13, 0x60, PT ;  /* 0x000000600d00780c */ /* 0x000fda0003f06070 */
[----:B------:R-:W-:Y:S05]  /*10ab0*/  @!P0 BRA `(.L_x_2705) ;  /* 0x0000000400c08947 */ /* 0x000fea0003800000 */
.L_x_2722:
[C---:B----4-:R-:W-:Y:S01]  /*10ac0*/  LEA R48, R47.reuse, R12, 0x2 ;  /* 0x0000000c2f307211 */ /* 0x050fe200078e10ff */
[----:B-123--:R-:W1:Y:S01]  /*10ad0*/  MUFU.RCP64H R25, R45 ;  /* 0x0000002d00197308 */ /* 0x00ee620000001800 */
[----:B------:R-:W-:Y:S01]  /*10ae0*/  IMAD.MOV.U32 R24, RZ, RZ, 0x1 ;  /* 0x00000001ff187424 */ /* 0x000fe200078e00ff */
[----:B------:R-:W-:Y:S01]  /*10af0*/  IADD3 R47, PT, PT, R47, 0x80, RZ ;  /* 0x000000802f2f7810 */ /* 0x000fe20007ffe0ff */
[----:B------:R-:W-:Y:S01]  /*10b00*/  BSSY.RECONVERGENT B1, `(.L_x_2714) ;  /* 0x0000016000017945 */ /* 0x000fe20003800200 */
[----:B0-----:R-:W0:Y:S02]  /*10b10*/  LDS R38, [R48] ;  /* 0x0000000030267984 */ /* 0x001e240000000800 */
[----:B------:R-:W-:Y:S01]  /*10b20*/  ISETP.GE.AND P3, PT, R47, UR6, PT ;  /* 0x000000062f007c0c */ /* 0x000fe2000bf66270 */
[----:B-1----:R-:W-:-:S08]  /*10b30*/  DFMA R26, -R44, R24, 1 ;  /* 0x3ff000002c1a742b */ /* 0x002fd00000000118 */
[----:B------:R-:W-:-:S08]  /*10b40*/  DFMA R26, R26, R26, R26 ;  /* 0x0000001a1a1a722b */ /* 0x000fd0000000001a */
[----:B------:R-:W-:-:S08]  /*10b50*/  DFMA R26, R24, R26, R24 ;  /* 0x0000001a181a722b */ /* 0x000fd00000000018 */
[----:B------:R-:W-:Y:S01]  /*10b60*/  DFMA R36, -R44, R26, 1 ;  /* 0x3ff000002c24742b */ /* 0x000fe2000000011a */
[----:B0-----:R-:W0:Y:S07]  /*10b70*/  F2F.F64.F32 R24, R38 ;  /* 0x0000002600187310 */ /* 0x001e2e0000201800 */
        /* <DEDUP_REMOVED lines=13> */
[----:B------:R-:W-:Y:S05]  /*10c50*/  CALL.REL.NOINC `($__internal_21_$__cuda_sm20_div_rn_f64_full) ;  /* 0x0000001800d87944 */ /* 0x000fea0003c00000 */
.L_x_2715:
[----:B------:R-:W-:Y:S05]  /*10c60*/  BSYNC.RECONVERGENT B1 ;  /* 0x0000000000017941 */ /* 0x000fea0003800200 */
.L_x_2714:
[----:B------:R-:W0:Y:S01]  /*10c70*/  MUFU.RCP64H R25, R45 ;  /* 0x0000002d00197308 */ /* 0x000e220000001800 */
[----:B------:R-:W1:Y:S01]  /*10c80*/  LDS R40, [R48+0x80] ;  /* 0x0000800030287984 */ /* 0x000e620000000800 */
[----:B------:R-:W-:Y:S01]  /*10c90*/  IMAD.MOV.U32 R24, RZ, RZ, 0x1 ;  /* 0x00000001ff187424 */ /* 0x000fe200078e00ff */
[----:B------:R-:W-:Y:S05]  /*10ca0*/  BSSY.RECONVERGENT B1, `(.L_x_2716) ;  /* 0x0000018000017945 */ /* 0x000fea0003800200 */
[----:B------:R-:W2:Y:S01]  /*10cb0*/  F2F.F32.F64 R37, R36 ;  /* 0x0000002400257310 */ /* 0x000ea20000301000 */
[----:B0-----:R-:W-:Y:S01]  /*10cc0*/  DFMA R28, -R44, R24, 1 ;  /* 0x3ff000002c1c742b */ /* 0x001fe20000000118 */
[----:B--2---:R0:W-:Y:S07]  /*10cd0*/  STS [R48], R37 ;  /* 0x0000002530007388 */ /* 0x0041ee0000000800 */
[----:B------:R-:W-:-:S08]  /*10ce0*/  DFMA R28, R28, R28, R28 ;  /* 0x0000001c1c1c722b */ /* 0x000fd0000000001c */
[----:B------:R-:W-:-:S08]  /*10cf0*/  DFMA R28, R24, R28, R24 ;  /* 0x0000001c181c722b */ /* 0x000fd00000000018 */
[----:B------:R-:W-:Y:S01]  /*10d00*/  DFMA R26, -R44, R28, 1 ;  /* 0x3ff000002c1a742b */ /* 0x000fe2000000011c */
[----:B-1----:R-:W1:Y:S07]  /*10d10*/  F2F.F64.F32 R24, R40 ;  /* 0x0000002800187310 */ /* 0x002e6e0000201800 */
[----:B------:R-:W-:-:S08]  /*10d20*/  DFMA R26, R28, R26, R28 ;  /* 0x0000001a1c1a722b */ /* 0x000fd0000000001c */
[----:B-1----:R-:W-:Y:S01]  /*10d30*/  DMUL R38, R26, R24 ;  /* 0x000000181a267228 */ /* 0x002fe20000000000 */
[----:B------:R-:W-:-:S07]  /*10d40*/  FSETP.GEU.AND P1, PT, |R25|, 6.5827683646048100446e-37, PT ;  /* 0x036000001900780b */ /* 0x000fce0003f2e200 */
[----:B------:R-:W-:-:S08]  /*10d50*/  DFMA R28, -R44, R38, R24 ;  /* 0x000000262c1c722b */ /* 0x000fd00000000118 */
[----:B------:R-:W-:-:S10]  /*10d60*/  DFMA R38, R26, R28, R38 ;  /* 0x0000001c1a26722b */ /* 0x000fd40000000026 */
[----:B------:R-:W-:-:S05]  /*10d70*/  FFMA R26, RZ, R45, R39 ;  /* 0x0000002dff1a7223 */ /* 0x000fca0000000027 */
[----:B------:R-:W-:-:S13]  /*10d80*/  FSETP.GT.AND P0, PT, |R26|, 1.469367938527859385e-39, PT ;  /* 0x001000001a00780b */ /* 0x000fda0003f04200 */
[----:B0-----:R-:W-:Y:S05]  /*10d90*/  @P0 BRA P1, `(.L_x_2717) ;  /* 0x0000000000200947 */ /* 0x001fea0000800000 */
[----:B------:R-:W-:Y:S01]  /*10da0*/  MOV R36, R24 ;  /* 0x0000001800247202 */ /* 0x000fe20000000f00 */
[----:B------:R-:W-:Y:S01]  /*10db0*/  IMAD.MOV.U32 R27, RZ, RZ, R25 ;  /* 0x000000ffff1b7224 */ /* 0x000fe200078e0019 */
[----:B------:R-:W-:Y:S01]  /*10dc0*/  MOV R24, R44 ;  /* 0x0000002c00187202 */ /* 0x000fe20000000f00 */
[----:B------:R-:W-:Y:S01]  /*10dd0*/  IMAD.MOV.U32 R25, RZ, RZ, R45 ;  /* 0x000000ffff197224 */ /* 0x000fe200078e002d */
[----:B------:R-:W-:-:S07]  /*10de0*/  MOV R46, 0x10e00 ;  /* 0x00010e00002e7802 */ /* 0x000fce0000000f00 */
[----:B------:R-:W-:Y:S05]  /*10df0*/  CALL.REL.NOINC `($__internal_21_$__cuda_sm20_div_rn_f64_full) ;  /* 0x0000001800707944 */ /* 0x000fea0003c00000 */
[----:B------:R-:W-:Y:S01]  /*10e00*/  MOV R38, R36 ;  /* 0x0000002400267202 */ /* 0x000fe20000000f00 */
[----:B------:R-:W-:-:S07]  /*10e10*/  IMAD.MOV.U32 R39, RZ, RZ, R37 ;  /* 0x000000ffff277224 */ /* 0x000fce00078e0025 */
.L_x_2717:
[----:B------:R-:W-:Y:S05]  /*10e20*/  BSYNC.RECONVERGENT B1 ;  /* 0x0000000000017941 */ /* 0x000fea0003800200 */
.L_x_2716:
[----:B------:R-:W0:Y:S01]  /*10e30*/  MUFU.RCP64H R25, R45 ;  /* 0x0000002d00197308 */ /* 0x000e220000001800 */
[----:B------:R-:W1:Y:S01]  /*10e40*/  LDS R40, [R48+0x100] ;  /* 0x0001000030287984 */ /* 0x000e620000000800 */
[----:B------:R-:W-:Y:S01]  /*10e50*/  HFMA2 R24, -RZ, RZ, 0, 5.9604644775390625e-08 ;  /* 0x00000001ff187431 */ /* 0x000fe200000001ff */
[----:B------:R-:W-:Y:S05]  /*10e60*/  BSSY.RECONVERGENT B1, `(.L_x_2718) ;  /* 0x0000016000017945 */ /* 0x000fea0003800200 */
[----:B------:R-:W2:Y:S01]  /*10e70*/  F2F.F32.F64 R39, R38 ;  /* 0x0000002600277310 */ /* 0x000ea20000301000 */
[----:B0-----:R-:W-:Y:S01]  /*10e80*/  DFMA R28, -R44, R24, 1 ;  /* 0x3ff000002c1c742b */ /* 0x001fe20000000118 */
[----:B--2---:R0:W-:Y:S07]  /*10e90*/  STS [R48+0x80], R39 ;  /* 0x0000802730007388 */ /* 0x0041ee0000000800 */
        /* <DEDUP_REMOVED lines=12> */
[----:B------:R-:W-:Y:S01]  /*10f60*/  IMAD.MOV.U32 R36, RZ, RZ, R24 ;  /* 0x000000ffff247224 */ /* 0x000fe200078e0018 */
[----:B------:R-:W-:Y:S01]  /*10f70*/  MOV R27, R25 ;  /* 0x00000019001b7202 */ /* 0x000fe20000000f00 */
[----:B------:R-:W-:Y:S01]  /*10f80*/  IMAD.MOV.U32 R24, RZ, RZ, R44 ;  /* 0x000000ffff187224 */ /* 0x000fe200078e002c */
[----:B------:R-:W-:Y:S02]  /*10f90*/  MOV R25, R45 ;  /* 0x0000002d00197202 */ /* 0x000fe40000000f00 */
[----:B------:R-:W-:-:S07]  /*10fa0*/  MOV R46, 0x10fc0 ;  /* 0x00010fc0002e7802 */ /* 0x000fce0000000f00 */
[----:B------:R-:W-:Y:S05]  /*10fb0*/  CALL.REL.NOINC `($__internal_21_$__cuda_sm20_div_rn_f64_full) ;  /* 0x0000001800007944 */ /* 0x000fea0003c00000 */
.L_x_2719:
[----:B------:R-:W-:Y:S05]  /*10fc0*/  BSYNC.RECONVERGENT B1 ;  /* 0x0000000000017941 */ /* 0x000fea0003800200 */
.L_x_2718:
[----:B------:R-:W0:Y:S01]  /*10fd0*/  MUFU.RCP64H R25, R45 ;  /* 0x0000002d00197308 */ /* 0x000e220000001800 */
[----:B------:R-:W1:Y:S01]  /*10fe0*/  LDS R28, [R48+0x180] ;  /* 0x00018000301c7984 */ /* 0x000e620000000800 */
[----:B------:R-:W-:Y:S01]  /*10ff0*/  IMAD.MOV.U32 R24, RZ, RZ, 0x1 ;  /* 0x00000001ff187424 */ /* 0x000fe200078e00ff */
        /* <DEDUP_REMOVED lines=24> */
.L_x_2721:
[----:B------:R-:W-:Y:S05]  /*11180*/  BSYNC.RECONVERGENT B1 ;  /* 0x0000000000017941 */ /* 0x000fea0003800200 */
.L_x_2720:
[----:B------:R-:W0:Y:S02]  /*11190*/  F2F.F32.F64 R25, R24 ;  /* 0x0000001800197310 */ /* 0x000e240000301000 */
[----:B0-----:R4:W-:Y:S01]  /*111a0*/  STS [R48+0x180], R25 ;  /* 0x0001801930007388 */ /* 0x0019e20000000800 */
[----:B------:R-:W-:Y:S05]  /*111b0*/  @!P3 BRA `(.L_x_2722) ;  /* 0xfffffff80040b947 */ /* 0x000fea000383ffff */
.L_x_2705:
[----:B------:R-:W-:Y:S05]  /*111c0*/  BSYNC.RECONVERGENT B0 ;  /* 0x0000000000007941 */ /* 0x000fea0003800200 */
.L_x_2695:
[----:B------:R-:W-:Y:S01]  /*111d0*/  NOP ;  /* 0x0000000000007918 */ /* 0x000fe20000000000 */
.L_x_2694:
[----:B------:R-:W5:Y:S01]  /*111e0*/  LDC R42, c[0x0][0x390] ;  /* 0x0000e400ff2a7b82 */ /* 0x000f620000000800 */
[----:B------:R-:W0:Y:S01]  /*111f0*/  LDCU UR6, c[0x0][0x38c] ;  /* 0x00007180ff0677ac */ /* 0x000e220008000800 */
[----:B------:R-:W-:Y:S01]  /*11200*/  BSSY.RECONVERGENT B0, `(.L_x_2723) ;  /* 0x0000155000007945 */ /* 0x000fe20003800200 */
[----:B------:R-:W0:Y:S01]  /*11210*/  LDCU UR12, c[0x0][0x3a0] ;  /* 0x00007400ff0c77ac */ /* 0x000e220008000800 */
[----:B------:R-:W0:Y:S01]  /*11220*/  LDCU.64 UR10, c[0x0][0x3b8] ;  /* 0x00007700ff0a77ac */ /* 0x000e220008000a00 */
[----:B-----5:R-:W-:-:S13]  /*11230*/  ISETP.GE.AND P0, PT, R5, R42, PT ;  /* 0x0000002a0500720c */ /* 0x020fda0003f06270 */
[----:B0-----:R-:W-:Y:S05]  /*11240*/  @P0 BRA `(.L_x_2724) ;  /* 0x0000001400400947 */ /* 0x001fea0003800000 */
[----:B------:R-:W-:Y:S01]  /*11250*/  ISETP.NE.AND P0, PT, R32, RZ, PT ;  /* 0x000000ff2000720c */ /* 0x000fe20003f05270 */
[----:B------:R-:W-:Y:S01]  /*11260*/  BSSY.RECONVERGENT B1, `(.L_x_2725) ;  /* 0x000002a000017945 */ /* 0x000fe20003800200 */
[----:B------:R-:W-:-:S11]  /*11270*/  MOV R43, R5 ;  /* 0x00000005002b7202 */ /* 0x000fd60000000f00 */
[----:B------:R-:W-:Y:S05]  /*11280*/  @!P0 BRA `(.L_x_2726) ;  /* 0x00000000009c8947 */ /* 0x000fea0003800000 */
[----:B-1----:R-:W0:Y:S01]  /*11290*/  LDS R28, [R23] ;  /* 0x00000000171c7984 */ /* 0x002e220000000800 */
[----:B------:R-:W0:Y:S01]  /*112a0*/  LDC R41, c[0x0][0x38c] ;  /* 0x0000e300ff297b82 */ /* 0x000e220000000800 */
[----:B------:R-:W-:Y:S01]  /*112b0*/  IMAD.MOV.U32 R38, RZ, RZ, 0x1 ;  /* 0x00000001ff267424 */ /* 0x000fe200078e00ff */
[----:B------:R-:W-:Y:S01]  /*112c0*/  MOV R43, R0 ;  /* 0x00000000002b7202 */ /* 0x000fe20000000f00 */
[----:B------:R-:W1:Y:S05]  /*112d0*/  LDS R36, [R22] ;  /* 0x0000000016247984 */ /* 0x000e6a0000000800 */
[----:B--234-:R-:W2:Y:S08]  /*112e0*/  LDC.64 R24, c[0x0][0x3b8] ;  /* 0x0000ee00ff187b82 */ /* 0x01ceb00000000a00 */
[----:B------:R-:W1:Y:S08]  /*112f0*/  LDC R39, c[0x0][0x3a0] ;  /* 0x0000e800ff277b82 */ /* 0x000e700000000800 */
[----:B------:R-:W3:Y:S01]  /*11300*/  LDC.64 R26, c[0x0][0x3b0] ;  /* 0x0000ec00ff1a7b82 */ /* 0x000ee20000000a00 */
[----:B0-----:R-:W-:-:S02]  /*11310*/  IMAD R37, R34, R41, R28 ;  /* 0x0000002922257224 */ /* 0x001fc400078e021c */
[----:B-1----:R-:W-:-:S03]  /*11320*/  FMUL R45, R36, R39 ;  /* 0x00000027242d7220 */ /* 0x002fc60000400000 */
[----:B--2---:R-:W-:-:S04]  /*11330*/  IADD3 R28, P0, PT, R37, R24, RZ ;  /* 0x00000018251c7210 */ /* 0x004fc80007f1e0ff */
[C---:B------:R-:W-:Y:S01]  /*11340*/  LEA.HI.X.SX32 R29, R37.reuse, R25, 0x1, P0 ;  /* 0x00000019251d7211 */ /* 0x040fe200000f0eff */
[----:B---3--:R-:W-:Y:S01]  /*11350*/  IMAD.WIDE R36, R37, 0x4, R26 ;  /* 0x0000000425247825 */ /* 0x008fe200078e021a */
[----:B------:R-:W-:-:S03]  /*11360*/  ISETP.NE.AND P0, PT, R32, 0x1, PT ;  /* 0x000000012000780c */ /* 0x000fc60003f05270 */
[----:B------:R0:W-:Y:S04]  /*11370*/  STG.E.U8 desc[UR8][R28.64], R38 ;  /* 0x000000261c007986 */ /* 0x0001e8000c101108 */
[----:B------:R0:W-:Y:S06]  /*11380*/  STG.E desc[UR8][R36.64], R45 ;  /* 0x0000002d24007986 */ /* 0x0001ec000c101908 */
[----:B------:R-:W-:Y:S05]  /*11390*/  @!P0 BRA `(.L_x_2726) ;  /* 0x0000000000588947 */ /* 0x000fea0003800000 */
[----:B0-----:R-:W0:Y:S01]  /*113a0*/  LDS R28, [R23+0x80] ;  /* 0x00008000171c7984 */ /* 0x001e220000000800 */
[----:B------:R-:W-:-:S03]  /*113b0*/  IMAD.MOV.U32 R43, RZ, RZ, R2 ;  /* 0x000000ffff2b7224 */ /* 0x000fc600078e0002 */
[----:B------:R-:W1:Y:S01]  /*113c0*/  LDS R36, [R22+0x80] ;  /* 0x0000800016247984 */ /* 0x000e620000000800 */
[----:B0-----:R-:W-:Y:S02]  /*113d0*/  IMAD R37, R34, R41, R28 ;  /* 0x0000002922257224 */ /* 0x001fe400078e021c */
[----:B-1----:R-:W-:-:S03]  /*113e0*/  FMUL R45, R36, R39 ;  /* 0x00000027242d7220 */ /* 0x002fc60000400000 */
[----:B------:R-:W-:-:S04]  /*113f0*/  IADD3 R28, P0, PT, R37, R24, RZ ;  /* 0x00000018251c7210 */ /* 0x000fc80007f1e0ff */
[C---:B------:R-:W-:Y:S01]  /*11400*/  LEA.HI.X.SX32 R29, R37.reuse, R25, 0x1, P0 ;  /* 0x00000019251d7211 */ /* 0x040fe200000f0eff */
[----:B------:R-:W-:Y:S01]  /*11410*/  IMAD.WIDE R36, R37, 0x4, R26 ;  /* 0x0000000425247825 */ /* 0x000fe200078e021a */
[----:B------:R-:W-:-:S03]  /*11420*/  ISETP.NE.AND P0, PT, R32, 0x2, PT ;  /* 0x000000022000780c */ /* 0x000fc60003f05270 */
[----:B------:R0:W-:Y:S04]  /*11430*/  STG.E.U8 desc[UR8][R28.64], R38 ;  /* 0x000000261c007986 */ /* 0x0001e8000c101108 */
[----:B------:R0:W-:Y:S06]  /*11440*/  STG.E desc[UR8][R36.64], R45 ;  /* 0x0000002d24007986 */ /* 0x0001ec000c101908 */
[----:B------:R-:W-:Y:S05]  /*11450*/  @!P0 BRA `(.L_x_2726) ;  /* 0x0000000000288947 */ /* 0x000fea0003800000 */
[----:B0-----:R-:W0:Y:S01]  /*11460*/  LDS R28, [R23+0x100] ;  /* 0x00010000171c7984 */ /* 0x001e220000000800 */
[----:B------:R-:W-:-:S03]  /*11470*/  MOV R43, R4 ;  /* 0x00000004002b7202 */ /* 0x000fc60000000f00 */
[----:B------:R-:W1:Y:S01]  /*11480*/  LDS R36, [R22+0x100] ;  /* 0x0001000016247984 */ /* 0x000e620000000800 */
[----:B0-----:R-:W-:Y:S02]  /*11490*/  IMAD R41, R34, R41, R28 ;  /* 0x0000002922297224 */ /* 0x001fe400078e021c */
[----:B-1----:R-:W-:-:S03]  /*114a0*/  FMUL R39, R36, R39 ;  /* 0x0000002724277220 */ /* 0x002fc60000400000 */
[C---:B------:R-:W-:Y:S01]  /*114b0*/  IADD3 R24, P0, PT, R41.reuse, R24, RZ ;  /* 0x0000001829187210 */ /* 0x040fe20007f1e0ff */
[----:B------:R-:W-:-:S03]  /*114c0*/  IMAD.WIDE R26, R41, 0x4, R26 ;  /* 0x00000004291a7825 */ /* 0x000fc600078e021a */
[----:B------:R-:W-:-:S05]  /*114d0*/  LEA.HI.X.SX32 R25, R41, R25, 0x1, P0 ;  /* 0x0000001929197211 */ /* 0x000fca00000f0eff */
[----:B------:R0:W-:Y:S04]  /*114e0*/  STG.E.U8 desc[UR8][R24.64], R38 ;  /* 0x0000002618007986 */ /* 0x0001e8000c101108 */
[----:B------:R0:W-:Y:S02]  /*114f0*/  STG.E desc[UR8][R26.64], R39 ;  /* 0x000000271a007986 */ /* 0x0001e4000c101908 */
.L_x_2726:
[----:B------:R-:W-:Y:S05]  /*11500*/  BSYNC.RECONVERGENT B1 ;  /* 0x0000000000017941 */ /* 0x000fea0003800200 */
.L_x_2725:
[----:B------:R-:W-:-:S13]  /*11510*/  ISETP.GE.U32.AND P0, PT, R13, 0x60, PT ;  /* 0x000000600d00780c */ /* 0x000fda0003f06070 */
[----:B------:R-:W-:Y:S05]  /*11520*/  @!P0 BRA `(.L_x_2724) ;  /* 0x0000001000888947 */ /* 0x000fea0003800000 */
[----:B0123--:R-:W-:Y:S01]  /*11530*/  IMAD.IADD R24, R42, 0x1, -R43 ;  /* 0x000000012a187824 */ /* 0x00ffe200078e0a2b */
[----:B------:R-:W-:Y:S01]  /*11540*/  BSSY.RECONVERGENT B1, `(.L_x_2727) ;  /* 0x000009d000017945 */ /* 0x000fe20003800200 */
[----:B------:R-:W-:-:S03]  /*11550*/  PLOP3.LUT P0, PT, PT, PT, PT, 0x80, 0x8 ;  /* 0x000000000008781c */ /* 0x000fc60003f0f070 */
[----:B------:R-:W-:-:S13]  /*11560*/  ISETP.GT.AND P1, PT, R24, 0x180, PT ;  /* 0x000001801800780c */ /* 0x000fda0003f24270 */
[----:B------:R-:W-:Y:S05]  /*11570*/  @!P1 BRA `(.L_x_2728) ;  /* 0x0000000800649947 */ /* 0x000fea0003800000 */
[----:B------:R-:W-:Y:S02]  /*11580*/  PLOP3.LUT P0, PT, PT, PT, PT, 0x8, 0x80 ;  /* 0x000000000080781c */ /* 0x000fe40003f0e170 */
[----:B------:R-:W-:-:S11]  /*11590*/  IADD3 R44, PT, PT, R42, -0x180, RZ ;  /* 0xfffffe802a2c7810 */ /* 0x000fd60007ffe0ff */
.L_x_2729:
[C---:B0-----:R-:W-:Y:S01]  /*115a0*/  IMAD R49, R43.reuse, 0x4, R14 ;  /* 0x000000042b317824 */ /* 0x041fe200078e020e */
[C---:B------:R-:W-:Y:S01]  /*115b0*/  LEA R38, R43.reuse, R12, 0x2 ;  /* 0x0000000c2b267211 */ /* 0x040fe200078e10ff */
[----:B----4-:R-:W0:Y:S01]  /*115c0*/  LDC.64 R24, c[0x0][0x3b0] ;  /* 0x0000ec00ff187b82 */ /* 0x010e220000000a00 */
[----:B------:R-:W-:Y:S02]  /*115d0*/  HFMA2 R45, -RZ, RZ, 0, 5.9604644775390625e-08 ;  /* 0x00000001ff2d7431 */ /* 0x000fe400000001ff */
[----:B------:R-:W-:Y:S01]  /*115e0*/  VIADD R43, R43, 0x200 ;  /* 0x000002002b2b7836 */ /* 0x000fe20000000000 */
[----:B------:R-:W1:Y:S04]  /*115f0*/  LDS R27, [R49] ;  /* 0x00000000311b7984 */ /* 0x000e680000000800 */
[----:B------:R-:W2:Y:S04]  /*11600*/  LDS R28, [R38] ;  /* 0x00000000261c7984 */ /* 0x000ea80000000800 */
[----:B------:R-:W3:Y:S04]  /*11610*/  LDS R51, [R49+0x80] ;  /* 0x0000800031337984 */ /* 0x000ee80000000800 */
[----:B------:R-:W-:Y:S04]  /*11620*/  LDS R39, [R49+0x100] ;  /* 0x0001000031277984 */ /* 0x000fe80000000800 */
[----:B------:R-:W4:Y:S04]  /*11630*/  LDS R48, [R38+0x80] ;  /* 0x0000800026307984 */ /* 0x000f280000000800 */
[----:B------:R-:W5:Y:S04]  /*11640*/  LDS R53, [R49+0x180] ;  /* 0x0001800031357984 */ /* 0x000f680000000800 */
[----:B------:R-:W-:Y:S04]  /*11650*/  LDS R52, [R38+0x100] ;  /* 0x0001000026347984 */ /* 0x000fe80000000800 */
[----:B------:R-:W-:Y:S04]  /*11660*/  LDS R47, [R49+0x200] ;  /* 0x00020000312f7984 */ /* 0x000fe80000000800 */
[----:B------:R-:W-:Y:S01]  /*11670*/  LDS R46, [R38+0x180] ;  /* 0x00018000262e7984 */ /* 0x000fe20000000800 */
[----:B-1----:R-:W-:-:S02]  /*11680*/  IMAD R37, R34, UR6, R27 ;  /* 0x0000000622257c24 */ /* 0x002fc4000f8e021b */
[----:B--2---:R-:W-:-:S03]  /*11690*/  FMUL R29, R28, UR12 ;  /* 0x0000000c1c1d7c20 */ /* 0x004fc60008400000 */
[C---:B------:R-:W-:Y:S01]  /*116a0*/  IADD3 R26, P1, PT, R37.reuse, UR10, RZ ;  /* 0x0000000a251a7c10 */ /* 0x040fe2000ff3e0ff */
[----:B------:R-:W1:Y:S01]  /*116b0*/  LDS R28, [R38+0x200] ;  /* 0x00020000261c7984 */ /* 0x000e620000000800 */
[----:B---3--:R-:W-:Y:S02]  /*116c0*/  IMAD R51, R34, UR6, R51 ;  /* 0x0000000622337c24 */ /* 0x008fe4000f8e0233 */
[C---:B------:R-:W-:Y:S01]  /*116d0*/  LEA.HI.X.SX32 R27, R37.reuse, UR11, 0x1, P1 ;  /* 0x0000000b251b7c11 */ /* 0x040fe200088f0eff */
[----:B0-----:R-:W-:Y:S02]  /*116e0*/  IMAD.WIDE R36, R37, 0x4, R24 ;  /* 0x0000000425247825 */ /* 0x001fe400078e0218 */
[C---:B------:R-:W-:Y:S02]  /*116f0*/  IADD3 R40, P1, PT, R51.reuse, UR10, RZ ;  /* 0x0000000a33287c10 */ /* 0x040fe4000ff3e0ff */
[----:B------:R0:W-:Y:S01]  /*11700*/  STG.E.U8 desc[UR8][R26.64], R45 ;  /* 0x0000002d1a007986 */ /* 0x0001e2000c101108 */
[----:B----4-:R-:W-:Y:S01]  /*11710*/  FMUL R48, R48, UR12 ;  /* 0x0000000c30307c20 */ /* 0x010fe20008400000 */
[----:B------:R-:W-:-:S02]  /*11720*/  LEA.HI.X.SX32 R41, R51, UR11, 0x1, P1 ;  /* 0x0000000b33297c11 */ /* 0x000fc400088f0eff */
[----:B------:R2:W-:Y:S01]  /*11730*/  STG.E desc[UR8][R36.64], R29 ;  /* 0x0000001d24007986 */ /* 0x0005e2000c101908 */
[----:B------:R-:W-:-:S03]  /*11740*/  IMAD.WIDE R50, R51, 0x4, R24 ;  /* 0x0000000433327825 */ /* 0x000fc600078e0218 */
[----:B------:R-:W3:Y:S01]  /*11750*/  LDS R29, [R49+0x280] ;  /* 0x00028000311d7984 */ /* 0x000ee20000000800 */
[----:B0-----:R-:W-:-:S03]  /*11760*/  IMAD R27, R34, UR6, R39 ;  /* 0x00000006221b7c24 */ /* 0x001fc6000f8e0227 */
[----:B------:R5:W-:Y:S04]  /*11770*/  STG.E.U8 desc[UR8][R40.64], R45 ;  /* 0x0000002d28007986 */ /* 0x000be8000c101108 */
[----:B------:R-:W0:Y:S01]  /*11780*/  LDS R39, [R49+0x300] ;  /* 0x0003000031277984 */ /* 0x000e220000000800 */
[----:B--2---:R-:W-:-:S03]  /*11790*/  IADD3 R36, P1, PT, R27, UR10, RZ ;  /* 0x0000000a1b247c10 */ /* 0x004fc6000ff3e0ff */
[----:B------:R2:W-:Y:S01]  /*117a0*/  STG.E desc[UR8][R50.64], R48 ;  /* 0x0000003032007986 */ /* 0x0005e2000c101908 */
[----:B------:R-:W-:-:S03]  /*117b0*/  LEA.HI.X.SX32 R37, R27, UR11, 0x1, P1 ;  /* 0x0000000b1b257c11 */ /* 0x000fc600088f0eff */
[----:B------:R-:W4:Y:S01]  /*117c0*/  LDS R48, [R38+0x280] ;  /* 0x0002800026307984 */ /* 0x000f220000000800 */
[----:B-----5:R-:W-:-:S03]  /*117d0*/  IMAD R41, R34, UR6, R53 ;  /* 0x0000000622297c24 */ /* 0x020fc6000f8e0235 */
[----:B------:R-:W-:Y:S02]  /*117e0*/  STG.E.U8 desc[UR8][R36.64], R45 ;  /* 0x0000002d24007986 */ /* 0x000fe4000c101108 */
[----:B------:R-:W-:Y:S01]  /*117f0*/  IADD3 R26, P1, PT, R41, UR10, RZ ;  /* 0x0000000a291a7c10 */ /* 0x000fe2000ff3e0ff */
[----:B-1----:R-:W-:Y:S01]  /*11800*/  FMUL R28, R28, UR12 ;  /* 0x0000000c1c1c7c20 */ /* 0x002fe20008400000 */
[----:B--2---:R-:W-:Y:S01]  /*11810*/  FMUL R51, R52, UR12 ;  /* 0x0000000c34337c20 */ /* 0x004fe20008400000 */
[--C-:B------:R-:W-:Y:S01]  /*11820*/  IMAD.WIDE R52, R27, 0x4, R24.reuse ;  /* 0x000000041b347825 */ /* 0x100fe200078e0218 */
[----:B------:R-:W1:Y:S01]  /*11830*/  LDS R37, [R49+0x380] ;  /* 0x0003800031257984 */ /* 0x000e620000000800 */
[C---:B------:R-:W-:Y:S02]  /*11840*/  LEA.HI.X.SX32 R27, R41.reuse, UR11, 0x1, P1 ;  /* 0x0000000b291b7c11 */ /* 0x040fe400088f0eff */
[----:B------:R-:W-:Y:S01]  /*11850*/  IMAD.WIDE R40, R41, 0x4, R24 ;  /* 0x0000000429287825 */ /* 0x000fe200078e0218 */
[----:B------:R2:W-:Y:S04]  /*11860*/  STG.E desc[UR8][R52.64], R51 ;  /* 0x0000003334007986 */ /* 0x0005e8000c101908 */
[----:B------:R-:W5:Y:S04]  /*11870*/  LDS R50, [R38+0x300] ;  /* 0x0003000026327984 */ /* 0x000f680000000800 */
[----:B------:R-:W-:Y:S01]  /*11880*/  STG.E.U8 desc[UR8][R26.64], R45 ;  /* 0x0000002d1a007986 */ /* 0x000fe2000c101108 */
[----:B--2---:R-:W-:-:S02]  /*11890*/  IMAD R53, R34, UR6, R47 ;  /* 0x0000000622357c24 */ /* 0x004fc4000f8e022f */
[----:B------:R-:W-:Y:S01]  /*118a0*/  FMUL R51, R46, UR12 ;  /* 0x0000000c2e337c20 */ /* 0x000fe20008400000 */
[----:B------:R-:W2:Y:S02]  /*118b0*/  LDS R36, [R38+0x380] ;  /* 0x0003800026247984 */ /* 0x000ea40000000800 */
[C---:B------:R-:W-:Y:S02]  /*118c0*/  IADD3 R46, P1, PT, R53.reuse, UR10, RZ ;  /* 0x0000000a352e7c10 */ /* 0x040fe4000ff3e0ff */
[----:B------:R3:W-:Y:S02]  /*118d0*/  STG.E desc[UR8][R40.64], R51 ;  /* 0x0000003328007986 */ /* 0x0007e4000c101908 */
[C---:B------:R-:W-:Y:S02]  /*118e0*/  LEA.HI.X.SX32 R47, R53.reuse, UR11, 0x1, P1 ;  /* 0x0000000b352f7c11 */ /* 0x040fe400088f0eff */
[----:B------:R-:W-:Y:S01]  /*118f0*/  LDS R51, [R49+0x400] ;  /* 0x0004000031337984 */ /* 0x000fe20000000800 */
[----:B------:R-:W-:-:S03]  /*11900*/  IMAD.WIDE R52, R53, 0x4, R24 ;  /* 0x0000000435347825 */ /* 0x000fc600078e0218 */
[----:B------:R0:W-:Y:S01]  /*11910*/  STG.E.U8 desc[UR8][R46.64], R45 ;  /* 0x0000002d2e007986 */ /* 0x0001e2000c101108 */
[----:B---3--:R-:W-:-:S03]  /*11920*/  IMAD R41, R34, UR6, R29 ;  /* 0x0000000622297c24 */ /* 0x008fc6000f8e021d */
[----:B------:R3:W-:Y:S04]  /*11930*/  STG.E desc[UR8][R52.64], R28 ;  /* 0x0000001c34007986 */ /* 0x0007e8000c101908 */
[----:B------:R-:W-:Y:S01]  /*11940*/  LDS R28, [R38+0x400] ;  /* 0x00040000261c7984 */ /* 0x000fe20000000800 */
[C---:B------:R-:W-:Y:S01]  /*11950*/  IADD3 R26, P1, PT, R41.reuse, UR10, RZ ;  /* 0x0000000a291a7c10 */ /* 0x040fe2000ff3e0ff */
[----:B0-----:R-:W-:Y:S02]  /*11960*/  IMAD R47, R34, UR6, R39 ;  /* 0x00000006222f7c24 */ /* 0x001fe4000f8e0227 */
[----:B------:R-:W-:Y:S01]  /*11970*/  LDS R29, [R49+0x480] ;  /* 0x00048000311d7984 */ /* 0x000fe20000000800 */
[----:B----4-:R-:W-:Y:S01]  /*11980*/  FMUL R46, R48, UR12 ;  /* 0x0000000c302e7c20 */ /* 0x010fe20008400000 */
[C---:B------:R-:W-:Y:S01]  /*11990*/  LEA.HI.X.SX32 R27, R41.reuse, UR11, 0x1, P1 ;  /* 0x0000000b291b7c11 */ /* 0x040fe200088f0eff */
[----:B------:R-:W-:Y:S01]  /*119a0*/  IMAD.WIDE R40, R41, 0x4, R24 ;  /* 0x0000000429287825 */ /* 0x000fe200078e0218 */
[----:B------:R-:W0:Y:S01]  /*119b0*/  LDS R39, [R49+0x500] ;  /* 0x0005000031277984 */ /* 0x000e220000000800 */
[----:B---3--:R-:W-:-:S03]  /*119c0*/  IADD3 R52, P1, PT, R47, UR10, RZ ;  /* 0x0000000a2f347c10 */ /* 0x008fc6000ff3e0ff */
[----:B------:R-:W3:Y:S01]  /*119d0*/  LDS R48, [R38+0x480] ;  /* 0x0004800026307984 */ /* 0x000ee20000000800 */
[----:B------:R-:W-:-:S03]  /*119e0*/  LEA.HI.X.SX32 R53, R47, UR11, 0x1, P1 ;  /* 0x0000000b2f357c11 */ /* 0x000fc600088f0eff */
[----:B------:R4:W-:Y:S04]  /*119f0*/  STG.E.U8 desc[UR8][R26.64], R45 ;  /* 0x0000002d1a007986 */ /* 0x0009e8000c101108 */
[----:B------:R1:W-:Y:S04]  /*11a00*/  STG.E desc[UR8][R40.64], R46 ;  /* 0x0000002e28007986 */ /* 0x0003e8000c101908 */
[----:B------:R2:W-:Y:S01]  /*11a10*/  STG.E.U8 desc[UR8][R52.64], R45 ;  /* 0x0000002d34007986 */ /* 0x0005e2000c101108 */
[----:B----4-:R-:W-:-:S03]  /*11a20*/  IMAD.WIDE R26, R47, 0x4, R24 ;  /* 0x000000042f1a7825 */ /* 0x010fc600078e0218 */
[----:B------:R-:W4:Y:S01]  /*11a30*/  LDS R52, [R38+0x580] ;  /* 0x0005800026347984 */ /* 0x000f220000000800 */
[----:B-1----:R-:W-:Y:S02]  /*11a40*/  IMAD R41, R34, UR6, R37 ;  /* 0x0000000622297c24 */ /* 0x002fe4000f8e0225 */
[----:B-----5:R-:W-:Y:S01]  /*11a50*/  FMUL R37, R50, UR12 ;  /* 0x0000000c32257c20 */ /* 0x020fe20008400000 */
[----:B--2---:R-:W-:Y:S02]  /*11a60*/  FMUL R53, R36, UR12 ;  /* 0x0000000c24357c20 */ /* 0x004fe40008400000 */
[C---:B------:R-:W-:Y:S02]  /*11a70*/  IADD3 R46, P1, PT, R41.reuse, UR10, RZ ;  /* 0x0000000a292e7c10 */ /* 0x040fe4000ff3e0ff */
[----:B------:R1:W-:Y:S02]  /*11a80*/  STG.E desc[UR8][R26.64], R37 ;  /* 0x000000251a007986 */ /* 0x0003e4000c101908 */
[----:B------:R-:W-:-:S02]  /*11a90*/  LEA.HI.X.SX32 R47, R41, UR11, 0x1, P1 ;  /* 0x0000000b292f7c11 */ /* 0x000fc400088f0eff */
[----:B------:R-:W-:Y:S04]  /*11aa0*/  LDS R37, [R49+0x580] ;  /* 0x0005800031257984 */ /* 0x000fe80000000800 */
[----:B------:R-:W-:Y:S01]  /*11ab0*/  LDS R36, [R38+0x500] ;  /* 0x0005000026247984 */ /* 0x000fe20000000800 */
[C---:B0-----:R-:W-:Y:S02]  /*11ac0*/  IMAD R39, R34.reuse, UR6, R39 ;  /* 0x0000000622277c24 */ /* 0x041fe4000f8e0227 */
[----:B-1----:R-:W-:Y:S01]  /*11ad0*/  IMAD R27, R34, UR6, R51 ;  /* 0x00000006221b7c24 */ /* 0x002fe2000f8e0233 */
[----:B------:R0:W-:Y:S01]  /*11ae0*/  STG.E.U8 desc[UR8][R46.64], R45 ;  /* 0x0000002d2e007986 */ /* 0x0001e2000c101108 */
[----:B------:R-:W-:-:S04]  /*11af0*/  IMAD.WIDE R50, R41, 0x4, R24 ;  /* 0x0000000429327825 */ /* 0x000fc800078e0218 */
[----:B---3--:R-:W-:Y:S01]  /*11b00*/  FMUL R48, R48, UR12 ;  /* 0x0000000c30307c20 */ /* 0x008fe20008400000 */
[C---:B------:R-:W-:Y:S01]  /*11b10*/  IADD3 R40, P1, PT, R27.reuse, UR10, RZ ;  /* 0x0000000a1b287c10 */ /* 0x040fe2000ff3e0ff */
[----:B------:R-:W-:Y:S03]  /*11b20*/  LDS R46, [R38+0x600] ;  /* 0x00060000262e7984 */ /* 0x000fe60000000800 */
[----:B------:R-:W-:Y:S01]  /*11b30*/  LEA.HI.X.SX32 R41, R27, UR11, 0x1, P1 ;  /* 0x0000000b1b297c11 */ /* 0x000fe200088f0eff */
[----:B------:R1:W-:Y:S01]  /*11b40*/  STG.E desc[UR8][R50.64], R53 ;  /* 0x0000003532007986 */ /* 0x0003e2000c101908 */
[----:B0-----:R-:W-:-:S03]  /*11b50*/  FMUL R47, R28, UR12 ;  /* 0x0000000c1c2f7c20 */ /* 0x001fc60008400000 */
[----:B------:R-:W0:Y:S04]  /*11b60*/  LDS R53, [R49+0x600] ;  /* 0x0006000031357984 */ /* 0x000e280000000800 */
[----:B------:R2:W-:Y:S01]  /*11b70*/  STG.E.U8 desc[UR8][R40.64], R45 ;  /* 0x0000002d28007986 */ /* 0x0005e2000c101108 */
[----:B----4-:R-:W-:Y:S01]  /*11b80*/  FMUL R52, R52, UR12 ;  /* 0x0000000c34347c20 */ /* 0x010fe20008400000 */
[----:B-1----:R-:W-:Y:S02]  /*11b90*/  IMAD R51, R34, UR6, R29 ;  /* 0x0000000622337c24 */ /* 0x002fe4000f8e021d */
[----:B------:R-:W-:Y:S01]  /*11ba0*/  LDS R50, [R38+0x680] ;  /* 0x0006800026327984 */ /* 0x000fe20000000800 */
[----:B------:R-:W-:Y:S02]  /*11bb0*/  IMAD.WIDE R28, R27, 0x4, R24 ;  /* 0x000000041b1c7825 */ /* 0x000fe400078e0218 */
[----:B------:R-:W-:-:S03]  /*11bc0*/  IADD3 R26, P1, PT, R51, UR10, RZ ;  /* 0x0000000a331a7c10 */ /* 0x000fc6000ff3e0ff */
[----:B------:R1:W-:Y:S01]  /*11bd0*/  STG.E desc[UR8][R28.64], R47 ;  /* 0x0000002f1c007986 */ /* 0x0003e2000c101908 */
[----:B------:R-:W-:-:S03]  /*11be0*/  LEA.HI.X.SX32 R27, R51, UR11, 0x1, P1 ;  /* 0x0000000b331b7c11 */ /* 0x000fc600088f0eff */
[----:B------:R-:W-:Y:S01]  /*11bf0*/  LDS R47, [R49+0x680] ;  /* 0x00068000312f7984 */ /* 0x000fe20000000800 */
[----:B--2---:R-:W-:-:S03]  /*11c00*/  IADD3 R40, P1, PT, R39, UR10, RZ ;  /* 0x0000000a27287c10 */ /* 0x004fc6000ff3e0ff */
[----:B------:R-:W-:Y:S01]  /*11c10*/  STG.E.U8 desc[UR8][R26.64], R45 ;  /* 0x0000002d1a007986 */ /* 0x000fe2000c101108 */
[----:B------:R-:W-:Y:S01]  /*11c20*/  LEA.HI.X.SX32 R41, R39, UR11, 0x1, P1 ;  /* 0x0000000b27297c11 */ /* 0x000fe200088f0eff */
[----:B-1----:R-:W-:Y:S02]  /*11c30*/  IMAD.WIDE R28, R51, 0x4, R24 ;  /* 0x00000004331c7825 */ /* 0x002fe400078e0218 */
[----:B------:R-:W1:Y:S04]  /*11c40*/  LDS R51, [R49+0x700] ;  /* 0x0007000031337984 */ /* 0x000e680000000800 */
[----:B------:R-:W2:Y:S04]  /*11c50*/  LDS R49, [R49+0x780] ;  /* 0x0007800031317984 */ /* 0x000ea80000000800 */
[----:B------:R3:W-:Y:S01]  /*11c60*/  STG.E desc[UR8][R28.64], R48 ;  /* 0x000000301c007986 */ /* 0x0007e2000c101908 */
[----:B0-----:R-:W-:-:S03]  /*11c70*/  IMAD R53, R34, UR6, R53 ;  /* 0x0000000622357c24 */ /* 0x001fc6000f8e0235 */
[----:B------:R-:W0:Y:S04]  /*11c80*/  LDS R48, [R38+0x700] ;  /* 0x0007000026307984 */ /* 0x000e280000000800 */
[----:B------:R-:W-:Y:S04]  /*11c90*/  STG.E.U8 desc[UR8][R40.64], R45 ;  /* 0x0000002d28007986 */ /* 0x000fe8000c101108 */
[----:B------:R4:W5:Y:S01]  /*11ca0*/  LDS R40, [R38+0x780] ;  /* 0x0007800026287984 */ /* 0x0009620000000800 */
[----:B---3--:R-:W-:Y:S02]  /*11cb0*/  IMAD R29, R34, UR6, R37 ;  /* 0x00000006221d7c24 */ /* 0x008fe4000f8e0225 */
[----:B------:R-:W-:-:S03]  /*11cc0*/  FMUL R37, R36, UR12 ;  /* 0x0000000c24257c20 */ /* 0x000fc60008400000 */
[----:B------:R-:W-:Y:S01]  /*11cd0*/  IADD3 R36, P1, PT, R29, UR10, RZ ;  /* 0x0000000a1d247c10 */ /* 0x000fe2000ff3e0ff */
[----:B----4-:R-:W-:-:S04]  /*11ce0*/  IMAD.WIDE R38, R39, 0x4, R24 ;  /* 0x0000000427267825 */ /* 0x010fc800078e0218 */
[----:B------:R-:W-:Y:S01]  /*11cf0*/  FMUL R41, R46, UR12 ;  /* 0x0000000c2e297c20 */ /* 0x000fe20008400000 */
[----:B------:R3:W-:Y:S01]  /*11d00*/  STG.E desc[UR8][R38.64], R37 ;  /* 0x0000002526007986 */ /* 0x0007e2000c101908 */
[----:B-1----:R-:W-:Y:S01]  /*11d10*/  IMAD R51, R34, UR6, R51 ;  /* 0x0000000622337c24 */ /* 0x002fe2000f8e0233 */
[C---:B---3--:R-:W-:Y:S01]  /*11d20*/  LEA.HI.X.SX32 R37, R29.reuse, UR11, 0x1, P1 ;  /* 0x0000000b1d257c11 */ /* 0x048fe200088f0eff */
[----:B------:R-:W-:Y:S01]  /*11d30*/  IMAD.WIDE R28, R29, 0x4, R24 ;  /* 0x000000041d1c7825 */ /* 0x000fe200078e0218 */
[----:B------:R-:W-:-:S03]  /*11d40*/  IADD3 R26, P1, PT, R53, UR10, RZ ;  /* 0x0000000a351a7c10 */ /* 0x000fc6000ff3e0ff */
[----:B------:R-:W-:Y:S01]  /*11d50*/  STG.E.U8 desc[UR8][R36.64], R45 ;  /* 0x0000002d24007986 */ /* 0x000fe2000c101108 */
[----:B------:R-:W-:-:S03]  /*11d60*/  LEA.HI.X.SX32 R27, R53, UR11, 0x1, P1 ;  /* 0x0000000b351b7c11 */ /* 0x000fc600088f0eff */
[----:B------:R1:W-:Y:S04]  /*11d70*/  STG.E desc[UR8][R28.64], R52 ;  /* 0x000000341c007986 */ /* 0x0003e8000c101908 */
[----:B------:R3:W-:Y:S01]  /*11d80*/  STG.E.U8 desc[UR8][R26.64], R45 ;  /* 0x0000002d1a007986 */ /* 0x0007e2000c101108 */
[----:B-1----:R-:W-:Y:S02]  /*11d90*/  IMAD R29, R34, UR6, R47 ;  /* 0x00000006221d7c24 */ /* 0x002fe4000f8e022f */
[----:B------:R-:W-:-:S04]  /*11da0*/  IMAD.WIDE R46, R53, 0x4, R24 ;  /* 0x00000004352e7825 */ /* 0x000fc800078e0218 */
[----:B------:R-:W-:Y:S01]  /*11db0*/  FMUL R53, R50, UR12 ;  /* 0x0000000c32357c20 */ /* 0x000fe20008400000 */
[C---:B------:R-:W-:Y:S01]  /*11dc0*/  IADD3 R38, P1, PT, R29.reuse, UR10, RZ ;  /* 0x0000000a1d267c10 */ /* 0x040fe2000ff3e0ff */
[----:B--2---:R-:W-:Y:S01]  /*11dd0*/  IMAD R50, R34, UR6, R49 ;  /* 0x0000000622327c24 */ /* 0x004fe2000f8e0231 */
[----:B------:R1:W-:Y:S01]  /*11de0*/  STG.E desc[UR8][R46.64], R41 ;  /* 0x000000292e007986 */ /* 0x0003e2000c101908 */
[----:B0-----:R-:W-:Y:S01]  /*11df0*/  FMUL R49, R48, UR12 ;  /* 0x0000000c30317c20 */ /* 0x001fe20008400000 */
[C---:B------:R-:W-:Y:S01]  /*11e00*/  LEA.HI.X.SX32 R39, R29.reuse, UR11, 0x1, P1 ;  /* 0x0000000b1d277c11 */ /* 0x040fe200088f0eff */
[----:B------:R-:W-:Y:S01]  /*11e10*/  IMAD.WIDE R28, R29, 0x4, R24 ;  /* 0x000000041d1c7825 */ /* 0x000fe200078e0218 */
[C---:B------:R-:W-:Y:S02]  /*11e20*/  IADD3 R36, P1, PT, R51.reuse, UR10, RZ ;  /* 0x0000000a33247c10 */ /* 0x040fe4000ff3e0ff */
[----:B---3--:R-:W-:Y:S01]  /*11e30*/  IADD3 R26, P2, PT, R50, UR10, RZ ;  /* 0x0000000a321a7c10 */ /* 0x008fe2000ff5e0ff */
[----:B------:R0:W-:Y:S01]  /*11e40*/  STG.E.U8 desc[UR8][R38.64], R45 ;  /* 0x0000002d26007986 */ /* 0x0001e2000c101108 */
[----:B------:R-:W-:-:S02]  /*11e50*/  LEA.HI.X.SX32 R37, R51, UR11, 0x1, P1 ;  /* 0x0000000b33257c11 */ /* 0x000fc400088f0eff */
[----:B------:R-:W-:Y:S01]  /*11e60*/  LEA.HI.X.SX32 R27, R50, UR11, 0x1, P2 ;  /* 0x0000000b321b7c11 */ /* 0x000fe200090f0eff */
[----:B------:R0:W-:Y:S01]  /*11e70*/  STG.E desc[UR8][R28.64], R53 ;  /* 0x000000351c007986 */ /* 0x0001e2000c101908 */
[----:B-1----:R-:W-:-:S04]  /*11e80*/  IMAD.WIDE R46, R51, 0x4, R24 ;  /* 0x00000004332e7825 */ /* 0x002fc800078e0218 */
[----:B-----5:R-:W-:Y:S01]  /*11e90*/  FMUL R41, R40, UR12 ;  /* 0x0000000c28297c20 */ /* 0x020fe20008400000 */
[----:B------:R-:W-:Y:S01]  /*11ea0*/  ISETP.GE.AND P1, PT, R43, R44, PT ;  /* 0x0000002c2b00720c */ /* 0x000fe20003f26270 */
[----:B------:R0:W-:Y:S01]  /*11eb0*/  STG.E.U8 desc[UR8][R36.64], R45 ;  /* 0x0000002d24007986 */ /* 0x0001e2000c101108 */
[----:B------:R-:W-:-:S03]  /*11ec0*/  IMAD.WIDE R24, R50, 0x4, R24 ;  /* 0x0000000432187825 */ /* 0x000fc600078e0218 */
[----:B------:R0:W-:Y:S04]  /*11ed0*/  STG.E desc[UR8][R46.64], R49 ;  /* 0x000000312e007986 */ /* 0x0001e8000c101908 */
[----:B------:R0:W-:Y:S04]  /*11ee0*/  STG.E.U8 desc[UR8][R26.64], R45 ;  /* 0x0000002d1a007986 */ /* 0x0001e8000c101108 */
[----:B------:R0:W-:Y:S01]  /*11ef0*/  STG.E desc[UR8][R24.64], R41 ;  /* 0x0000002918007986 */ /* 0x0001e2000c101908 */
[----:B------:R-:W-:Y:S05]  /*11f00*/  @!P1 BRA `(.L_x_2729) ;  /* 0xfffffff400a49947 */ /* 0x000fea000383ffff */
.L_x_2728:
[----:B------:R-:W-:Y:S05]  /*11f10*/  BSYNC.RECONVERGENT B1 ;  /* 0x0000000000017941 */ /* 0x000fea0003800200 */
.L_x_2727:
[----:B0-----:R-:W-:Y:S01]  /*11f20*/  IADD3 R24, PT, PT, -R43, R42, RZ ;  /* 0x0000002a2b187210 */ /* 0x001fe20007ffe1ff */
[----:B------:R-:W-:Y:S03]  /*11f30*/  BSSY.RECONVERGENT B1, `(.L_x_2730) ;  /* 0x0000054000017945 */ /* 0x000fe60003800200 */
[----:B------:R-:W-:-:S13]  /*11f40*/  ISETP.GT.AND P1, PT, R24, 0x80, PT ;  /* 0x000000801800780c */ /* 0x000fda0003f24270 */
[----:B------:R-:W-:Y:S05]  /*11f50*/  @!P1 BRA `(.L_x_2731) ;  /* 0x0000000400449947 */ /* 0x000fea0003800000 */
[C---:B------:R-:W-:Y:S01]  /*11f60*/  LEA R47, R43.reuse, R14, 0x2 ;  /* 0x0000000e2b2f7211 */ /* 0x040fe200078e10ff */
[C---:B------:R-:W-:Y:S01]  /*11f70*/  IMAD R52, R43.reuse, 0x4, R12 ;  /* 0x000000042b347824 */ /* 0x040fe200078e020c */
[----:B------:R-:W0:Y:S01]  /*11f80*/  LDCU UR13, c[0x0][0x38c] ;  /* 0x00007180ff0d77ac */ /* 0x000e220008000800 */
[----:B----4-:R-:W1:Y:S01]  /*11f90*/  LDC.64 R24, c[0x0][0x3b0] ;  /* 0x0000ec00ff187b82 */ /* 0x010e620000000a00 */
[----:B------:R-:W-:Y:S01]  /*11fa0*/  MOV R46, 0x1 ;  /* 0x00000001002e7802 */ /* 0x000fe20000000f00 */
[----:B------:R-:W0:Y:S01]  /*11fb0*/  LDS R27, [R47] ;  /* 0x000000002f1b7984 */ /* 0x000e220000000800 */
[----:B------:R-:W2:Y:S01]  /*11fc0*/  LDCU.64 UR14, c[0x0][0x3b8] ;  /* 0x00007700ff0e77ac */ /* 0x000ea20008000a00 */
[----:B------:R-:W-:Y:S02]  /*11fd0*/  IADD3 R43, PT, PT, R43, 0x100, RZ ;  /* 0x000001002b2b7810 */ /* 0x000fe40007ffe0ff */
[----:B------:R-:W3:Y:S01]  /*11fe0*/  LDS R26, [R52] ;  /* 0x00000000341a7984 */ /* 0x000ee20000000800 */
[----:B------:R-:W3:Y:S03]  /*11ff0*/  LDCU UR16, c[0x0][0x3a0] ;  /* 0x00007400ff1077ac */ /* 0x000ee60008000800 */
[----:B------:R-:W4:Y:S04]  /*12000*/  LDS R51, [R47+0x80] ;  /* 0x000080002f337984 */ /* 0x000f280000000800 */
[----:B------:R-:W5:Y:S04]  /*12010*/  LDS R50, [R52+0x80] ;  /* 0x0000800034327984 */ /* 0x000f680000000800 */
[----:B------:R-:W5:Y:S04]  /*12020*/  LDS R45, [R47+0x100] ;  /* 0x000100002f2d7984 */ /* 0x000f680000000800 */
[----:B------:R-:W5:Y:S04]  /*12030*/  LDS R53, [R47+0x180] ;  /* 0x000180002f357984 */ /* 0x000f680000000800 */
[----:B------:R-:W-:Y:S04]  /*12040*/  LDS R44, [R52+0x100] ;  /* 0x00010000342c7984 */ /* 0x000fe80000000800 */
[----:B------:R-:W-:Y:S04]  /*12050*/  LDS R39, [R47+0x200] ;  /* 0x000200002f277984 */ /* 0x000fe80000000800 */
[----:B------:R-:W-:Y:S04]  /*12060*/  LDS R38, [R52+0x180] ;  /* 0x0001800034267984 */ /* 0x000fe80000000800 */
[----:B------:R-:W5:Y:S01]  /*12070*/  LDS R49, [R47+0x300] ;  /* 0x000300002f317984 */ /* 0x000f620000000800 */
[----:B0-----:R-:W-:-:S03]  /*12080*/  IMAD R27, R34, UR13, R27 ;  /* 0x0000000d221b7c24 */ /* 0x001fc6000f8e021b */
[----:B------:R-:W-:Y:S01]  /*12090*/  LDS R36, [R52+0x200] ;  /* 0x0002000034247984 */ /* 0x000fe20000000800 */
[----:B---3--:R-:W-:Y:S01]  /*120a0*/  FMUL R37, R26, UR16 ;  /* 0x000000101a257c20 */ /* 0x008fe20008400000 */
[C---:B--2---:R-:W-:Y:S02]  /*120b0*/  IADD3 R28, P0, PT, R27.reuse, UR14, RZ ;  /* 0x0000000e1b1c7c10 */ /* 0x044fe4000ff1e0ff */
[----:B------:R-:W0:Y:S01]  /*120c0*/  LDS R48, [R52+0x280] ;  /* 0x0002800034307984 */ /* 0x000e220000000800 */
[----:B----4-:R-:W-:Y:S01]  /*120d0*/  IMAD R51, R34, UR13, R51 ;  /* 0x0000000d22337c24 */ /* 0x010fe2000f8e0233 */
[C---:B------:R-:W-:Y:S01]  /*120e0*/  LEA.HI.X.SX32 R29, R27.reuse, UR15, 0x1, P0 ;  /* 0x0000000f1b1d7c11 */ /* 0x040fe200080f0eff */
[----:B-1----:R-:W-:-:S04]  /*120f0*/  IMAD.WIDE R26, R27, 0x4, R24 ;  /* 0x000000041b1a7825 */ /* 0x002fc800078e0218 */
[----:B-----5:R-:W-:Y:S01]  /*12100*/  FMUL R50, R50, UR16 ;  /* 0x0000001032327c20 */ /* 0x020fe20008400000 */
[C---:B------:R-:W-:Y:S01]  /*12110*/  IADD3 R40, P0, PT, R51.reuse, UR14, RZ ;  /* 0x0000000e33287c10 */ /* 0x040fe2000ff1e0ff */
[----:B------:R1:W-:Y:S01]  /*12120*/  STG.E.U8 desc[UR8][R28.64], R46 ;  /* 0x0000002e1c007986 */ /* 0x0003e2000c101108 */
[C---:B------:R-:W-:Y:S02]  /*12130*/  IMAD R45, R34.reuse, UR13, R45 ;  /* 0x0000000d222d7c24 */ /* 0x040fe4000f8e022d */
[----:B------:R-:W-:Y:S01]  /*12140*/  LEA.HI.X.SX32 R41, R51, UR15, 0x1, P0 ;  /* 0x0000000f33297c11 */ /* 0x000fe200080f0eff */
[----:B------:R2:W-:Y:S01]  /*12150*/  STG.E desc[UR8][R26.64], R37 ;  /* 0x000000251a007986 */ /* 0x0005e2000c101908 */
[----:B------:R-:W-:-:S03]  /*12160*/  IMAD R53, R34, UR13, R53 ;  /* 0x0000000d22357c24 */ /* 0x000fc6000f8e0235 */
[----:B------:R-:W-:Y:S04]  /*12170*/  LDS R37, [R47+0x280] ;  /* 0x000280002f257984 */ /* 0x000fe80000000800 */
[----:B------:R-:W3:Y:S01]  /*12180*/  LDS R47, [R47+0x380] ;  /* 0x000380002f2f7984 */ /* 0x000ee20000000800 */
[----:B-1----:R-:W-:-:S03]  /*12190*/  IMAD.WIDE R28, R51, 0x4, R24 ;  /* 0x00000004331c7825 */ /* 0x002fc600078e0218 */
[----:B------:R1:W-:Y:S01]  /*121a0*/  STG.E.U8 desc[UR8][R40.64], R46 ;  /* 0x0000002e28007986 */ /* 0x0003e2000c101108 */
[----:B--2---:R-:W-:-:S03]  /*121b0*/  IADD3 R26, P0, PT, R45, UR14, RZ ;  /* 0x0000000e2d1a7c10 */ /* 0x004fc6000ff1e0ff */
[----:B------:R-:W-:Y:S01]  /*121c0*/  STG.E desc[UR8][R28.64], R50 ;  /* 0x000000321c007986 */ /* 0x000fe2000c101908 */
[----:B------:R-:W-:Y:S01]  /*121d0*/  LEA.HI.X.SX32 R27, R45, UR15, 0x1, P0 ;  /* 0x0000000f2d1b7c11 */ /* 0x000fe200080f0eff */
[----:B------:R-:W-:Y:S02]  /*121e0*/  IMAD R49, R34, UR13, R49 ;  /* 0x0000000d22317c24 */ /* 0x000fe4000f8e0231 */
[----:B------:R-:W-:Y:S04]  /*121f0*/  LDS R50, [R52+0x300] ;  /* 0x0003000034327984 */ /* 0x000fe80000000800 */
[----:B------:R2:W4:Y:S01]  /*12200*/  LDS R51, [R52+0x380] ;  /* 0x0003800034337984 */ /* 0x0005220000000800 */
[----:B-1----:R-:W-:-:S03]  /*12210*/  IADD3 R40, P0, PT, R53, UR14, RZ ;  /* 0x0000000e35287c10 */ /* 0x002fc6000ff1e0ff */
[----:B------:R1:W-:Y:S01]  /*12220*/  STG.E.U8 desc[UR8][R26.64], R46 ;  /* 0x0000002e1a007986 */ /* 0x0003e2000c101108 */
[----:B------:R-:W-:Y:S01]  /*12230*/  LEA.HI.X.SX32 R41, R53, UR15, 0x1, P0 ;  /* 0x0000000f35297c11 */ /* 0x000fe200080f0eff */
[----:B0-----:R-:W-:Y:S01]  /*12240*/  FMUL R48, R48, UR16 ;  /* 0x0000001030307c20 */ /* 0x001fe20008400000 */
[----:B--2---:R-:W-:Y:S01]  /*12250*/  FMUL R52, R44, UR16 ;  /* 0x000000102c347c20 */ /* 0x004fe20008400000 */
[----:B------:R-:W-:-:S05]  /*12260*/  IMAD.WIDE R44, R45, 0x4, R24 ;  /* 0x000000042d2c7825 */ /* 0x000fca00078e0218 */
[----:B------:R0:W-:Y:S01]  /*12270*/  STG.E desc[UR8][R44.64], R52 ;  /* 0x000000342c007986 */ /* 0x0001e2000c101908 */
[----:B-1----:R-:W-:-:S03]  /*12280*/  IMAD R27, R34, UR13, R39 ;  /* 0x0000000d221b7c24 */ /* 0x002fc6000f8e0227 */
[----:B------:R1:W-:Y:S02]  /*12290*/  STG.E.U8 desc[UR8][R40.64], R46 ;  /* 0x0000002e28007986 */ /* 0x0003e4000c101108 */
[----:B------:R-:W-:Y:S01]  /*122a0*/  IADD3 R28, P0, PT, R27, UR14, RZ ;  /* 0x0000000e1b1c7c10 */ /* 0x000fe2000ff1e0ff */
[----:B---3--:R-:W-:-:S03]  /*122b0*/  IMAD R47, R34, UR13, R47 ;  /* 0x0000000d222f7c24 */ /* 0x008fc6000f8e022f */
[----:B------:R-:W-:Y:S01]  /*122c0*/  LEA.HI.X.SX32 R29, R27, UR15, 0x1, P0 ;  /* 0x0000000f1b1d7c11 */ /* 0x000fe200080f0eff */
[----:B0-----:R-:W-:Y:S01]  /*122d0*/  FMUL R52, R36, UR16 ;  /* 0x0000001024347c20 */ /* 0x001fe20008400000 */
[----:B-1----:R-:W-:Y:S01]  /*122e0*/  FMUL R41, R38, UR16 ;  /* 0x0000001026297c20 */ /* 0x002fe20008400000 */
[----:B------:R-:W-:-:S04]  /*122f0*/  IMAD.WIDE R38, R53, 0x4, R24 ;  /* 0x0000000435267825 */ /* 0x000fc800078e0218 */
[----:B------:R-:W-:Y:S01]  /*12300*/  IMAD R53, R34, UR13, R37 ;  /* 0x0000000d22357c24 */ /* 0x000fe2000f8e0225 */
[----:B------:R0:W-:Y:S01]  /*12310*/  STG.E desc[UR8][R38.64], R41 ;  /* 0x0000002926007986 */ /* 0x0001e2000c101908 */
[----:B------:R-:W-:-:S03]  /*12320*/  IMAD.WIDE R36, R27, 0x4, R24 ;  /* 0x000000041b247825 */ /* 0x000fc600078e0218 */
[----:B------:R-:W-:Y:S01]  /*12330*/  IADD3 R26, P0, PT, R53, UR14, RZ ;  /* 0x0000000e351a7c10 */ /* 0x000fe2000ff1e0ff */
[----:B------:R1:W-:Y:S01]  /*12340*/  STG.E.U8 desc[UR8][R28.64], R46 ;  /* 0x0000002e1c007986 */ /* 0x0003e2000c101108 */
[----:B----4-:R-:W-:Y:S02]  /*12350*/  FMUL R51, R51, UR16 ;  /* 0x0000001033337c20 */ /* 0x010fe40008400000 */
[----:B------:R-:W-:Y:S01]  /*12360*/  LEA.HI.X.SX32 R27, R53, UR15, 0x1, P0 ;  /* 0x0000000f351b7c11 */ /* 0x000fe200080f0eff */
[----:B------:R2:W-:Y:S01]  /*12370*/  STG.E desc[UR8][R36.64], R52 ;  /* 0x0000003424007986 */ /* 0x0005e2000c101908 */
[----:B------:R-:W-:Y:S01]  /*12380*/  IADD3 R44, P0, PT, R49, UR14, RZ ;  /* 0x0000000e312c7c10 */ /* 0x000fe2000ff1e0ff */
[----:B0-----:R-:W-:-:S04]  /*12390*/  IMAD.WIDE R40, R53, 0x4, R24 ;  /* 0x0000000435287825 */ /* 0x001fc800078e0218 */
[----:B------:R-:W-:Y:S01]  /*123a0*/  FMUL R39, R50, UR16 ;  /* 0x0000001032277c20 */ /* 0x000fe20008400000 */
[----:B------:R-:W-:Y:S01]  /*123b0*/  LEA.HI.X.SX32 R45, R49, UR15, 0x1, P0 ;  /* 0x0000000f312d7c11 */ /* 0x000fe200080f0eff */
[----:B------:R0:W-:Y:S01]  /*123c0*/  STG.E.U8 desc[UR8][R26.64], R46 ;  /* 0x0000002e1a007986 */ /* 0x0001e2000c101108 */
[----:B------:R-:W-:Y:S02]  /*123d0*/  PLOP3.LUT P0, PT, PT, PT, PT, 0x8, 0x80 ;  /* 0x000000000080781c */ /* 0x000fe40003f0e170 */
[----:B-1----:R-:W-:Y:S01]  /*123e0*/  IADD3 R28, P1, PT, R47, UR14, RZ ;  /* 0x0000000e2f1c7c10 */ /* 0x002fe2000ff3e0ff */
[----:B------:R0:W-:Y:S01]  /*123f0*/  STG.E desc[UR8][R40.64], R48 ;  /* 0x0000003028007986 */ /* 0x0001e2000c101908 */
[--C-:B--2---:R-:W-:Y:S02]  /*12400*/  IMAD.WIDE R36, R49, 0x4, R24.reuse ;  /* 0x0000000431247825 */ /* 0x104fe400078e0218 */
[C---:B------:R-:W-:Y:S01]  /*12410*/  LEA.HI.X.SX32 R29, R47.reuse, UR15, 0x1, P1 ;  /* 0x0000000f2f1d7c11 */ /* 0x040fe200088f0eff */
[----:B------:R0:W-:Y:S01]  /*12420*/  STG.E.U8 desc[UR8][R44.64], R46 ;  /* 0x0000002e2c007986 */ /* 0x0001e2000c101108 */
[----:B------:R-:W-:-:S03]  /*12430*/  IMAD.WIDE R24, R47, 0x4, R24 ;  /* 0x000000042f187825 */ /* 0x000fc600078e0218 */
[----:B------:R0:W-:Y:S04]  /*12440*/  STG.E desc[UR8][R36.64], R39 ;  /* 0x0000002724007986 */ /* 0x0001e8000c101908 */
[----:B------:R0:W-:Y:S04]  /*12450*/  STG.E.U8 desc[UR8][R28.64], R46 ;  /* 0x0000002e1c007986 */ /* 0x0001e8000c101108 */
[----:B------:R0:W-:Y:S02]  /*12460*/  STG.E desc[UR8][R24.64], R51 ;  /* 0x0000003318007986 */ /* 0x0001e4000c101908 */
.L_x_2731:
[----:B------:R-:W-:Y:S05]  /*12470*/  BSYNC.RECONVERGENT B1 ;  /* 0x0000000000017941 */ /* 0x000fea0003800200 */
.L_x_2730:
[----:B------:R-:W-:-:S13]  /*12480*/  ISETP.LT.OR P0, PT, R43, R42, P0 ;  /* 0x0000002a2b00720c */ /* 0x000fda0000701670 */
[----:B------:R-:W-:Y:S05]  /*12490*/  @!P0 BRA `(.L_x_2724) ;  /* 0x0000000000ac8947 */ /* 0x000fea0003800000 */
[C---:B0-----:R-:W-:Y:S01]  /*124a0*/  IMAD R26, R43.reuse, 0x4, R14 ;  /* 0x000000042b1a7824 */ /* 0x041fe200078e020e */
[----:B------:R-:W-:Y:S01]  /*124b0*/  LEA R38, R43, R12, 0x2 ;  /* 0x0000000c2b267211 */ /* 0x000fe200078e10ff */
[----:B------:R-:W0:Y:S01]  /*124c0*/  LDCU UR13, c[0x0][0x38c] ;  /* 0x00007180ff0d77ac */ /* 0x000e220008000800 */
[----:B----4-:R-:W1:Y:S01]  /*124d0*/  LDC.64 R24, c[0x0][0x3b0] ;  /* 0x0000ec00ff187b82 */ /* 0x010e620000000a00 */
[----:B------:R-:W-:Y:S01]  /*124e0*/  HFMA2 R43, -RZ, RZ, 0, 5.9604644775390625e-08 ;  /* 0x00000001ff2b7431 */ /* 0x000fe200000001ff */
[----:B------:R-:W0:Y:S01]  /*124f0*/  LDS R27, [R26] ;  /* 0x000000001a1b7984 */ /* 0x000e220000000800 */
[----:B------:R-:W2:Y:S03]  /*12500*/  LDCU.64 UR14, c[0x0][0x3b8] ;  /* 0x00007700ff0e77ac */ /* 0x000ea60008000a00 */
[----:B------:R-:W3:Y:S01]  /*12510*/  LDS R29, [R26+0x80] ;  /* 0x000080001a1d7984 */ /* 0x000ee20000000800 */
[----:B------:R-:W4:Y:S03]  /*12520*/  LDCU UR16, c[0x0][0x3a0] ;  /* 0x00007400ff1077ac */ /* 0x000f260008000800 */
[----:B------:R-:W5:Y:S04]  /*12530*/  LDS R51, [R26+0x100] ;  /* 0x000100001a337984 */ /* 0x000f680000000800 */
[----:B------:R-:W4:Y:S04]  /*12540*/  LDS R36, [R38] ;  /* 0x0000000026247984 */ /* 0x000f280000000800 */
[----:B------:R5:W1:Y:S04]  /*12550*/  LDS R45, [R26+0x180] ;  /* 0x000180001a2d7984 */ /* 0x000a680000000800 */
[----:B------:R-:W1:Y:S04]  /*12560*/  LDS R40, [R38+0x80] ;  /* 0x0000800026287984 */ /* 0x000e680000000800 */
[----:B------:R-:W1:Y:S04]  /*12570*/  LDS R41, [R38+0x100] ;  /* 0x0001000026297984 */ /* 0x000e680000000800 */
[----:B------:R1:W1:Y:S01]  /*12580*/  LDS R42, [R38+0x180] ;  /* 0x00018000262a7984 */ /* 0x0002620000000800 */
[----:B0-----:R-:W-:-:S02]  /*12590*/  IMAD R27, R34, UR13, R27 ;  /* 0x0000000d221b7c24 */ /* 0x001fc4000f8e021b */
[----:B---3--:R-:W-:-:S03]  /*125a0*/  IMAD R39, R34, UR13, R29 ;  /* 0x0000000d22277c24 */ /* 0x008fc6000f8e021d */
[----:B--2---:R-:W-:Y:S01]  /*125b0*/  IADD3 R28, P0, PT, R27, UR14, RZ ;  /* 0x0000000e1b1c7c10 */ /* 0x004fe2000ff1e0ff */
[----:B-----5:R-:W-:-:S03]  /*125c0*/  IMAD R51, R34, UR13, R51 ;  /* 0x0000000d22337c24 */ /* 0x020fc6000f8e0233 */
[----:B------:R-:W-:Y:S02]  /*125d0*/  LEA.HI.X.SX32 R29, R27, UR15, 0x1, P0 ;  /* 0x0000000f1b1d7c11 */ /* 0x000fe400080f0eff */
[----:B------:R-:W-:Y:S01]  /*125e0*/  IADD3 R26, P0, PT, R39, UR14, RZ ;  /* 0x0000000e271a7c10 */ /* 0x000fe2000ff1e0ff */
[----:B----4-:R-:W-:Y:S01]  /*125f0*/  FMUL R47, R36, UR16 ;  /* 0x00000010242f7c20 */ /* 0x010fe20008400000 */
[----:B-1----:R-:W-:Y:S01]  /*12600*/  IMAD.WIDE R36, R27, 0x4, R24 ;  /* 0x000000041b247825 */ /* 0x002fe200078e0218 */
[----:B------:R0:W-:Y:S01]  /*12610*/  STG.E.U8 desc[UR8][R28.64], R43 ;  /* 0x0000002b1c007986 */ /* 0x0001e2000c101108 */
[C---:B------:R-:W-:Y:S02]  /*12620*/  LEA.HI.X.SX32 R27, R39.reuse, UR15, 0x1, P0 ;  /* 0x0000000f271b7c11 */ /* 0x040fe400080f0eff */
[----:B------:R-:W-:Y:S01]  /*12630*/  IMAD R53, R34, UR13, R45 ;  /* 0x0000000d22357c24 */ /* 0x000fe2000f8e022d */
[----:B------:R1:W-:Y:S01]  /*12640*/  STG.E desc[UR8][R36.64], R47 ;  /* 0x0000002f24007986 */ /* 0x0003e2000c101908 */
[----:B------:R-:W-:-:S04]  /*12650*/  IMAD.WIDE R38, R39, 0x4, R24 ;  /* 0x0000000427267825 */ /* 0x000fc800078e0218 */
[----:B------:R-:W-:Y:S01]  /*12660*/  FMUL R49, R40, UR16 ;  /* 0x0000001028317c20 */ /* 0x000fe20008400000 */
[----:B------:R-:W-:Y:S01]  /*12670*/  IADD3 R40, P0, PT, R51, UR14, RZ ;  /* 0x0000000e33287c10 */ /* 0x000fe2000ff1e0ff */
[----:B------:R2:W-:Y:S01]  /*12680*/  STG.E.U8 desc[UR8][R26.64], R43 ;  /* 0x0000002b1a007986 */ /* 0x0005e2000c101108 */
[----:B------:R-:W-:Y:S02]  /*12690*/  FMUL R45, R41, UR16 ;  /* 0x00000010292d7c20 */ /* 0x000fe40008400000 */
[----:B------:R-:W-:Y:S01]  /*126a0*/  LEA.HI.X.SX32 R41, R51, UR15, 0x1, P0 ;  /* 0x0000000f33297c11 */ /* 0x000fe200080f0eff */
[----:B------:R2:W-:Y:S01]  /*126b0*/  STG.E desc[UR8][R38.64], R49 ;  /* 0x0000003126007986 */ /* 0x0005e2000c101908 */
[----:B0-----:R-:W-:Y:S01]  /*126c0*/  IADD3 R28, P1, PT, R53, UR14, RZ ;  /* 0x0000000e351c7c10 */ /* 0x001fe2000ff3e0ff */
[----:B-1----:R-:W-:-:S03]  /*126d0*/  IMAD.WIDE R36, R51, 0x4, R24 ;  /* 0x0000000433247825 */ /* 0x002fc600078e0218 */
[C---:B------:R-:W-:Y:S01]  /*126e0*/  LEA.HI.X.SX32 R29, R53.reuse, UR15, 0x1, P1 ;  /* 0x0000000f351d7c11 */ /* 0x040fe200088f0eff */
[----:B------:R-:W-:Y:S01]  /*126f0*/  FMUL R47, R42, UR16 ;  /* 0x000000102a2f7c20 */ /* 0x000fe20008400000 */
[----:B------:R2:W-:Y:S01]  /*12700*/  STG.E.U8 desc[UR8][R40.64], R43 ;  /* 0x0000002b28007986 */ /* 0x0005e2000c101108 */
[----:B------:R-:W-:-:S03]  /*12710*/  IMAD.WIDE R24, R53, 0x4, R24 ;  /* 0x0000000435187825 */ /* 0x000fc600078e0218 */
[----:B------:R2:W-:Y:S04]  /*12720*/  STG.E desc[UR8][R36.64], R45 ;  /* 0x0000002d24007986 */ /* 0x0005e8000c101908 */
[----:B------:R2:W-:Y:S04]  /*12730*/  STG.E.U8 desc[UR8][R28.64], R43 ;  /* 0x0000002b1c007986 */ /* 0x0005e8000c101108 */
[----:B------:R2:W-:Y:S02]  /*12740*/  STG.E desc[UR8][R24.64], R47 ;  /* 0x0000002f18007986 */ /* 0x0005e4000c101908 */
.L_x_2724:
[----:B------:R-:W-:Y:S05]  /*12750*/  BSYNC.RECONVERGENT B0 ;  /* 0x0000000000007941 */ /* 0x000fea0003800200 */
.L_x_2723:
[----:B------:R5:W-:Y:S06]  /*12760*/  MEMBAR.SC.CTA ;  /* 0x0000000000007992 */ /* 0x000bec0000000000 */
[----:B-----5:R-:W-:Y:S01]  /*12770*/  UIADD3 UR4, UPT, UPT, UR7, UR4, URZ ;  /* 0x0000000407047290 */ /* 0x020fe2000fffe0ff */
[----:B------:R-:W-:-:S05]  /*12780*/  NOP ;  /* 0x0000000000007918 */ /* 0x000fca0000000000 */
[----:B------:R-:W-:-:S13]  /*12790*/  ISETP.LE.AND P0, PT, R7, UR4, PT ;  /* 0x0000000407007c0c */ /* 0x000fda000bf03270 */
[----:B------:R-:W-:Y:S05]  /*127a0*/  @!P0 BRA `(.L_x_2732) ;  /* 0xfffffedc00d08947 */ /* 0x000fea000383ffff */
[----:B------:R-:W-:Y:S05]  /*127b0*/  EXIT ;  /* 0x000000000000794d */ /* 0x000fea0003800000 */
        .weak           $__internal_21_$__cuda_sm20_div_rn_f64_full
        .type           $__internal_21_$__cuda_sm20_div_rn_f64_full,@function
        .size           $__internal_21_$__cuda_sm20_div_rn_f64_full,($__internal_22_$__cuda_sm20_rcp_rn_f32_slowpath - $__internal_21_$__cuda_sm20_div_rn_f64_full)
$__internal_21_$__cuda_sm20_div_rn_f64_full:
[C---:B------:R-:W-:Y:S01]  /*127c0*/  FSETP.GEU.AND P0, PT, |R25|.reuse, 1.469367938527859385e-39, PT ;  /* 0x001000001900780b */ /* 0x040fe20003f0e200 */
[----:B------:R-:W-:Y:S01]  /*127d0*/  IMAD.MOV.U32 R50, RZ, RZ, 0x1ca00000 ;  /* 0x1ca00000ff327424 */ /* 0x000fe200078e00ff */
[----:B------:R-:W-:Y:S01]  /*127e0*/  LOP3.LUT R42, R25, 0x800fffff, RZ, 0xc0, !PT ;  /* 0x800fffff192a7812 */ /* 0x000fe200078ec0ff */
[----:B------:R-:W-:Y:S01]  /*127f0*/  BSSY.RECONVERGENT B3, `(.L_x_2733) ;  /* 0x0000055000037945 */ /* 0x000fe20003800200 */
[----:B------:R-:W-:Y:S01]  /*12800*/  MOV R26, R36 ;  /* 0x00000024001a7202 */ /* 0x000fe20000000f00 */
[----:B------:R-:W-:Y:S01]  /*12810*/  HFMA2 R36, -RZ, RZ, 0, 5.9604644775390625e-08 ;  /* 0x00000001ff247431 */ /* 0x000fe200000001ff */
[----:B------:R-:W-:Y:S01]  /*12820*/  LOP3.LUT R43, R42, 0x3ff00000, RZ, 0xfc, !PT ;  /* 0x3ff000002a2b7812 */ /* 0x000fe200078efcff */
[----:B------:R-:W-:Y:S01]  /*12830*/  IMAD.MOV.U32 R42, RZ, RZ, R24 ;  /* 0x000000ffff2a7224 */ /* 0x000fe200078e0018 */
[C---:B------:R-:W-:Y:S02]  /*12840*/  FSETP.GEU.AND P1, PT, |R27|.reuse, 1.469367938527859385e-39, PT ;  /* 0x001000001b00780b */ /* 0x040fe40003f2e200 */
[----:B------:R-:W-:-:S02]  /*12850*/  LOP3.LUT R49, R27, 0x7ff00000, RZ, 0xc0, !PT ;  /* 0x7ff000001b317812 */ /* 0x000fc400078ec0ff */
[----:B------:R-:W-:Y:S01]  /*12860*/  LOP3.LUT R52, R25, 0x7ff00000, RZ, 0xc0, !PT ;  /* 0x7ff0000019347812 */ /* 0x000fe200078ec0ff */
[----:B------:R-:W-:Y:S01]  /*12870*/  @!P0 DMUL R42, R24, 8.98846567431157953865e+307 ;  /* 0x7fe00000182a8828 */ /* 0x000fe20000000000 */
[----:B------:R-:W-:-:S05]  /*12880*/  MOV R40, R26 ;  /* 0x0000001a00287202 */ /* 0x000fca0000000f00 */
[----:B------:R-:W0:Y:S02]  /*12890*/  MUFU.RCP64H R37, R43 ;  /* 0x0000002b00257308 */ /* 0x000e240000001800 */
[----:B------:R-:W-:-:S04]  /*128a0*/  @!P1 LOP3.LUT R38, R25, 0x7ff00000, RZ, 0xc0, !PT ;  /* 0x7ff0000019269812 */ /* 0x000fc800078ec0ff */
[----:B------:R-:W-:-:S04]  /*128b0*/  @!P1 ISETP.GE.U32.AND P2, PT, R49, R38, PT ;  /* 0x000000263100920c */ /* 0x000fc80003f46070 */
[C---:B------:R-:W-:Y:S02]  /*128c0*/  @!P1 SEL R39, R50.reuse, 0x63400000, !P2 ;  /* 0x6340000032279807 */ /* 0x040fe40005000000 */
        /* <DEDUP_REMOVED lines=50> */
.L_x_2734:
[----:B------:R-:W-:-:S14]  /*12bf0*/  DSETP.NAN.AND P0, PT, R26, R26, PT ;  /* 0x0000001a1a00722a */ /* 0x000fdc0003f08000 */
[----:B------:R-:W-:Y:S05]  /*12c00*/  @P0 BRA `(.L_x_2736) ;  /* 0x0000000000440947 */ /* 0x000fea0003800000 */
[----:B------:R-:W-:-:S14]  /*12c10*/  DSETP.NAN.AND P0, PT, R24, R24, PT ;  /* 0x000000181800722a */ /* 0x000fdc0003f08000 */
[----:B------:R-:W-:Y:S05]  /*12c20*/  @P0 BRA `(.L_x_2737) ;  /* 0x0000000000300947 */ /* 0x000fea0003800000 */
[----:B------:R-:W-:Y:S01]  /*12c30*/  ISETP.NE.AND P0, PT, R39, R52, PT ;  /* 0x000000342700720c */ /* 0x000fe20003f05270 */
[----:B------:R-:W-:Y:S01]  /*12c40*/  IMAD.MOV.U32 R36, RZ, RZ, 0x0 ;  /* 0x00000000ff247424 */ /* 0x000fe200078e00ff */
        /* <DEDUP_REMOVED lines=10> */
.L_x_2737:
[----:B------:R-:W-:Y:S02]  /*12cf0*/  LOP3.LUT R37, R25, 0x80000, RZ, 0xfc, !PT ;  /* 0x0008000019257812 */ /* 0x000fe400078efcff */
[----:B------:R-:W-:Y:S01]  /*12d00*/  MOV R36, R24 ;  /* 0x0000001800247202 */ /* 0x000fe20000000f00 */
[----:B------:R-:W-:Y:S06]  /*12d10*/  BRA `(.L_x_2735) ;  /* 0x0000000000087947 */ /* 0x000fec0003800000 */
.L_x_2736:
[----:B------:R-:W-:Y:S01]  /*12d20*/  LOP3.LUT R37, R27, 0x80000, RZ, 0xfc, !PT ;  /* 0x000800001b257812 */ /* 0x000fe200078efcff */
[----:B------:R-:W-:-:S07]  /*12d30*/  IMAD.MOV.U32 R36, RZ, RZ, R26 ;  /* 0x000000ffff247224 */ /* 0x000fce00078e001a */
.L_x_2735:
[----:B------:R-:W-:Y:S05]  /*12d40*/  BSYNC.RECONVERGENT B3 ;  /* 0x0000000000037941 */ /* 0x000fea0003800200 */
.L_x_2733:
[----:B------:R-:W-:Y:S01]  /*12d50*/  HFMA2 R25, -RZ, RZ, 0, 0 ;  /* 0x00000000ff197431 */ /* 0x000fe200000001ff */
[----:B------:R-:W-:-:S04]  /*12d60*/  MOV R24, R46 ;  /* 0x0000002e00187202 */ /* 0x000fc80000000f00 */
[----:B------:R-:W-:Y:S05]  /*12d70*/  RET.REL.NODEC R24 `(_ZN18transformer_engine45fused_topk_with_score_function_forward_kernelIf13__nv_bfloat16EEvPKT_iiibiifiPKT0_PS2_PbS8_) ;  /* 0xfffffed018a07950 */ /* 0x000fea0003c3ffff */
        .weak           $__internal_22_$__cuda_sm20_rcp_rn_f32_slowpath
        .type           $__internal_22_$__cuda_sm20_rcp_rn_f32_slowpath,@function
        .size           $__internal_22_$__cuda_sm20_rcp_rn_f32_slowpath,($__internal_23_$__cuda_sm3x_div_rn_noftz_f32_slowpath - $__internal_22_$__cuda_sm20_rcp_rn_f32_slowpath)
$__internal_22_$__cuda_sm20_rcp_rn_f32_slowpath:
        /* <DEDUP_REMOVED lines=15> */
.L_x_2739:
[----:B------:R-:W-:-:S04]  /*12e70*/  IADD3 R41, PT, PT, R39, -0xfd, RZ ;  /* 0xffffff0327297810 */ /* 0x000fc80007ffe0ff */
[----:B------:R-:W-:-:S13]  /*12e80*/  ISETP.GT.U32.AND P1, PT, R41, 0x1, PT ;  /* 0x000000012900780c */ /* 0x000fda0003f24070 */
[----:B------:R-:W-:Y:S05]  /*12e90*/  @P1 BRA `(.L_x_2741) ;  /* 0x0000000000781947 */ /* 0x000fea0003800000 */
[----:B------:R-:W-:Y:S01]  /*12ea0*/  LOP3.LUT R25, R24, 0x7fffff, RZ, 0xc0, !PT ;  /* 0x007fffff18197812 */ /* 0x000fe200078ec0ff */
[----:B------:R-:W-:-:S03]  /*12eb0*/  IMAD.MOV.U32 R38, RZ, RZ, 0x3 ;  /* 0x00000003ff267424 */ /* 0x000fc600078e00ff */
        /* <DEDUP_REMOVED lines=14> */
[--C-:B------:R-:W-:Y:S01]  /*12fa0*/  LOP3.LUT P1, RZ, R36, R41, R29.reuse, 0xf8, !PT ;  /* 0x0000002924ff7212 */ /* 0x100fe2000782f81d */
[----:B------:R-:W-:Y:S01]  /*12fb0*/  VIADD R36, R39, 0xffffff04 ;  /* 0xffffff0427247836 */ /* 0x000fe20000000000 */
        /* <DEDUP_REMOVED lines=12> */
.L_x_2741:
[----:B------:R0:W1:Y:S02]  /*13080*/  MUFU.RCP R29, R24 ;  /* 0x00000018001d7308 */ /* 0x0000640000001000 */
.L_x_2740:
[----:B------:R-:W-:Y:S05]  /*13090*/  BSYNC.RECONVERGENT B3 ;  /* 0x0000000000037941 */ /* 0x000fea0003800200 */
.L_x_2738:
[----:B0-----:R-:W-:Y:S01]  /*130a0*/  IMAD.MOV.U32 R24, RZ, RZ, R28 ;  /* 0x000000ffff187224 */ /* 0x001fe200078e001c */
[----:B------:R-:W-:-:S04]  /*130b0*/  MOV R25, 0x0 ;  /* 0x0000000000197802 */ /* 0x000fc80000000f00 */
[----:B-1----:R-:W-:Y:S05]  /*130c0*/  RET.REL.NODEC R24 `(_ZN18transformer_engine45fused_topk_with_score_function_forward_kernelIf13__nv_bfloat16EEvPKT_iiibiifiPKT0_PS2_PbS8_) ;  /* 0xfffffecc18cc7950 */ /* 0x002fea0003c3ffff */
        .weak           $__internal_23_$__cuda_sm3x_div_rn_noftz_f32_slowpath
        .type           $__internal_23_$__cuda_sm3x_div_rn_noftz_f32_slowpath,@function
        .size           $__internal_23_$__cuda_sm3x_div_rn_noftz_f32_slowpath,(.L_x_3447 - $__internal_23_$__cuda_sm3x_div_rn_noftz_f32_slowpath)
$__internal_23_$__cuda_sm3x_div_rn_noftz_f32_slowpath:
        /* <DEDUP_REMOVED lines=10> */
[----:B------:R-:W-:Y:S01]  /*13170*/  @!P0 MOV R37, RZ ;  /* 0x000000ff00258202 */ /* 0x000fe20000000f00 */
        /* <DEDUP_REMOVED lines=19> */
[----:B------:R-:W-:Y:S01]  /*132b0*/  @P0 IMAD.MOV.U32 R37, RZ, RZ, RZ ;  /* 0x000000ffff250224 */ /* 0x000fe200078e00ff */
[----:B------:R-:W-:Y:S01]  /*132c0*/  @!P0 MOV R37, 0xffffffc0 ;  /* 0xffffffc000258802 */ /* 0x000fe20000000f00 */
[----:B------:R-:W-:Y:S01]  /*132d0*/  @!P0 FFMA R25, R25, 1.84467440737095516160e+19, RZ ;  /* 0x5f80000019198823 */ /* 0x000fe200000000ff */
[----:B------:R-:W-:Y:S02]  /*132e0*/  @!P1 FFMA R24, R26, 1.84467440737095516160e+19, RZ ;  /* 0x5f8000001a189823 */ /* 0x000fe400000000ff */
[----:B------:R-:W-:-:S07]  /*132f0*/  @!P1 IADD3 R37, PT, PT, R37, 0x40, RZ ;  /* 0x0000004025259810 */ /* 0x000fce0007ffe0ff */
.L_x_2743:
[----:B------:R-:W-:Y:S01]  /*13300*/  LEA R39, R36, 0xc0800000, 0x17 ;  /* 0xc080000024277811 */ /* 0x000fe200078eb8ff */
[----:B------:R-:W-:Y:S04]  /*13310*/  BSSY.RECONVERGENT B1, `(.L_x_2748) ;  /* 0x0000036000017945 */ /* 0x000fe80003800200 */
[----:B------:R-:W-:Y:S01]  /*13320*/  IMAD.IADD R40, R24, 0x1, -R39 ;  /* 0x0000000118287824 */ /* 0x000fe200078e0a27 */
[----:B------:R-:W-:-:S03]  /*13330*/  IADD3 R39, PT, PT, R42, -0x7f, RZ ;  /* 0xffffff812a277810 */ /* 0x000fc60007ffe0ff */
[----:B------:R0:W1:Y:S01]  /*13340*/  MUFU.RCP R38, R40 ;  /* 0x0000002800267308 */ /* 0x0000620000001000 */
[----:B------:R-:W-:Y:S01]  /*13350*/  FADD.FTZ R41, -R40, -RZ ;  /* 0x800000ff28297221 */ /* 0x000fe20000010100 */
[C---:B------:R-:W-:Y:S01]  /*13360*/  IMAD R24, R39.reuse, -0x800000, R25 ;  /* 0xff80000027187824 */ /* 0x040fe200078e0219 */
        /* <DEDUP_REMOVED lines=10> */
[----:B------:R-:W-:-:S05]  /*13410*/  LOP3.LUT R36, R36, 0xff, RZ, 0xc0, !PT ;  /* 0x000000ff24247812 */ /* 0x000fca00078ec0ff */
[----:B------:R-:W-:-:S05]  /*13420*/  IMAD.IADD R39, R36, 0x1, R37 ;  /* 0x0000000124277824 */ /* 0x000fca00078e0225 */
[----:B------:R-:W-:-:S04]  /*13430*/  IADD3 R36, PT, PT, R39, -0x1, RZ ;  /* 0xffffffff27247810 */ /* 0x000fc80007ffe0ff */
        /* <DEDUP_REMOVED lines=10> */
[----:B------:R-:W-:Y:S01]  /*134e0*/  IMAD.MOV R40, RZ, RZ, -R39 ;  /* 0x000000ffff287224 */ /* 0x000fe200078e0a27 */
[C---:B------:R-:W-:Y:S02]  /*134f0*/  ISETP.NE.AND P1, PT, R39.reuse, RZ, PT ;  /* 0x000000ff2700720c */ /* 0x040fe40003f25270 */
[----:B------:R-:W-:Y:S02]  /*13500*/  ISETP.NE.AND P0, PT, R39, RZ, PT ;  /* 0x000000ff2700720c */ /* 0x000fe40003f05270 */
[----:B------:R-:W-:Y:S01]  /*13510*/  LOP3.LUT R37, R36, 0x7fffff, RZ, 0xc0, !PT ;  /* 0x007fffff24257812 */ /* 0x000fe200078ec0ff */
[CCC-:B------:R-:W-:Y:S01]  /*13520*/  FFMA.RP R36, R25.reuse, R41.reuse, R38.reuse ;  /* 0x0000002919247223 */ /* 0x1c0fe20000008026 */
[----:B------:R-:W-:Y:S01]  /*13530*/  FFMA.RM R25, R25, R41, R38 ;  /* 0x0000002919197223 */ /* 0x000fe20000004026 */
[----:B------:R-:W-:Y:S02]  /*13540*/  IADD3 R38, PT, PT, R39, 0x20, RZ ;  /* 0x0000002027267810 */ /* 0x000fe40007ffe0ff */
        /* <DEDUP_REMOVED lines=14> */
.L_x_2750:
[----:B------:R-:W-:-:S04]  /*13630*/  LOP3.LUT R24, R24, 0x80000000, RZ, 0xc0, !PT ;  /* 0x8000000018187812 */ /* 0x000fc800078ec0ff */
[----:B------:R-:W-:Y:S01]  /*13640*/  LOP3.LUT R24, R24, 0x7f800000, RZ, 0xfc, !PT ;  /* 0x7f80000018187812 */ /* 0x000fe200078efcff */
[----:B------:R-:W-:Y:S06]  /*13650*/  BRA `(.L_x_2751) ;  /* 0x0000000000047947 */ /* 0x000fec0003800000 */
.L_x_2749:
[----:B------:R-:W-:-:S07]  /*13660*/  LEA R24, R37, R24, 0x17 ;  /* 0x0000001825187211 */ /* 0x000fce00078eb8ff */
.L_x_2751:
[----:B------:R-:W-:Y:S05]  /*13670*/  BSYNC.RECONVERGENT B1 ;  /* 0x0000000000017941 */ /* 0x000fea0003800200 */
.L_x_2748:
[----:B------:R-:W-:Y:S05]  /*13680*/  BRA `(.L_x_2752) ;  /* 0x0000000000207947 */ /* 0x000fea0003800000 */
.L_x_2747:
[----:B------:R-:W-:-:S04]  /*13690*/  LOP3.LUT R24, R24, 0x80000000, R25, 0x48, !PT ;  /* 0x8000000018187812 */ /* 0x000fc800078e4819 */
[----:B------:R-:W-:Y:S01]  /*136a0*/  LOP3.LUT R24, R24, 0x7f800000, RZ, 0xfc, !PT ;  /* 0x7f80000018187812 */ /* 0x000fe200078efcff */
[----:B------:R-:W-:Y:S06]  /*136b0*/  BRA `(.L_x_2752) ;  /* 0x0000000000147947 */ /* 0x000fec0003800000 */
.L_x_2746:
[----:B------:R-:W-:Y:S01]  /*136c0*/  LOP3.LUT R24, R24, 0x80000000, R25, 0x48, !PT ;  /* 0x8000000018187812 */ /* 0x000fe200078e4819 */
[----:B------:R-:W-:Y:S06]  /*136d0*/  BRA `(.L_x_2752) ;  /* 0x00000000000c7947 */ /* 0x000fec0003800000 */
.L_x_2745:
[----:B------:R-:W0:Y:S01]  /*136e0*/  MUFU.RSQ R24, -QNAN ;  /* 0xffc0000000187908 */ /* 0x000e220000001400 */
[----:B------:R-:W-:Y:S05]  /*136f0*/  BRA `(.L_x_2752) ;  /* 0x0000000000047947 */ /* 0x000fea0003800000 */
.L_x_2744:
[----:B------:R-:W-:-:S07]  /*13700*/  FADD.FTZ R24, R25, R26 ;  /* 0x0000001a19187221 */ /* 0x000fce0000010000 */
.L_x_2752:
[----:B------:R-:W-:Y:S05]  /*13710*/  BSYNC.RECONVERGENT B0 ;  /* 0x0000000000007941 */ /* 0x000fea0003800200 */
.L_x_2742:
[----:B------:R-:W-:Y:S02]  /*13720*/  HFMA2 R25, -RZ, RZ, 0, 0 ;  /* 0x00000000ff197431 */ /* 0x000fe400000001ff */
[----:B0-----:R-:W-:Y:S01]  /*13730*/  IMAD.MOV.U32 R36, RZ, RZ, R24 ;  /* 0x000000ffff247224 */ /* 0x001fe200078e0018 */
[----:B------:R-:W-:-:S04]  /*13740*/  MOV R24, R29 ;  /* 0x0000001d00187202 */ /* 0x000fc80000000f00 */
[----:B------:R-:W-:Y:S05]  /*13750*/  RET.REL.NODEC R24 `(_ZN18transformer_engine45fused_topk_with_score_function_forward_kernelIf13__nv_bfloat16EEvPKT_iiibiifiPKT0_PS2_PbS8_) ;  /* 0xfffffec818287950 */ /* 0x000fea0003c3ffff */
.L_x_2753:
        /* <DEDUP_REMOVED lines=10> */
.L_x_3447:


//--------------------- .text._ZN18transformer_engine45fused_topk_with_score_function_forward_kernelIf6__halfEEvPKT_iiibiifiPKT0_PS2_PbS8_ --------------------------
	.section	.text._ZN18transformer_engine45fused_topk_with_score_function_forward_kernelIf6__halfEEvPKT_iiibiifiPKT0_PS2_PbS8_,"ax",@progbits
	.align	128
        .global         _ZN18transformer_engine45fused_topk_with_score_function_forward_kernelIf6__halfEEvPKT_iiibiifiPKT0_PS2_PbS8_
        .type           _ZN18transformer_engine45fused_topk_with_score_function_forward_kernelIf6__halfEEvPKT_iiibiifiPKT0_PS2_PbS8_,@function
        .size           _ZN18transformer_engine45fused_topk_with_score_function_forward_kernelIf6__halfEEvPKT_iiibiifiPKT0_PS2_PbS8_,(.L_x_3450 - _ZN18transformer_engine45fused_topk_with_score_function_forward_kernelIf6__halfEEvPKT_iiibiifiPKT0_PS2_PbS8_)
        .other          _ZN18transformer_engine45fused_topk_with_score_function_forward_kernelIf6__halfEEvPKT_iiibiifiPKT0_PS2_PbS8_,@"STO_CUDA_ENTRY STV_DEFAULT"
_ZN18transformer_engine45fused_topk_with_score_function_forward_kernelIf6__halfEEvPKT_iiibiifiPKT0_PS2_PbS8_:
.text._ZN18transformer_engine45fused_topk_with_score_function_forward_kernelIf6__halfEEvPKT_iiibiifiPKT0_PS2_PbS8_:
        /* <DEDUP_REMOVED lines=25> */
.L_x_2754:
[----:B------:R-:W0:Y:S01]  /*0190*/  LDC R18, c[0x0][0x390] ;  /* 0x0000e400ff127b82 */ /* 0x000e220000000800 */
[----:B------:R-:W-:Y:S02]  /*01a0*/  HFMA2 R13, -RZ, RZ, 0, 0 ;  /* 0x00000000ff0d7431 */ /* 0x000fe400000001ff */
[----:B------:R-:W-:Y:S02]  /*01b0*/  IMAD.MOV.U32 R15, RZ, RZ, RZ ;  /* 0x000000ffff0f7224 */ /* 0x000fe400078e00ff */
[----:B0-----:R-:W-:-:S04]  /*01c0*/  IMAD R7, R3, R18, RZ ;  /* 0x0000001203077224 */ /* 0x001fc800078e02ff */
[----:B------:R-:W-:-:S07]  /*01d0*/  IMAD R14, R7, 0x4, R12 ;  /* 0x00000004070e7824 */ /* 0x000fce00078e020c */
.L_x_2755:
        /* <DEDUP_REMOVED lines=81> */
.L_x_3067:
        /* <DEDUP_REMOVED lines=22> */
.L_x_2760:
        /* <DEDUP_REMOVED lines=29> */
.L_x_2759:
[----:B------:R-:W-:Y:S05]  /*0a20*/  BSYNC.RECONVERGENT B1 ;  /* 0x0000000000017941 */ /* 0x000fea0003800200 */
.L_x_2758:
        /* <DEDUP_REMOVED lines=26> */
.L_x_2764:
[----:B------:R-:W-:Y:S05]  /*0bd0*/  BSYNC.RECONVERGENT B2 ;  /* 0x0000000000027941 */ /* 0x000fea0003800200 */
.L_x_2763:
        /* <DEDUP_REMOVED lines=17> */
.L_x_2762:
[----:B------:R-:W-:Y:S05]  /*0cf0*/  BSYNC.RECONVERGENT B1 ;  /* 0x0000000000017941 */ /* 0x000fea0003800200 */
.L_x_2761:
        /* <DEDUP_REMOVED lines=20> */
.L_x_2766:
[----:B------:R-:W-:Y:S05]  /*0e40*/  BSYNC.RECONVERGENT B1 ;  /* 0x0000000000017941 */ /* 0x000fea0003800200 */
.L_x_2765:
        /* <DEDUP_REMOVED lines=9> */
.L_x_2769:
        /* <DEDUP_REMOVED lines=48> */
.L_x_2768:
[----:B------:R-:W-:Y:S05]  /*11e0*/  BSYNC.RECONVERGENT B1 ;  /* 0x0000000000017941 */ /* 0x000fea0003800200 */
.L_x_2767:
        /* <DEDUP_REMOVED lines=29> */
.L_x_2771:
[----:B------:R-:W-:Y:S05]  /*13c0*/  BSYNC.RECONVERGENT B1 ;  /* 0x0000000000017941 */ /* 0x000fea0003800200 */
.L_x_2770:
        /* <DEDUP_REMOVED lines=14> */
.L_x_2757:
[----:B------:R-:W-:Y:S05]  /*14b0*/  BSYNC.RECONVERGENT B0 ;  /* 0x0000000000007941 */ /* 0x000fea0003800200 */
.L_x_2756:
        /* <DEDUP_REMOVED lines=13> */
.L_x_2776:
        /* <DEDUP_REMOVED lines=21> */
.L_x_2775:
[----:B------:R-:W-:Y:S05]  /*16e0*/  BSYNC.RECONVERGENT B1 ;  /* 0x0000000000017941 */ /* 0x000fea0003800200 */
.L_x_2774:
        /* <DEDUP_REMOVED lines=18> */
.L_x_2778:
[----:B------:R-:W-:Y:S05]  /*1810*/  BSYNC.RECONVERGENT B1 ;  /* 0x0000000000017941 */ /* 0x000fea0003800200 */
.L_x_2777:
        /* <DEDUP_REMOVED lines=20> */
.L_x_2773:
[----:B------:R-:W-:Y:S05]  /*1960*/  BSYNC.RECONVERGENT B0 ;  /* 0x0000000000007941 */ /* 0x000fea0003800200 */
.L_x_2772:
        /* <DEDUP_REMOVED lines=41> */
.L_x_2783:
[----:B------:R-:W-:Y:S05]  /*1c00*/  BSYNC.RECONVERGENT B1 ;  /* 0x0000000000017941 */ /* 0x000fea0003800200 */
.L_x_2782:
        /* <DEDUP_REMOVED lines=8> */
.L_x_2786:
        /* <DEDUP_REMOVED lines=93> */
.L_x_2785:
[----:B------:R-:W-:Y:S05]  /*2260*/  BSYNC.RECONVERGENT B1 ;  /* 0x0000000000017941 */ /* 0x000fea0003800200 */
.L_x_2784:
        /* <DEDUP_REMOVED lines=49> */
.L_x_2788:
[----:B------:R-:W-:Y:S05]  /*2580*/  BSYNC.RECONVERGENT B1 ;  /* 0x0000000000017941 */ /* 0x000fea0003800200 */
.L_x_2787:
        /* <DEDUP_REMOVED lines=25> */
.L_x_2781:
[----:B------:R-:W-:Y:S05]  /*2720*/  BSYNC.RECONVERGENT B0 ;  /* 0x0000000000007941 */ /* 0x000fea0003800200 */
.L_x_2780:
        /* <DEDUP_REMOVED lines=89> */
.L_x_2792:
[----:B------:R-:W-:Y:S05]  /*2cc0*/  BSYNC.RECONVERGENT B1 ;  /* 0x0000000000017941 */ /* 0x000fea0003800200 */
.L_x_2791:
[----:B------:R-:W-:-:S13]  /*2cd0*/  ISETP.GE.U32.AND P0, PT, R11, 0x60, PT ;  /* 0x000000600b00780c */ /* 0x000fda0003f06070 */
[----:B------:R-:W-:Y:S05]  /*2ce0*/  @!P0 BRA `(.L_x_2790) ;  /* 0x0000000000c88947 */ /* 0x000fea0003800000 */
.L_x_2793:
        /* <DEDUP_REMOVED lines=50> */
.L_x_2790:
[----:B------:R-:W-:Y:S05]  /*3010*/  BSYNC.RECONVERGENT B0 ;  /* 0x0000000000007941 */ /* 0x000fea0003800200 */
.L_x_2789:
        /* <DEDUP_REMOVED lines=33> */
.L_x_2797:
[----:B------:R-:W-:Y:S05]  /*3230*/  BSYNC.RECONVERGENT B1 ;  /* 0x0000000000017941 */ /* 0x000fea0003800200 */
.L_x_2796:
        /* <DEDUP_REMOVED lines=8> */
.L_x_2800:
        /* <DEDUP_REMOVED lines=76> */
.L_x_2799:
[----:B------:R-:W-:Y:S05]  /*3780*/  BSYNC.RECONVERGENT B1 ;  /* 0x0000000000017941 */ /* 0x000fea0003800200 */
.L_x_2798:
        /* <DEDUP_REMOVED lines=41> */
.L_x_2802:
[----:B------:R-:W-:Y:S05]  /*3a20*/  BSYNC.RECONVERGENT B1 ;  /* 0x0000000000017941 */ /* 0x000fea0003800200 */
.L_x_2801:
        /* <DEDUP_REMOVED lines=21> */
.L_x_2795:
[----:B------:R-:W-:Y:S05]  /*3b80*/  BSYNC.RECONVERGENT B0 ;  /* 0x0000000000007941 */ /* 0x000fea0003800200 */
.L_x_2794:
        /* <DEDUP_REMOVED lines=54> */
[----:B0-----:R-:W-:Y:S05]  /*3ef0*/  CALL.REL.NOINC `($__internal_26_$__cuda_sm3x_div_rn_noftz_f32_slowpath) ;  /* 0x000000f000747944 */ /* 0x001fea0003c00000 */
[----:B------:R-:W-:-:S07]  /*3f00*/  IMAD.MOV.U32 R29, RZ, RZ, R36 ;  /* 0x000000ffff1d7224 */ /* 0x000fce00078e0024 */
.L_x_2808:
[----:B------:R-:W-:Y:S05]  /*3f10*/  BSYNC.RECONVERGENT B4 ;  /* 0x0000000000047941 */ /* 0x000fea0003800200 */
.L_x_2807:
        /* <DEDUP_REMOVED lines=15> */
[----:B0-----:R-:W-:Y:S05]  /*4010*/  CALL.REL.NOINC `($__internal_26_$__cuda_sm3x_div_rn_noftz_f32_slowpath) ;  /* 0x000000f0002c7944 */ /* 0x001fea0003c00000 */
[----:B------:R-:W-:-:S07]  /*4020*/  IMAD.MOV.U32 R29, RZ, RZ, R36 ;  /* 0x000000ffff1d7224 */ /* 0x000fce00078e0024 */
.L_x_2810:
[----:B------:R-:W-:Y:S05]  /*4030*/  BSYNC.RECONVERGENT B4 ;  /* 0x0000000000047941 */ /* 0x000fea0003800200 */
.L_x_2809:
        /* <DEDUP_REMOVED lines=14> */
[----:B0-----:R-:W-:Y:S05]  /*4120*/  CALL.REL.NOINC `($__internal_26_$__cuda_sm3x_div_rn_noftz_f32_slowpath) ;  /* 0x000000ec00e87944 */ /* 0x001fea0003c00000 */
[----:B------:R-:W-:-:S07]  /*4130*/  IMAD.MOV.U32 R29, RZ, RZ, R36 ;  /* 0x000000ffff1d7224 */ /* 0x000fce00078e0024 */
.L_x_2812:
[----:B------:R-:W-:Y:S05]  /*4140*/  BSYNC.RECONVERGENT B4 ;  /* 0x0000000000047941 */ /* 0x000fea0003800200 */
.L_x_2811:
[----:B------:R1:W-:Y:S01]  /*4150*/  STS [R20+0x100], R29 ;  /* 0x0001001d14007388 */ /* 0x0003e20000000800 */
[----:B------:R-:W-:-:S07]  /*4160*/  MOV R27, R4 ;  /* 0x00000004001b7202 */ /* 0x000fce0000000f00 */
.L_x_2806:
[----:B------:R-:W-:Y:S05]  /*4170*/  BSYNC.RECONVERGENT B3 ;  /* 0x0000000000037941 */ /* 0x000fea0003800200 */
.L_x_2805:
[----:B------:R-:W-:-:S13]  /*4180*/  ISETP.GE.U32.AND P0, PT, R11, 0x60, PT ;  /* 0x000000600b00780c */ /* 0x000fda0003f06070 */
[----:B------:R-:W-:Y:S05]  /*4190*/  @!P0 BRA `(.L_x_2804) ;  /* 0x0000000400108947 */ /* 0x000fea0003800000 */
.L_x_2821:
        /* <DEDUP_REMOVED lines=15> */
[----:B0-----:R-:W-:Y:S05]  /*4290*/  CALL.REL.NOINC `($__internal_26_$__cuda_sm3x_div_rn_noftz_f32_slowpath) ;  /* 0x000000ec008c7944 */ /* 0x001fea0003c00000 */
[----:B------:R-:W-:-:S07]  /*42a0*/  MOV R25, R36 ;  /* 0x0000002400197202 */ /* 0x000fce0000000f00 */
.L_x_2814:
[----:B------:R-:W-:Y:S05]  /*42b0*/  BSYNC.RECONVERGENT B3 ;  /* 0x0000000000037941 */ /* 0x000fea0003800200 */
.L_x_2813:
        /* <DEDUP_REMOVED lines=13> */
[----:B0-----:R-:W-:Y:S05]  /*4390*/  CALL.REL.NOINC `($__internal_26_$__cuda_sm3x_div_rn_noftz_f32_slowpath) ;  /* 0x000000ec004c7944 */ /* 0x001fea0003c00000 */
[----:B------:R-:W-:-:S07]  /*43a0*/  MOV R29, R36 ;  /* 0x00000024001d7202 */ /* 0x000fce0000000f00 */
.L_x_2816:
[----:B------:R-:W-:Y:S05]  /*43b0*/  BSYNC.RECONVERGENT B3 ;  /* 0x0000000000037941 */ /* 0x000fea0003800200 */
.L_x_2815:
        /* <DEDUP_REMOVED lines=15> */
.L_x_2818:
[----:B------:R-:W-:Y:S05]  /*44b0*/  BSYNC.RECONVERGENT B3 ;  /* 0x0000000000037941 */ /* 0x000fea0003800200 */
.L_x_2817:
        /* <DEDUP_REMOVED lines=15> */
.L_x_2820:
[----:B------:R-:W-:Y:S05]  /*45b0*/  BSYNC.RECONVERGENT B3 ;  /* 0x0000000000037941 */ /* 0x000fea0003800200 */
.L_x_2819:
[----:B------:R1:W-:Y:S01]  /*45c0*/  STS [R28+0x180], R29 ;  /* 0x0001801d1c007388 */ /* 0x0003e20000000800 */
[----:B------:R-:W-:Y:S05]  /*45d0*/  @!P5 BRA `(.L_x_2821) ;  /* 0xfffffff800f0d947 */ /* 0x000fea000383ffff */
.L_x_2804:
[----:B------:R-:W-:Y:S05]  /*45e0*/  BSYNC.RECONVERGENT B2 ;  /* 0x0000000000027941 */ /* 0x000fea0003800200 */
.L_x_2803:
        /* <DEDUP_REMOVED lines=25> */
.L_x_2824:
[----:B------:R-:W-:Y:S05]  /*4780*/  BSYNC.RECONVERGENT B1 ;  /* 0x0000000000017941 */ /* 0x000fea0003800200 */
.L_x_2823:
        /* <DEDUP_REMOVED lines=9> */
.L_x_2827:
        /* <DEDUP_REMOVED lines=48> */
.L_x_2826:
[----:B------:R-:W-:Y:S05]  /*4b20*/  BSYNC.RECONVERGENT B1 ;  /* 0x0000000000017941 */ /* 0x000fea0003800200 */
.L_x_2825:
        /* <DEDUP_REMOVED lines=29> */
.L_x_2829:
[----:B------:R-:W-:Y:S05]  /*4d00*/  BSYNC.RECONVERGENT B1 ;  /* 0x0000000000017941 */ /* 0x000fea0003800200 */
.L_x_2828:
        /* <DEDUP_REMOVED lines=14> */
.L_x_2822:
[----:B------:R-:W-:Y:S05]  /*4df0*/  BSYNC.RECONVERGENT B0 ;  /* 0x0000000000007941 */ /* 0x000fea0003800200 */
.L_x_2779:
        /* <DEDUP_REMOVED lines=30> */
[----:B------:R-:W-:Y:S05]  /*4fe0*/  CALL.REL.NOINC `($__internal_25_$__cuda_sm20_rcp_rn_f32_slowpath) ;  /* 0x000000dc00647944 */ /* 0x000fea0003c00000 */
[----:B------:R-:W-:Y:S01]  /*4ff0*/  MOV R25, R29 ;  /* 0x0000001d00197202 */ /* 0x000fe20000000f00 */
[----:B------:R-:W-:Y:S06]  /*5000*/  BRA `(.L_x_2837) ;  /* 0x0000000000107947 */ /* 0x000fec0003800000 */
.L_x_2836:
[----:B------:R-:W0:Y:S02]  /*5010*/  MUFU.RCP R25, R24 ;  /* 0x0000001800197308 */ /* 0x000e240000001000 */
[----:B0-----:R-:W-:-:S04]  /*5020*/  FFMA R26, R24, R25, -1 ;  /* 0xbf800000181a7423 */ /* 0x001fc80000000019 */
[----:B------:R-:W-:-:S04]  /*5030*/  FADD.FTZ R26, -R26, -RZ ;  /* 0x800000ff1a1a7221 */ /* 0x000fc80000010100 */
[----:B------:R-:W-:-:S07]  /*5040*/  FFMA R25, R25, R26, R25 ;  /* 0x0000001a19197223 */ /* 0x000fce0000000019 */
.L_x_2837:
[----:B------:R-:W-:Y:S05]  /*5050*/  BSYNC.RECONVERGENT B2 ;  /* 0x0000000000027941 */ /* 0x000fea0003800200 */
.L_x_2835:
        /* <DEDUP_REMOVED lines=24> */
.L_x_2839:
[----:B------:R-:W0:Y:S02]  /*51e0*/  MUFU.RCP R25, R24 ;  /* 0x0000001800197308 */ /* 0x000e240000001000 */
[----:B0-----:R-:W-:-:S04]  /*51f0*/  FFMA R26, R24, R25, -1 ;  /* 0xbf800000181a7423 */ /* 0x001fc80000000019 */
[----:B------:R-:W-:-:S04]  /*5200*/  FADD.FTZ R26, -R26, -RZ ;  /* 0x800000ff1a1a7221 */ /* 0x000fc80000010100 */
[----:B------:R-:W-:-:S07]  /*5210*/  FFMA R25, R25, R26, R25 ;  /* 0x0000001a19197223 */ /* 0x000fce0000000019 */
.L_x_2840:
[----:B------:R-:W-:Y:S05]  /*5220*/  BSYNC.RECONVERGENT B2 ;  /* 0x0000000000027941 */ /* 0x000fea0003800200 */
.L_x_2838:
        /* <DEDUP_REMOVED lines=23> */
.L_x_2842:
[----:B------:R-:W0:Y:S02]  /*53a0*/  MUFU.RCP R25, R24 ;  /* 0x0000001800197308 */ /* 0x000e240000001000 */
[----:B0-----:R-:W-:-:S04]  /*53b0*/  FFMA R26, R24, R25, -1 ;  /* 0xbf800000181a7423 */ /* 0x001fc80000000019 */
[----:B------:R-:W-:-:S04]  /*53c0*/  FADD.FTZ R26, -R26, -RZ ;  /* 0x800000ff1a1a7221 */ /* 0x000fc80000010100 */
[----:B------:R-:W-:-:S07]  /*53d0*/  FFMA R25, R25, R26, R25 ;  /* 0x0000001a19197223 */ /* 0x000fce0000000019 */
.L_x_2843:
[----:B------:R-:W-:Y:S05]  /*53e0*/  BSYNC.RECONVERGENT B2 ;  /* 0x0000000000027941 */ /* 0x000fea0003800200 */
.L_x_2841:
[----:B------:R2:W-:Y:S01]  /*53f0*/  STS [R20+0x100], R25 ;  /* 0x0001001914007388 */ /* 0x0005e20000000800 */
[----:B------:R-:W-:-:S07]  /*5400*/  IMAD.MOV.U32 R27, RZ, RZ, R4 ;  /* 0x000000ffff1b7224 */ /* 0x000fce00078e0004 */
.L_x_2834:
[----:B------:R-:W-:Y:S05]  /*5410*/  BSYNC.RECONVERGENT B1 ;  /* 0x0000000000017941 */ /* 0x000fea0003800200 */
.L_x_2833:
[----:B------:R-:W-:-:S13]  /*5420*/  ISETP.GE.U32.AND P1, PT, R11, 0x60, PT ;  /* 0x000000600b00780c */ /* 0x000fda0003f26070 */
[----:B------:R-:W-:Y:S05]  /*5430*/  @!P1 BRA `(.L_x_2832) ;  /* 0x0000000400c09947 */ /* 0x000fea0003800000 */
.L_x_2856:
        /* <DEDUP_REMOVED lines=21> */
[----:B------:R-:W-:Y:S05]  /*5590*/  CALL.REL.NOINC `($__internal_25_$__cuda_sm20_rcp_rn_f32_slowpath) ;  /* 0x000000d400f87944 */ /* 0x000fea0003c00000 */
[----:B------:R-:W-:Y:S01]  /*55a0*/  IMAD.MOV.U32 R25, RZ, RZ, R29 ;  /* 0x000000ffff197224 */ /* 0x000fe200078e001d */
[----:B------:R-:W-:Y:S06]  /*55b0*/  BRA `(.L_x_2846) ;  /* 0x0000000000107947 */ /* 0x000fec0003800000 */
.L_x_2845:
[----:B------:R-:W0:Y:S02]  /*55c0*/  MUFU.RCP R25, R28 ;  /* 0x0000001c00197308 */ /* 0x000e240000001000 */
[----:B0-----:R-:W-:-:S04]  /*55d0*/  FFMA R24, R28, R25, -1 ;  /* 0xbf8000001c187423 */ /* 0x001fc80000000019 */
[----:B------:R-:W-:-:S04]  /*55e0*/  FADD.FTZ R24, -R24, -RZ ;  /* 0x800000ff18187221 */ /* 0x000fc80000010100 */
[----:B------:R-:W-:-:S07]  /*55f0*/  FFMA R25, R25, R24, R25 ;  /* 0x0000001819197223 */ /* 0x000fce0000000019 */
.L_x_2846:
[----:B------:R-:W-:Y:S05]  /*5600*/  BSYNC.RECONVERGENT B1 ;  /* 0x0000000000017941 */ /* 0x000fea0003800200 */
.L_x_2844:
        /* <DEDUP_REMOVED lines=19> */
[----:B------:R-:W-:Y:S05]  /*5740*/  CALL.REL.NOINC `($__internal_25_$__cuda_sm20_rcp_rn_f32_slowpath) ;  /* 0x000000d4008c7944 */ /* 0x000fea0003c00000 */
[----:B------:R-:W-:Y:S01]  /*5750*/  IMAD.MOV.U32 R25, RZ, RZ, R29 ;  /* 0x000000ffff197224 */ /* 0x000fe200078e001d */
[----:B------:R-:W-:Y:S06]  /*5760*/  BRA `(.L_x_2849) ;  /* 0x0000000000107947 */ /* 0x000fec0003800000 */
.L_x_2848:
[----:B------:R-:W0:Y:S02]  /*5770*/  MUFU.RCP R25, R28 ;  /* 0x0000001c00197308 */ /* 0x000e240000001000 */
[----:B0-----:R-:W-:-:S04]  /*5780*/  FFMA R24, R28, R25, -1 ;  /* 0xbf8000001c187423 */ /* 0x001fc80000000019 */
[----:B------:R-:W-:-:S04]  /*5790*/  FADD.FTZ R24, -R24, -RZ ;  /* 0x800000ff18187221 */ /* 0x000fc80000010100 */
[----:B------:R-:W-:-:S07]  /*57a0*/  FFMA R25, R25, R24, R25 ;  /* 0x0000001819197223 */ /* 0x000fce0000000019 */
.L_x_2849:
[----:B------:R-:W-:Y:S05]  /*57b0*/  BSYNC.RECONVERGENT B1 ;  /* 0x0000000000017941 */ /* 0x000fea0003800200 */
.L_x_2847:
        /* <DEDUP_REMOVED lines=22> */
.L_x_2851:
[----:B------:R-:W0:Y:S02]  /*5920*/  MUFU.RCP R25, R28 ;  /* 0x0000001c00197308 */ /* 0x000e240000001000 */
[----:B0-----:R-:W-:-:S04]  /*5930*/  FFMA R24, R28, R25, -1 ;  /* 0xbf8000001c187423 */ /* 0x001fc80000000019 */
[----:B------:R-:W-:-:S04]  /*5940*/  FADD.FTZ R24, -R24, -RZ ;  /* 0x800000ff18187221 */ /* 0x000fc80000010100 */
[----:B------:R-:W-:-:S07]  /*5950*/  FFMA R25, R25, R24, R25 ;  /* 0x0000001819197223 */ /* 0x000fce0000000019 */
.L_x_2852:
[----:B------:R-:W-:Y:S05]  /*5960*/  BSYNC.RECONVERGENT B1 ;  /* 0x0000000000017941 */ /* 0x000fea0003800200 */
.L_x_2850:
        /* <DEDUP_REMOVED lines=22> */
.L_x_2854:
[----:B------:R-:W0:Y:S02]  /*5ad0*/  MUFU.RCP R25, R28 ;  /* 0x0000001c00197308 */ /* 0x000e240000001000 */
[----:B0-----:R-:W-:-:S04]  /*5ae0*/  FFMA R24, R28, R25, -1 ;  /* 0xbf8000001c187423 */ /* 0x001fc80000000019 */
[----:B------:R-:W-:-:S04]  /*5af0*/  FADD.FTZ R24, -R24, -RZ ;  /* 0x800000ff18187221 */ /* 0x000fc80000010100 */
[----:B------:R-:W-:-:S07]  /*5b00*/  FFMA R25, R25, R24, R25 ;  /* 0x0000001819197223 */ /* 0x000fce0000000019 */
.L_x_2855:
[----:B------:R-:W-:Y:S05]  /*5b10*/  BSYNC.RECONVERGENT B1 ;  /* 0x0000000000017941 */ /* 0x000fea0003800200 */
.L_x_2853:
[----:B------:R0:W-:Y:S01]  /*5b20*/  STS [R26+0x180], R25 ;  /* 0x000180191a007388 */ /* 0x0001e20000000800 */
[----:B------:R-:W-:Y:S05]  /*5b30*/  @!P4 BRA `(.L_x_2856) ;  /* 0xfffffff80040c947 */ /* 0x000fea000383ffff */
.L_x_2832:
[----:B------:R-:W-:Y:S05]  /*5b40*/  BSYNC.RECONVERGENT B0 ;  /* 0x0000000000007941 */ /* 0x000fea0003800200 */
.L_x_2831:
        /* <DEDUP_REMOVED lines=24> */
.L_x_2859:
[----:B------:R-:W-:Y:S05]  /*5cd0*/  BSYNC.RECONVERGENT B1 ;  /* 0x0000000000017941 */ /* 0x000fea0003800200 */
.L_x_2858:
        /* <DEDUP_REMOVED lines=9> */
.L_x_2862:
        /* <DEDUP_REMOVED lines=48> */
.L_x_2861:
[----:B------:R-:W-:Y:S05]  /*6070*/  BSYNC.RECONVERGENT B1 ;  /* 0x0000000000017941 */ /* 0x000fea0003800200 */
.L_x_2860:
        /* <DEDUP_REMOVED lines=29> */
.L_x_2864:
[----:B------:R-:W-:Y:S05]  /*6250*/  BSYNC.RECONVERGENT B1 ;  /* 0x0000000000017941 */ /* 0x000fea0003800200 */
.L_x_2863:
        /* <DEDUP_REMOVED lines=14> */
.L_x_2857:
[----:B------:R-:W-:Y:S05]  /*6340*/  BSYNC.RECONVERGENT B0 ;  /* 0x0000000000007941 */ /* 0x000fea0003800200 */
.L_x_2830:
        /* <DEDUP_REMOVED lines=12> */
[----:B------:R-:W-:Y:S01]  /*6410*/  ISETP.NE.AND P0, PT, R30, 0x1, PT ;  /* 0x000000011e00780c */ /* 0x000fe20003f05270 */
[----:B------:R-:W-:Y:S02]  /*6420*/  IMAD.MOV.U32 R39, RZ, RZ, R0 ;  /* 0x000000ffff277224 */ /* 0x000fe400078e0000 */
[----:B--2---:R-:W-:-:S05]  /*6430*/  HADD2.F32 R27, -RZ, R27.H0_H0 ;  /* 0x2000001bff1b7230 */ /* 0x004fca0000004100 */
[----:B-1----:R-:W-:-:S05]  /*6440*/  FADD R27, R26, R27 ;  /* 0x0000001b1a1b7221 */ /* 0x002fca0000000000 */
[----:B------:R0:W-:Y:S01]  /*6450*/  STS [R20], R27 ;  /* 0x0000001b14007388 */ /* 0x0001e20000000800 */
[----:B------:R-:W-:Y:S05]  /*6460*/  @!P0 BRA `(.L_x_2868) ;  /* 0x0000000000388947 */ /* 0x000fea0003800000 */
[----:B0-----:R-:W2:Y:S01]  /*6470*/  LDG.E.U16 R27, desc[UR8][R24.64+0x40] ;  /* 0x00004008181b7981 */ /* 0x001ea2000c1e1500 */
[----:B------:R-:W-:Y:S02]  /*6480*/  ISETP.NE.AND P0, PT, R30, 0x2, PT ;  /* 0x000000021e00780c */ /* 0x000fe40003f05270 */
[----:B------:R-:W-:Y:S01]  /*6490*/  MOV R39, R2 ;  /* 0x0000000200277202 */ /* 0x000fe20000000f00 */
[----:B------:R-:W0:Y:S01]  /*64a0*/  LDS R26, [R20+0x80] ;  /* 0x00008000141a7984 */ /* 0x000e220000000800 */
[----:B--2---:R-:W-:-:S05]  /*64b0*/  HADD2.F32 R27, -RZ, R27.H0_H0 ;  /* 0x2000001bff1b7230 */ /* 0x004fca0000004100 */
[----:B0-----:R-:W-:-:S05]  /*64c0*/  FADD R27, R26, R27 ;  /* 0x0000001b1a1b7221 */ /* 0x001fca0000000000 */
[----:B------:R0:W-:Y:S01]  /*64d0*/  STS [R20+0x80], R27 ;  /* 0x0000801b14007388 */ /* 0x0001e20000000800 */
[----:B------:R-:W-:Y:S05]  /*64e0*/  @!P0 BRA `(.L_x_2868) ;  /* 0x0000000000188947 */ /* 0x000fea0003800000 */
[----:B------:R-:W0:Y:S01]  /*64f0*/  LDG.E.U16 R24, desc[UR8][R24.64+0x80] ;  /* 0x0000800818187981 */ /* 0x000e22000c1e1500 */
[----:B------:R-:W-:-:S03]  /*6500*/  IMAD.MOV.U32 R39, RZ, RZ, R4 ;  /* 0x000000ffff277224 */ /* 0x000fc600078e0004 */
[----:B------:R-:W1:Y:S01]  /*6510*/  LDS R26, [R20+0x100] ;  /* 0x00010000141a7984 */ /* 0x000e620000000800 */
[----:B0-----:R-:W-:-:S05]  /*6520*/  HADD2.F32 R27, -RZ, R24.H0_H0 ;  /* 0x20000018ff1b7230 */ /* 0x001fca0000004100 */
[----:B-1----:R-:W-:-:S05]  /*6530*/  FADD R27, R26, R27 ;  /* 0x0000001b1a1b7221 */ /* 0x002fca0000000000 */
[----:B------:R0:W-:Y:S02]  /*6540*/  STS [R20+0x100], R27 ;  /* 0x0001001b14007388 */ /* 0x0001e40000000800 */
.L_x_2868:
[----:B------:R-:W-:Y:S05]  /*6550*/  BSYNC.RECONVERGENT B1 ;  /* 0x0000000000017941 */ /* 0x000fea0003800200 */
.L_x_2867:
[----:B------:R-:W-:-:S13]  /*6560*/  ISETP.GE.U32.AND P0, PT, R11, 0x60, PT ;  /* 0x000000600b00780c */ /* 0x000fda0003f06070 */
[----:B------:R-:W-:Y:S05]  /*6570*/  @!P0 BRA `(.L_x_2866) ;  /* 0x0000000800c88947 */ /* 0x000fea0003800000 */
[----:B------:R-:W1:Y:S01]  /*6580*/  LDC R38, c[0x0][0x38c] ;  /* 0x0000e300ff267b82 */ /* 0x000e620000000800 */
[----:B------:R-:W-:Y:S01]  /*6590*/  BSSY.RECONVERGENT B1, `(.L_x_2869) ;  /* 0x0000063000017945 */ /* 0x000fe20003800200 */
[----:B------:R-:W-:Y:S02]  /*65a0*/  PLOP3.LUT P0, PT, PT, PT, PT, 0x80, 0x8 ;  /* 0x000000000008781c */ /* 0x000fe40003f0f070 */
[----:B-123--:R-:W-:-:S04]  /*65b0*/  IADD3 R24, PT, PT, -R39, R38, RZ ;  /* 0x0000002627187210 */ /* 0x00efc80007ffe1ff */
[----:B------:R-:W-:-:S13]  /*65c0*/  ISETP.GT.AND P1, PT, R24, 0x180, PT ;  /* 0x000001801800780c */ /* 0x000fda0003f24270 */
[----:B------:R-:W-:Y:S05]  /*65d0*/  @!P1 BRA `(.L_x_2870) ;  /* 0x0000000400789947 */ /* 0x000fea0003800000 */
[----:B------:R-:W-:Y:S01]  /*65e0*/  PLOP3.LUT P0, PT, PT, PT, PT, 0x8, 0x80 ;  /* 0x000000000080781c */ /* 0x000fe20003f0e170 */
[----:B------:R-:W-:-:S12]  /*65f0*/  VIADD R40, R38, 0xfffffe80 ;  /* 0xfffffe8026287836 */ /* 0x000fd80000000000 */
.L_x_2871:
[----:B-1----:R-:W1:Y:S02]  /*6600*/  LDC.64 R24, c[0x0][0x3a8] ;  /* 0x0000ea00ff187b82 */ /* 0x002e640000000a00 */
[----:B-1----:R-:W-:-:S05]  /*6610*/  IMAD.WIDE R36, R39, 0x2, R24 ;  /* 0x0000000227247825 */ /* 0x002fca00078e0218 */
[----:B------:R-:W2:Y:S04]  /*6620*/  LDG.E.U16 R41, desc[UR8][R36.64] ;  /* 0x0000000824297981 */ /* 0x000ea8000c1e1500 */
[----:B------:R-:W3:Y:S01]  /*6630*/  LDG.E.U16 R42, desc[UR8][R36.64+0x40] ;  /* 0x00004008242a7981 */ /* 0x000ee2000c1e1500 */
[----:B----4-:R-:W-:-:S03]  /*6640*/  IADD3 R29, PT, PT, R39, 0x80, RZ ;  /* 0x00000080271d7810 */ /* 0x010fc60007ffe0ff */
[----:B------:R-:W4:Y:S02]  /*6650*/  LDG.E.U16 R47, desc[UR8][R36.64+0xc0] ;  /* 0x0000c008242f7981 */ /* 0x000f24000c1e1500 */
[----:B------:R-:W-:Y:S02]  /*6660*/  IMAD.WIDE R28, R29, 0x2, R24 ;  /* 0x000000021d1c7825 */ /* 0x000fe400078e0218 */
[----:B------:R1:W5:Y:S04]  /*6670*/  LDG.E.U16 R43, desc[UR8][R36.64+0x80] ;  /* 0x00008008242b7981 */ /* 0x000368000c1e1500 */
[----:B------:R-:W5:Y:S04]  /*6680*/  LDG.E.U16 R44, desc[UR8][R28.64] ;  /* 0x000000081c2c7981 */ /* 0x000f68000c1e1500 */
[----:B------:R-:W5:Y:S04]  /*6690*/  LDG.E.U16 R45, desc[UR8][R28.64+0x40] ;  /* 0x000040081c2d7981 */ /* 0x000f68000c1e1500 */
[----:B------:R-:W5:Y:S01]  /*66a0*/  LDG.E.U16 R46, desc[UR8][R28.64+0x80] ;  /* 0x000080081c2e7981 */ /* 0x000f62000c1e1500 */
[C---:B0-----:R-:W-:Y:S01]  /*66b0*/  VIADD R27, R39.reuse, 0x100 ;  /* 0x00000100271b7836 */ /* 0x041fe20000000000 */
[----:B-1----:R-:W-:-:S02]  /*66c0*/  IADD3 R37, PT, PT, R39, 0x180, RZ ;  /* 0x0000018027257810 */ /* 0x002fc40007ffe0ff */
[----:B------:R0:W5:Y:S01]  /*66d0*/  LDG.E.U16 R48, desc[UR8][R28.64+0xc0] ;  /* 0x0000c0081c307981 */ /* 0x000162000c1e1500 */
[----:B------:R-:W-:-:S04]  /*66e0*/  IMAD.WIDE R26, R27, 0x2, R24 ;  /* 0x000000021b1a7825 */ /* 0x000fc800078e0218 */
[----:B------:R-:W-:Y:S01]  /*66f0*/  IMAD.WIDE R24, R37, 0x2, R24 ;  /* 0x0000000225187825 */ /* 0x000fe200078e0218 */
[----:B------:R-:W5:Y:S04]  /*6700*/  LDG.E.U16 R49, desc[UR8][R26.64+0x40] ;  /* 0x000040081a317981 */ /* 0x000f68000c1e1500 */
[----:B------:R-:W5:Y:S04]  /*6710*/  LDG.E.U16 R51, desc[UR8][R26.64+0x80] ;  /* 0x000080081a337981 */ /* 0x000f68000c1e1500 */
[----:B------:R-:W5:Y:S04]  /*6720*/  LDG.E.U16 R53, desc[UR8][R26.64+0xc0] ;  /* 0x0000c0081a357981 */ /* 0x000f68000c1e1500 */
[----:B------:R1:W5:Y:S04]  /*6730*/  LDG.E.U16 R50, desc[UR8][R26.64] ;  /* 0x000000081a327981 */ /* 0x000368000c1e1500 */
[----:B------:R-:W5:Y:S04]  /*6740*/  LDG.E.U16 R37, desc[UR8][R24.64] ;  /* 0x0000000818257981 */ /* 0x000f68000c1e1500 */
[----:B------:R-:W5:Y:S04]  /*6750*/  LDG.E.U16 R36, desc[UR8][R24.64+0x40] ;  /* 0x0000400818247981 */ /* 0x000f68000c1e1500 */
[----:B------:R-:W5:Y:S04]  /*6760*/  LDG.E.U16 R52, desc[UR8][R24.64+0x80] ;  /* 0x0000800818347981 */ /* 0x000f68000c1e1500 */
[----:B------:R1:W5:Y:S01]  /*6770*/  LDG.E.U16 R29, desc[UR8][R24.64+0xc0] ;  /* 0x0000c008181d7981 */ /* 0x000362000c1e1500 */
[----:B0-----:R-:W-:-:S05]  /*6780*/  IMAD R28, R39, 0x4, R8 ;  /* 0x00000004271c7824 */ /* 0x001fca00078e0208 */
[----:B-1----:R-:W0:Y:S04]  /*6790*/  LDS R26, [R28] ;  /* 0x000000001c1a7984 */ /* 0x002e280000000800 */
[----:B------:R-:W1:Y:S04]  /*67a0*/  LDS R27, [R28+0x80] ;  /* 0x000080001c1b7984 */ /* 0x000e680000000800 */
[----:B------:R-:W-:Y:S04]  /*67b0*/  LDS R25, [R28+0x200] ;  /* 0x000200001c197984 */ /* 0x000fe80000000800 */
[----:B------:R-:W5:Y:S01]  /*67c0*/  LDS R24, [R28+0x100] ;  /* 0x000100001c187984 */ /* 0x000f620000000800 */
[----:B------:R-:W-:-:S04]  /*67d0*/  IADD3 R39, PT, PT, R39, 0x200, RZ ;  /* 0x0000020027277810 */ /* 0x000fc80007ffe0ff */
[----:B------:R-:W-:Y:S01]  /*67e0*/  ISETP.GE.AND P1, PT, R39, R40, PT ;  /* 0x000000282700720c */ /* 0x000fe20003f26270 */
[----:B--2---:R-:W-:-:S05]  /*67f0*/  HADD2.F32 R41, -RZ, R41.H0_H0 ;  /* 0x20000029ff297230 */ /* 0x004fca0000004100 */
[----:B0-----:R-:W-:Y:S02]  /*6800*/  FADD R41, R26, R41 ;  /* 0x000000291a297221 */ /* 0x001fe40000000000 */
[----:B------:R-:W0:Y:S01]  /*6810*/  LDS R26, [R28+0x180] ;  /* 0x000180001c1a7984 */ /* 0x000e220000000800 */
[----:B---3--:R-:W-:-:S03]  /*6820*/  HADD2.F32 R42, -RZ, R42.H0_H0 ;  /* 0x2000002aff2a7230 */ /* 0x008fc60000004100 */
[----:B------:R-:W-:Y:S04]  /*6830*/  STS [R28], R41 ;  /* 0x000000291c007388 */ /* 0x000fe80000000800 */
[----:B------:R-:W2:Y:S01]  /*6840*/  LDS R41, [R28+0x280] ;  /* 0x000280001c297984 */ /* 0x000ea20000000800 */
[----:B-1----:R-:W-:-:S03]  /*6850*/  FADD R27, R27, R42 ;  /* 0x0000002a1b1b7221 */ /* 0x002fc60000000000 */
[----:B------:R-:W1:Y:S01]  /*6860*/  LDS R42, [R28+0x300] ;  /* 0x000300001c2a7984 */ /* 0x000e620000000800 */
[----:B----4-:R-:W-:Y:S02]  /*6870*/  HADD2.F32 R47, -RZ, R47.H0_H0 ;  /* 0x2000002fff2f7230 */ /* 0x010fe40000004100 */
[----:B-----5:R-:W-:Y:S02]  /*6880*/  HADD2.F32 R44, -RZ, R44.H0_H0 ;  /* 0x2000002cff2c7230 */ /* 0x020fe40000004100 */
[----:B------:R-:W-:-:S05]  /*6890*/  HADD2.F32 R43, -RZ, R43.H0_H0 ;  /* 0x2000002bff2b7230 */ /* 0x000fca0000004100 */
[----:B------:R-:W-:Y:S02]  /*68a0*/  FADD R43, R24, R43 ;  /* 0x0000002b182b7221 */ /* 0x000fe40000000000 */
[----:B------:R-:W3:Y:S01]  /*68b0*/  LDS R24, [R28+0x380] ;  /* 0x000380001c187984 */ /* 0x000ee20000000800 */
[----:B0-----:R-:W-:-:S03]  /*68c0*/  FADD R47, R26, R47 ;  /* 0x0000002f1a2f7221 */ /* 0x001fc60000000000 */
[----:B------:R-:W0:Y:S04]  /*68d0*/  LDS R26, [R28+0x480] ;  /* 0x000480001c1a7984 */ /* 0x000e280000000800 */
[----:B------:R4:W-:Y:S02]  /*68e0*/  STS [R28+0x180], R47 ;  /* 0x0001802f1c007388 */ /* 0x0009e40000000800 */
[----:B----4-:R-:W-:Y:S01]  /*68f0*/  FADD R47, R25, R44 ;  /* 0x0000002c192f7221 */ /* 0x010fe20000000000 */
[----:B------:R-:W-:Y:S01]  /*6900*/  HADD2.F32 R44, -RZ, R45.H0_H0 ;  /* 0x2000002dff2c7230 */ /* 0x000fe20000004100 */
[----:B------:R-:W-:Y:S01]  /*6910*/  STS [R28+0x80], R27 ;  /* 0x0000801b1c007388 */ /* 0x000fe20000000800 */
[----:B------:R-:W-:-:S03]  /*6920*/  HADD2.F32 R45, -RZ, R46.H0_H0 ;  /* 0x2000002eff2d7230 */ /* 0x000fc60000004100 */
        /* <DEDUP_REMOVED lines=12> */
[----:B------:R-:W-:-:S02]  /*69f0*/  HADD2.F32 R48, -RZ, R48.H0_H0 ;  /* 0x20000030ff307230 */ /* 0x000fc40000004100 */
[----:B------:R-:W-:Y:S02]  /*6a00*/  HADD2.F32 R49, -RZ, R49.H0_H0 ;  /* 0x20000031ff317230 */ /* 0x000fe40000004100 */
[----:B------:R-:W-:Y:S02]  /*6a10*/  HADD2.F32 R46, -RZ, R51.H0_H0 ;  /* 0x20000033ff2e7230 */ /* 0x000fe40000004100 */
[----:B---3--:R-:W-:Y:S01]  /*6a20*/  FADD R51, R24, R48 ;  /* 0x0000003018337221 */ /* 0x008fe20000000000 */
[----:B------:R-:W-:Y:S02]  /*6a30*/  HADD2.F32 R24, -RZ, R53.H0_H0 ;  /* 0x20000035ff187230 */ /* 0x000fe40000004100 */
[----:B0-----:R-:W-:Y:S01]  /*6a40*/  FADD R49, R26, R49 ;  /* 0x000000311a317221 */ /* 0x001fe20000000000 */
[----:B------:R-:W-:Y:S02]  /*6a50*/  HADD2.F32 R50, -RZ, R50.H0_H0 ;  /* 0x20000032ff327230 */ /* 0x000fe40000004100 */
[----:B------:R-:W-:-:S02]  /*6a60*/  HADD2.F32 R37, -RZ, R37.H0_H0 ;  /* 0x20000025ff257230 */ /* 0x000fc40000004100 */
[----:B------:R-:W-:Y:S02]  /*6a70*/  HADD2.F32 R36, -RZ, R36.H0_H0 ;  /* 0x20000024ff247230 */ /* 0x000fe40000004100 */
[----:B------:R-:W-:Y:S02]  /*6a80*/  HADD2.F32 R53, -RZ, R52.H0_H0 ;  /* 0x20000034ff357230 */ /* 0x000fe40000004100 */
[----:B------:R-:W-:Y:S02]  /*6a90*/  HADD2.F32 R26, -RZ, R29.H0_H0 ;  /* 0x2000001dff1a7230 */ /* 0x000fe40000004100 */
        /* <DEDUP_REMOVED lines=18> */
.L_x_2870:
[----:B------:R-:W-:Y:S05]  /*6bc0*/  BSYNC.RECONVERGENT B1 ;  /* 0x0000000000017941 */ /* 0x000fea0003800200 */
.L_x_2869:
[----:B------:R-:W-:Y:S01]  /*6bd0*/  IMAD.IADD R24, R38, 0x1, -R39 ;  /* 0x0000000126187824 */ /* 0x000fe200078e0a27 */
[----:B------:R-:W-:Y:S04]  /*6be0*/  BSSY.RECONVERGENT B1, `(.L_x_2872) ;  /* 0x0000032000017945 */ /* 0x000fe80003800200 */
[----:B------:R-:W-:-:S13]  /*6bf0*/  ISETP.GT.AND P1, PT, R24, 0x80, PT ;  /* 0x000000801800780c */ /* 0x000fda0003f24270 */
[----:B------:R-:W-:Y:S05]  /*6c00*/  @!P1 BRA `(.L_x_2873) ;  /* 0x0000000000bc9947 */ /* 0x000fea0003800000 */
[----:B-1----:R-:W0:Y:S01]  /*6c10*/  LDC.64 R24, c[0x0][0x3a8] ;  /* 0x0000ea00ff187b82 */ /* 0x002e220000000a00 */
[C---:B------:R-:W-:Y:S01]  /*6c20*/  IADD3 R37, PT, PT, R39.reuse, 0x80, RZ ;  /* 0x0000008027257810 */ /* 0x040fe20007ffe0ff */
[----:B0---4-:R-:W-:-:S04]  /*6c30*/  IMAD.WIDE R26, R39, 0x2, R24 ;  /* 0x00000002271a7825 */ /* 0x011fc800078e0218 */
[----:B------:R-:W-:Y:S01]  /*6c40*/  IMAD.WIDE R24, R37, 0x2, R24 ;  /* 0x0000000225187825 */ /* 0x000fe200078e0218 */
[----:B------:R-:W2:Y:S04]  /*6c50*/  LDG.E.U16 R28, desc[UR8][R26.64+0x80] ;  /* 0x000080081a1c7981 */ /* 0x000ea8000c1e1500 */
[----:B------:R-:W3:Y:S04]  /*6c60*/  LDG.E.U16 R41, desc[UR8][R26.64] ;  /* 0x000000081a297981 */ /* 0x000ee8000c1e1500 */
[----:B------:R-:W4:Y:S04]  /*6c70*/  LDG.E.U16 R29, desc[UR8][R26.64+0x40] ;  /* 0x000040081a1d7981 */ /* 0x000f28000c1e1500 */
[----:B------:R0:W5:Y:S04]  /*6c80*/  LDG.E.U16 R42, desc[UR8][R26.64+0xc0] ;  /* 0x0000c0081a2a7981 */ /* 0x000168000c1e1500 */
[----:B------:R-:W5:Y:S04]  /*6c90*/  LDG.E.U16 R37, desc[UR8][R24.64] ;  /* 0x0000000818257981 */ /* 0x000f68000c1e1500 */
[----:B------:R-:W5:Y:S04]  /*6ca0*/  LDG.E.U16 R36, desc[UR8][R24.64+0x40] ;  /* 0x0000400818247981 */ /* 0x000f68000c1e1500 */
[----:B------:R-:W5:Y:S04]  /*6cb0*/  LDG.E.U16 R40, desc[UR8][R24.64+0x80] ;  /* 0x0000800818287981 */ /* 0x000f68000c1e1500 */
[----:B------:R2:W5:Y:S01]  /*6cc0*/  LDG.E.U16 R44, desc[UR8][R24.64+0xc0] ;  /* 0x0000c008182c7981 */ /* 0x000562000c1e1500 */
[----:B------:R-:W-:-:S05]  /*6cd0*/  IMAD R43, R39, 0x4, R8 ;  /* 0x00000004272b7824 */ /* 0x000fca00078e0208 */
        /* <DEDUP_REMOVED lines=8> */
[----:B------:R-:W-:-:S02]  /*6d60*/  PLOP3.LUT P0, PT, PT, PT, PT, 0x8, 0x80 ;  /* 0x000000000080781c */ /* 0x000fc40003f0e170 */
[----:B------:R-:W-:Y:S01]  /*6d70*/  IADD3 R39, PT, PT, R39, 0x100, RZ ;  /* 0x0000010027277810 */ /* 0x000fe20007ffe0ff */
[----:B--2---:R-:W-:Y:S02]  /*6d80*/  HADD2.F32 R25, -RZ, R28.H0_H0 ;  /* 0x2000001cff197230 */ /* 0x004fe40000004100 */
[----:B---3--:R-:W-:-:S03]  /*6d90*/  HADD2.F32 R41, -RZ, R41.H0_H0 ;  /* 0x20000029ff297230 */ /* 0x008fc60000004100 */
[----:B-1----:R-:W-:Y:S01]  /*6da0*/  FADD R50, R50, R25 ;  /* 0x0000001932327221 */ /* 0x002fe20000000000 */
[----:B----4-:R-:W-:Y:S02]  /*6db0*/  HADD2.F32 R24, -RZ, R29.H0_H0 ;  /* 0x2000001dff187230 */ /* 0x010fe40000004100 */
[----:B-----5:R-:W-:Y:S02]  /*6dc0*/  HADD2.F32 R42, -RZ, R42.H0_H0 ;  /* 0x2000002aff2a7230 */ /* 0x020fe40000004100 */
[----:B------:R-:W-:Y:S02]  /*6dd0*/  HADD2.F32 R37, -RZ, R37.H0_H0 ;  /* 0x20000025ff257230 */ /* 0x000fe40000004100 */
[----:B------:R-:W-:Y:S02]  /*6de0*/  HADD2.F32 R36, -RZ, R36.H0_H0 ;  /* 0x20000024ff247230 */ /* 0x000fe40000004100 */
[----:B------:R-:W-:Y:S02]  /*6df0*/  HADD2.F32 R40, -RZ, R40.H0_H0 ;  /* 0x20000028ff287230 */ /* 0x000fe40000004100 */
[----:B------:R-:W-:-:S02]  /*6e00*/  HADD2.F32 R25, -RZ, R44.H0_H0 ;  /* 0x2000002cff197230 */ /* 0x000fc40000004100 */
        /* <DEDUP_REMOVED lines=15> */
.L_x_2873:
[----:B------:R-:W-:Y:S05]  /*6f00*/  BSYNC.RECONVERGENT B1 ;  /* 0x0000000000017941 */ /* 0x000fea0003800200 */
.L_x_2872:
        /* <DEDUP_REMOVED lines=8> */
[----:B------:R-:W-:-:S05]  /*6f90*/  IMAD R26, R39, 0x4, R8 ;  /* 0x00000004271a7824 */ /* 0x000fca00078e0208 */
[----:B0---4-:R-:W0:Y:S04]  /*6fa0*/  LDS R27, [R26] ;  /* 0x000000001a1b7984 */ /* 0x011e280000000800 */
[----:B------:R-:W1:Y:S04]  /*6fb0*/  LDS R29, [R26+0x80] ;  /* 0x000080001a1d7984 */ /* 0x000e680000000800 */
[----:B------:R-:W4:Y:S04]  /*6fc0*/  LDS R37, [R26+0x100] ;  /* 0x000100001a257984 */ /* 0x000f280000000800 */
[----:B------:R-:W4:Y:S01]  /*6fd0*/  LDS R39, [R26+0x180] ;  /* 0x000180001a277984 */ /* 0x000f220000000800 */
[----:B--2---:R-:W-:-:S02]  /*6fe0*/  HADD2.F32 R28, -RZ, R28.H0_H0 ;  /* 0x2000001cff1c7230 */ /* 0x004fc40000004100 */
[----:B---3--:R-:W-:-:S03]  /*6ff0*/  HADD2.F32 R36, -RZ, R36.H0_H0 ;  /* 0x20000024ff247230 */ /* 0x008fc60000004100 */
[----:B0-----:R-:W-:Y:S01]  /*7000*/  FADD R27, R27, R28 ;  /* 0x0000001c1b1b7221 */ /* 0x001fe20000000000 */
[----:B-----5:R-:W-:Y:S02]  /*7010*/  HADD2.F32 R38, -RZ, R38.H0_H0 ;  /* 0x20000026ff267230 */ /* 0x020fe40000004100 */
[----:B-1----:R-:W-:Y:S02]  /*7020*/  FADD R29, R29, R36 ;  /* 0x000000241d1d7221 */ /* 0x002fe40000000000 */
[----:B------:R0:W-:Y:S01]  /*7030*/  STS [R26], R27 ;  /* 0x0000001b1a007388 */ /* 0x0001e20000000800 */
[----:B------:R-:W-:Y:S02]  /*7040*/  HADD2.F32 R40, -RZ, R40.H0_H0 ;  /* 0x20000028ff287230 */ /* 0x000fe40000004100 */
[----:B----4-:R-:W-:Y:S01]  /*7050*/  FADD R37, R37, R38 ;  /* 0x0000002625257221 */ /* 0x010fe20000000000 */
[----:B------:R0:W-:Y:S02]  /*7060*/  STS [R26+0x80], R29 ;  /* 0x0000801d1a007388 */ /* 0x0001e40000000800 */
[----:B------:R-:W-:-:S02]  /*7070*/  FADD R39, R39, R40 ;  /* 0x0000002827277221 */ /* 0x000fc40000000000 */
[----:B------:R0:W-:Y:S04]  /*7080*/  STS [R26+0x100], R37 ;  /* 0x000100251a007388 */ /* 0x0001e80000000800 */
[----:B------:R0:W-:Y:S02]  /*7090*/  STS [R26+0x180], R39 ;  /* 0x000180271a007388 */ /* 0x0001e40000000800 */
.L_x_2866:
[----:B------:R-:W-:Y:S05]  /*70a0*/  BSYNC.RECONVERGENT B0 ;  /* 0x0000000000007941 */ /* 0x000fea0003800200 */
.L_x_2865:
        /* <DEDUP_REMOVED lines=38> */
[----:B-1----:R-:W-:Y:S01]  /*7310*/  MOV R24, RZ ;  /* 0x000000ff00187202 */ /* 0x002fe20000000f00 */
        /* <DEDUP_REMOVED lines=25> */
.L_x_2902:
[----:B------:R-:W-:-:S13]  /*74b0*/  ISETP.GE.AND P2, PT, R39, 0x1, PT ;  /* 0x000000012700780c */ /* 0x000fda0003f46270 */
[----:B012---:R-:W-:Y:S05]  /*74c0*/  @!P2 BRA `(.L_x_2876) ;  /* 0x000000080074a947 */ /* 0x007fea0003800000 */
[----:B------:R-:W-:Y:S01]  /*74d0*/  IMAD R25, R38, R43, RZ ;  /* 0x0000002b26197224 */ /* 0x000fe200078e02ff */
[----:B------:R-:W-:-:S03]  /*74e0*/  MOV R45, RZ ;  /* 0x000000ff002d7202 */ /* 0x000fc60000000f00 */
[----:B------:R-:W-:-:S04]  /*74f0*/  IMAD R46, R25, 0x4, R8 ;  /* 0x00000004192e7824 */ /* 0x000fc800078e0208 */
[----:B------:R-:W-:-:S07]  /*7500*/  IMAD R47, R5, 0x4, R46 ;  /* 0x00000004052f7824 */ /* 0x000fce00078e022e */
.L_x_2894:
[----:B------:R-:W-:Y:S01]  /*7510*/  ISETP.GE.AND P2, PT, R5, R38, PT ;  /* 0x000000260500720c */ /* 0x000fe20003f46270 */
[----:B------:R-:W-:Y:S01]  /*7520*/  BSSY.RECONVERGENT B0, `(.L_x_2877) ;  /* 0x0000013000007945 */ /* 0x000fe20003800200 */
[----:B01----:R-:W-:Y:S02]  /*7530*/  HFMA2 R26, -RZ, RZ, 0, 0 ;  /* 0x00000000ff1a7431 */ /* 0x003fe400000001ff */
[----:B------:R-:W-:Y:S01]  /*7540*/  IMAD.MOV.U32 R24, RZ, RZ, 0x0 ;  /* 0x00000000ff187424 */ /* 0x000fe200078e00ff */
[----:B------:R-:W-:-:S08]  /*7550*/  MOV R25, 0xfff00000 ;  /* 0xfff0000000197802 */ /* 0x000fd00000000f00 */
[----:B------:R-:W-:Y:S05]  /*7560*/  @P2 BRA `(.L_x_2878) ;  /* 0x0000000000382947 */ /* 0x000fea0003800000 */
[----:B------:R-:W-:-:S13]  /*7570*/  ISETP.NE.AND P2, PT, R45, RZ, PT ;  /* 0x000000ff2d00720c */ /* 0x000fda0003f45270 */
[----:B------:R-:W-:Y:S05]  /*7580*/  @!P2 BRA `(.L_x_2879) ;  /* 0x000000000024a947 */ /* 0x000fea0003800000 */
[----:B------:R-:W-:-:S07]  /*7590*/  IMAD.MOV.U32 R27, RZ, RZ, RZ ;  /* 0x000000ffff1b7224 */ /* 0x000fce00078e00ff */
.L_x_2880:
        /* <DEDUP_REMOVED lines=8> */
.L_x_2879:
[----:B------:R-:W0:Y:S01]  /*7620*/  LDS R24, [R47] ;  /* 0x000000002f187984 */ /* 0x000e220000000800 */
[----:B------:R-:W-:Y:S01]  /*7630*/  IMAD.MOV.U32 R26, RZ, RZ, R5 ;  /* 0x000000ffff1a7224 */ /* 0x000fe200078e0005 */
[----:B0-----:R-:W0:Y:S06]  /*7640*/  F2F.F64.F32 R24, R24 ;  /* 0x0000001800187310 */ /* 0x001e2c0000201800 */
.L_x_2878:
[----:B------:R-:W-:Y:S05]  /*7650*/  BSYNC.RECONVERGENT B0 ;  /* 0x0000000000007941 */ /* 0x000fea0003800200 */
.L_x_2877:
        /* <DEDUP_REMOVED lines=8> */
.L_x_2888:
[----:B------:R-:W-:Y:S04]  /*76e0*/  BSSY.RECONVERGENT B1, `(.L_x_2884) ;  /* 0x0000011000017945 */ /* 0x000fe80003800200 */
[----:B------:R-:W-:Y:S01]  /*76f0*/  BSSY.RELIABLE B2, `(.L_x_2885) ;  /* 0x000000c000027945 */ /* 0x000fe20003800100 */
[----:B------:R-:W-:-:S07]  /*7700*/  IMAD.MOV.U32 R24, RZ, RZ, RZ ;  /* 0x000000ffff187224 */ /* 0x000fce00078e00ff */
.L_x_2887:
        /* <DEDUP_REMOVED lines=11> */
.L_x_2885:
[----:B------:R-:W-:-:S06]  /*77c0*/  LEA R24, R29, R46, 0x2 ;  /* 0x0000002e1d187211 */ /* 0x000fcc00078e10ff */
[----:B------:R-:W0:Y:S02]  /*77d0*/  LDS R24, [R24] ;  /* 0x0000000018187984 */ /* 0x000e240000000800 */
[----:B0-----:R0:W1:Y:S02]  /*77e0*/  F2F.F64.F32 R26, R24 ;  /* 0x00000018001a7310 */ /* 0x0010640000201800 */
.L_x_2886:
[----:B------:R-:W-:Y:S05]  /*77f0*/  BSYNC.RECONVERGENT B1 ;  /* 0x0000000000017941 */ /* 0x000fea0003800200 */
.L_x_2884:
[----:B0-----:R-:W2:Y:S04]  /*7800*/  LDL.64 R24, [R1] ;  /* 0x0000000001187983 */ /* 0x001ea80000100a00 */
[----:B-1----:R-:W-:Y:S01]  /*7810*/  STL.64 [R1+0x10], R26 ;  /* 0x0000101a01007387 */ /* 0x002fe20000100a00 */
[----:B--2---:R-:W-:-:S14]  /*7820*/  DSETP.GT.AND P2, PT, R26, R24, PT ;  /* 0x000000181a00722a */ /* 0x004fdc0003f44000 */
[----:B------:R0:W-:Y:S04]  /*7830*/  @P2 STL [R1+0x8], R29 ;  /* 0x0000081d01002387 */ /* 0x0001e80000100800 */
[----:B------:R1:W-:Y:S01]  /*7840*/  @P2 STL.64 [R1], R26 ;  /* 0x0000001a01002387 */ /* 0x0003e20000100a00 */
[----:B0-----:R-:W-:-:S05]  /*7850*/  VIADD R29, R29, 0x20 ;  /* 0x000000201d1d7836 */ /* 0x001fca0000000000 */
[----:B------:R-:W-:-:S13]  /*7860*/  ISETP.GE.AND P2, PT, R29, R38, PT ;  /* 0x000000261d00720c */ /* 0x000fda0003f46270 */
[----:B-1----:R-:W-:Y:S05]  /*7870*/  @!P2 BRA `(.L_x_2888) ;  /* 0xfffffffc0098a947 */ /* 0x002fea000383ffff */
[----:B------:R-:W-:Y:S05]  /*7880*/  BRA `(.L_x_2882) ;  /* 0x0000000000307947 */ /* 0x000fea0003800000 */
.L_x_2883:
[----:B------:R-:W-:-:S07]  /*7890*/  MOV R29, R0 ;  /* 0x00000000001d7202 */ /* 0x000fce0000000f00 */
.L_x_2889:
        /* <DEDUP_REMOVED lines=9> */
[----:B------:R-:W-:-:S13]  /*7930*/  ISETP.GE.AND P2, PT, R29, R38, PT ;  /* 0x000000261d00720c */ /* 0x000fda0003f46270 */
[----:B-1----:R-:W-:Y:S05]  /*7940*/  @!P2 BRA `(.L_x_2889) ;  /* 0xfffffffc00d4a947 */ /* 0x002fea000383ffff */
.L_x_2882:
[----:B------:R-:W-:Y:S05]  /*7950*/  BSYNC.RECONVERGENT B0 ;  /* 0x0000000000007941 */ /* 0x000fea0003800200 */
.L_x_2881:
        /* <DEDUP_REMOVED lines=69> */
.L_x_2891:
[----:B------:R-:W-:Y:S05]  /*7db0*/  BSYNC.RECONVERGENT B0 ;  /* 0x0000000000007941 */ /* 0x000fea0003800200 */
.L_x_2890:
        /* <DEDUP_REMOVED lines=9> */
.L_x_2893:
[----:B------:R-:W-:Y:S05]  /*7e50*/  BSYNC.RECONVERGENT B0 ;  /* 0x0000000000007941 */ /* 0x000fea0003800200 */
.L_x_2892:
[----:B------:R-:W-:Y:S01]  /*7e60*/  VIADD R45, R45, 0x1 ;  /* 0x000000012d2d7836 */ /* 0x000fe20000000000 */
[----:B------:R-:W-:-:S04]  /*7e70*/  NOP ;  /* 0x0000000000007918 */ /* 0x000fc80000000000 */
[----:B------:R-:W-:-:S13]  /*7e80*/  ISETP.NE.AND P2, PT, R45, R39, PT ;  /* 0x000000272d00720c */ /* 0x000fda0003f45270 */
[----:B------:R-:W-:Y:S05]  /*7e90*/  @P2 BRA `(.L_x_2894) ;  /* 0xfffffff4009c2947 */ /* 0x000fea000383ffff */
.L_x_2876:
[----:B------:R-:W-:Y:S01]  /*7ea0*/  ISETP.NE.AND P2, PT, R5, RZ, PT ;  /* 0x000000ff0500720c */ /* 0x000fe20003f45270 */
[----:B------:R-:W-:Y:S01]  /*7eb0*/  NOP ;  /* 0x0000000000007918 */ /* 0x000fe20000000000 */
[----:B------:R-:W-:Y:S11]  /*7ec0*/  BSSY.RECONVERGENT B0, `(.L_x_2895) ;  /* 0x0000060000007945 */ /* 0x000ff60003800200 */
[----:B------:R-:W-:Y:S05]  /*7ed0*/  @P2 BRA `(.L_x_2896) ;  /* 0x0000000400782947 */ /* 0x000fea0003800000 */
[----:B------:R-:W-:Y:S02]  /*7ee0*/  ISETP.GE.AND P2, PT, R39, 0x1, PT ;  /* 0x000000012700780c */ /* 0x000fe40003f46270 */
[----:B------:R-:W-:-:S11]  /*7ef0*/  MOV R45, RZ ;  /* 0x000000ff002d7202 */ /* 0x000fd60000000f00 */
[----:B------:R-:W-:Y:S05]  /*7f00*/  @!P2 BRA `(.L_x_2897) ;  /* 0x000000040064a947 */ /* 0x000fea0003800000 */
[----:B------:R-:W-:Y:S01]  /*7f10*/  ISETP.GE.U32.AND P2, PT, R39, 0x10, PT ;  /* 0x000000102700780c */ /* 0x000fe20003f46070 */
[----:B------:R-:W-:Y:S02]  /*7f20*/  HFMA2 R25, -RZ, RZ, 0, 0 ;  /* 0x00000000ff197431 */ /* 0x000fe400000001ff */
[----:B------:R-:W-:-:S10]  /*7f30*/  IMAD.MOV.U32 R45, RZ, RZ, RZ ;  /* 0x000000ffff2d7224 */ /* 0x000fd400078e00ff */
[----:B------:R-:W-:Y:S05]  /*7f40*/  @!P2 BRA `(.L_x_2898) ;  /* 0x00000000009ca947 */ /* 0x000fea0003800000 */
[----:B------:R-:W-:Y:S01]  /*7f50*/  IMAD.MOV.U32 R45, RZ, RZ, RZ ;  /* 0x000000ffff2d7224 */ /* 0x000fe200078e00ff */
[----:B------:R-:W-:-:S07]  /*7f60*/  MOV R25, RZ ;  /* 0x000000ff00197202 */ /* 0x000fce0000000f00 */
.L_x_2899:
[C---:B-1----:R-:W-:Y:S01]  /*7f70*/  IMAD R29, R25.reuse, 0x4, R12 ;  /* 0x00000004191d7824 */ /* 0x042fe200078e020c */
[----:B------:R-:W-:-:S04]  /*7f80*/  IADD3 R25, PT, PT, R25, 0x10, RZ ;  /* 0x0000001019197810 */ /* 0x000fc80007ffe0ff */
        /* <DEDUP_REMOVED lines=34> */
[----:B------:R-:W-:-:S07]  /*81b0*/  IMAD.MOV.U32 R25, RZ, RZ, R42 ;  /* 0x000000ffff197224 */ /* 0x000fce00078e002a */
.L_x_2898:
[----:B------:R-:W-:-:S13]  /*81c0*/  ISETP.NE.AND P2, PT, R40, RZ, PT ;  /* 0x000000ff2800720c */ /* 0x000fda0003f45270 */
[----:B------:R-:W-:Y:S05]  /*81d0*/  @!P2 BRA `(.L_x_2897) ;  /* 0x0000000000b0a947 */ /* 0x000fea0003800000 */
[----:B------:R-:W-:Y:S01]  /*81e0*/  ISETP.NE.AND P2, PT, R41, RZ, PT ;  /* 0x000000ff2900720c */ /* 0x000fe20003f45270 */
[----:B------:R-:W-:-:S12]  /*81f0*/  @!P0 BRA `(.L_x_2900) ;  /* 0x0000000000488947 */ /* 0x000fd80003800000 */
[C---:B01----:R-:W-:Y:S01]  /*8200*/  LEA R24, R25.reuse, R12, 0x2 ;  /* 0x0000000c19187211 */ /* 0x043fe200078e10ff */
[----:B------:R-:W-:-:S04]  /*8210*/  VIADD R25, R25, 0x8 ;  /* 0x0000000819197836 */ /* 0x000fc80000000000 */
        /* <DEDUP_REMOVED lines=16> */
.L_x_2900:
        /* <DEDUP_REMOVED lines=13> */
.L_x_2901:
[----:B------:R-:W-:Y:S05]  /*83f0*/  @!P2 BRA `(.L_x_2897) ;  /* 0x000000000028a947 */ /* 0x000fea0003800000 */
[----:B------:R-:W-:Y:S02]  /*8400*/  LEA R25, R25, R12, 0x2 ;  /* 0x0000000c19197211 */ /* 0x000fe400078e10ff */
[----:B------:R-:W-:-:S03]  /*8410*/  ISETP.NE.AND P2, PT, R44, 0x1, PT ;  /* 0x000000012c00780c */ /* 0x000fc60003f45270 */
[----:B01----:R-:W0:Y:S02]  /*8420*/  LDS R24, [R25] ;  /* 0x0000000019187984 */ /* 0x003e240000000800 */
[----:B0-----:R-:W-:-:S08]  /*8430*/  FADD R45, R45, R24 ;  /* 0x000000182d2d7221 */ /* 0x001fd00000000000 */
[----:B------:R-:W-:Y:S05]  /*8440*/  @!P2 BRA `(.L_x_2897) ;  /* 0x000000000014a947 */ /* 0x000fea0003800000 */
[----:B------:R-:W-:Y:S01]  /*8450*/  ISETP.NE.AND P2, PT, R44, 0x2, PT ;  /* 0x000000022c00780c */ /* 0x000fe20003f45270 */
[----:B------:R-:W0:-:S12]  /*8460*/  LDS R24, [R25+0x4] ;  /* 0x0000040019187984 */ /* 0x000e180000000800 */
[----:B------:R-:W1:Y:S01]  /*8470*/  @P2 LDS R26, [R25+0x8] ;  /* 0x00000800191a2984 */ /* 0x000e620000000800 */
[----:B0-----:R-:W-:-:S04]  /*8480*/  FADD R45, R45, R24 ;  /* 0x000000182d2d7221 */ /* 0x001fc80000000000 */
[----:B-1----:R-:W-:-:S07]  /*8490*/  @P2 FADD R45, R45, R26 ;  /* 0x0000001a2d2d2221 */ /* 0x002fce0000000000 */
.L_x_2897:
[----:B01----:R-:W-:-:S05]  /*84a0*/  IMAD R24, R43, 0x4, R16 ;  /* 0x000000042b187824 */ /* 0x003fca00078e0210 */
[----:B------:R2:W-:Y:S02]  /*84b0*/  STS [R24], R45 ;  /* 0x0000002d18007388 */ /* 0x0005e40000000800 */
.L_x_2896:
[----:B------:R-:W-:Y:S05]  /*84c0*/  BSYNC.RECONVERGENT B0 ;  /* 0x0000000000007941 */ /* 0x000fea0003800200 */
.L_x_2895:
[----:B------:R-:W3:Y:S01]  /*84d0*/  LDCU UR6, c[0x0][0x398] ;  /* 0x00007300ff0677ac */ /* 0x000ee20008000800 */
[----:B------:R-:W-:-:S04]  /*84e0*/  IADD3 R43, PT, PT, R43, 0x1, RZ ;  /* 0x000000012b2b7810 */ /* 0x000fc80007ffe0ff */
[----:B---3--:R-:W-:Y:S01]  /*84f0*/  ISETP.NE.AND P2, PT, R43, UR6, PT ;  /* 0x000000062b007c0c */ /* 0x008fe2000bf45270 */
[----:B------:R-:W-:-:S12]  /*8500*/  NOP ;  /* 0x0000000000007918 */ /* 0x000fd80000000000 */
[----:B------:R-:W-:Y:S05]  /*8510*/  @P2 BRA `(.L_x_2902) ;  /* 0xffffffec00e42947 */ /* 0x000fea000383ffff */
.L_x_2875:
[----:B------:R-:W-:-:S07]  /*8520*/  IMAD.MOV.U32 R39, RZ, RZ, RZ ;  /* 0x000000ffff277224 */ /* 0x000fce00078e00ff */
.L_x_2921:
        /* <DEDUP_REMOVED lines=9> */
[----:B------:R-:W-:-:S07]  /*85c0*/  IMAD.MOV.U32 R27, RZ, RZ, RZ ;  /* 0x000000ffff1b7224 */ /* 0x000fce00078e00ff */
.L_x_2906:
        /* <DEDUP_REMOVED lines=8> */
.L_x_2905:
[----:B------:R-:W-:Y:S01]  /*8650*/  IMAD R27, R5, 0x4, R16 ;  /* 0x00000004051b7824 */ /* 0x000fe200078e0210 */
[----:B------:R-:W-:-:S04]  /*8660*/  MOV R26, R5 ;  /* 0x00000005001a7202 */ /* 0x000fc80000000f00 */
[----:B------:R-:W0:Y:S02]  /*8670*/  LDS R24, [R27] ;  /* 0x000000001b187984 */ /* 0x000e240000000800 */
[----:B0-----:R-:W0:Y:S02]  /*8680*/  F2F.F64.F32 R24, R24 ;  /* 0x0000001800187310 */ /* 0x001e240000201800 */
.L_x_2904:
[----:B------:R-:W-:Y:S05]  /*8690*/  BSYNC.RECONVERGENT B0 ;  /* 0x0000000000007941 */ /* 0x000fea0003800200 */
.L_x_2903:
        /* <DEDUP_REMOVED lines=11> */
.L_x_2915:
[----:B------:R-:W-:Y:S01]  /*8750*/  BSSY.RECONVERGENT B2, `(.L_x_2911) ;  /* 0x0000011000027945 */ /* 0x000fe20003800200 */
[----:B------:R-:W-:-:S03]  /*8760*/  HFMA2 R24, -RZ, RZ, 0, 0 ;  /* 0x00000000ff187431 */ /* 0x000fc600000001ff */
[----:B------:R-:W-:Y:S04]  /*8770*/  BSSY.RELIABLE B3, `(.L_x_2912) ;  /* 0x000000b000037945 */ /* 0x000fe80003800100 */
.L_x_2914:
        /* <DEDUP_REMOVED lines=11> */
.L_x_2912:
[----:B------:R-:W-:-:S06]  /*8830*/  IMAD R24, R28, 0x4, R16 ;  /* 0x000000041c187824 */ /* 0x000fcc00078e0210 */
[----:B------:R-:W0:Y:S02]  /*8840*/  LDS R24, [R24] ;  /* 0x0000000018187984 */ /* 0x000e240000000800 */
[----:B0-----:R0:W1:Y:S02]  /*8850*/  F2F.F64.F32 R26, R24 ;  /* 0x00000018001a7310 */ /* 0x0010640000201800 */
.L_x_2913:
[----:B------:R-:W-:Y:S05]  /*8860*/  BSYNC.RECONVERGENT B2 ;  /* 0x0000000000027941 */ /* 0x000fea0003800200 */
.L_x_2911:
[----:B0-----:R-:W2:Y:S01]  /*8870*/  LDL.64 R24, [R1] ;  /* 0x0000000001187983 */ /* 0x001ea20000100a00 */
[----:B------:R-:W0:Y:S03]  /*8880*/  LDCU UR6, c[0x0][0x398] ;  /* 0x00007300ff0677ac */ /* 0x000e260008000800 */
[----:B-1----:R-:W-:Y:S01]  /*8890*/  STL.64 [R1+0x10], R26 ;  /* 0x0000101a01007387 */ /* 0x002fe20000100a00 */
[----:B--2---:R-:W-:-:S14]  /*88a0*/  DSETP.GT.AND P0, PT, R26, R24, PT ;  /* 0x000000181a00722a */ /* 0x004fdc0003f04000 */
[----:B------:R1:W-:Y:S04]  /*88b0*/  @P0 STL [R1+0x8], R28 ;  /* 0x0000081c01000387 */ /* 0x0003e80000100800 */
[----:B------:R2:W-:Y:S01]  /*88c0*/  @P0 STL.64 [R1], R26 ;  /* 0x0000001a01000387 */ /* 0x0005e20000100a00 */
[----:B-1----:R-:W-:-:S04]  /*88d0*/  IADD3 R28, PT, PT, R28, 0x20, RZ ;  /* 0x000000201c1c7810 */ /* 0x002fc80007ffe0ff */
[----:B0-----:R-:W-:-:S13]  /*88e0*/  ISETP.GE.AND P0, PT, R28, UR6, PT ;  /* 0x000000061c007c0c */ /* 0x001fda000bf06270 */
[----:B--2---:R-:W-:Y:S05]  /*88f0*/  @!P0 BRA `(.L_x_2915) ;  /* 0xfffffffc00948947 */ /* 0x004fea000383ffff */
[----:B------:R-:W-:Y:S05]  /*8900*/  BSYNC.RECONVERGENT B1 ;  /* 0x0000000000017941 */ /* 0x000fea0003800200 */
.L_x_2910:
[----:B------:R-:W-:Y:S05]  /*8910*/  BRA `(.L_x_2908) ;  /* 0x0000000000307947 */ /* 0x000fea0003800000 */
.L_x_2909:
[----:B------:R-:W-:-:S07]  /*8920*/  IMAD.MOV.U32 R28, RZ, RZ, R0 ;  /* 0x000000ffff1c7224 */ /* 0x000fce00078e0000 */
.L_x_2916:
        /* <DEDUP_REMOVED lines=9> */
[----:B------:R-:W-:-:S13]  /*89c0*/  ISETP.GE.AND P0, PT, R28, UR10, PT ;  /* 0x0000000a1c007c0c */ /* 0x000fda000bf06270 */
[----:B-1----:R-:W-:Y:S05]  /*89d0*/  @!P0 BRA `(.L_x_2916) ;  /* 0xfffffffc00d48947 */ /* 0x002fea000383ffff */
.L_x_2908:
[----:B------:R-:W-:Y:S05]  /*89e0*/  BSYNC.RECONVERGENT B0 ;  /* 0x0000000000007941 */ /* 0x000fea0003800200 */
.L_x_2907:
        /* <DEDUP_REMOVED lines=69> */
.L_x_2918:
[----:B------:R-:W-:Y:S05]  /*8e40*/  BSYNC.RECONVERGENT B0 ;  /* 0x0000000000007941 */ /* 0x000fea0003800200 */
.L_x_2917:
        /* <DEDUP_REMOVED lines=9> */
.L_x_2920:
[----:B------:R-:W-:Y:S05]  /*8ee0*/  BSYNC.RECONVERGENT B0 ;  /* 0x0000000000007941 */ /* 0x000fea0003800200 */
.L_x_2919:
[----:B------:R-:W-:Y:S01]  /*8ef0*/  IADD3 R39, PT, PT, R39, 0x1, RZ ;  /* 0x0000000127277810 */ /* 0x000fe20007ffe0ff */
[----:B------:R-:W-:-:S03]  /*8f00*/  NOP ;  /* 0x0000000000007918 */ /* 0x000fc60000000000 */
[----:B------:R-:W-:-:S13]  /*8f10*/  ISETP.NE.AND P0, PT, R39, UR5, PT ;  /* 0x0000000527007c0c */ /* 0x000fda000bf05270 */
[----:B------:R-:W-:Y:S05]  /*8f20*/  @P0 BRA `(.L_x_2921) ;  /* 0xfffffff400800947 */ /* 0x000fea000383ffff */
[----:B------:R-:W-:Y:S01]  /*8f30*/  IMAD.MOV.U32 R25, RZ, RZ, RZ ;  /* 0x000000ffff197224 */ /* 0x000fe200078e00ff */
[----:B------:R-:W-:-:S06]  /*8f40*/  NOP ;  /* 0x0000000000007918 */ /* 0x000fcc0000000000 */
.L_x_2925:
[----:B------:R-:W-:Y:S01]  /*8f50*/  ISETP.GE.AND P0, PT, R5, R38, PT ;  /* 0x000000260500720c */ /* 0x000fe20003f06270 */
[----:B------:R-:W-:-:S12]  /*8f60*/  BSSY.RECONVERGENT B0, `(.L_x_2922) ;  /* 0x000000d000007945 */ /* 0x000fd80003800200 */
[----:B--2---:R-:W-:Y:S05]  /*8f70*/  @P0 BRA `(.L_x_2923) ;  /* 0x00000000002c0947 */ /* 0x004fea0003800000 */
[----:B01----:R-:W-:-:S05]  /*8f80*/  LEA R24, R25, R14, 0x2 ;  /* 0x0000000e19187211 */ /* 0x003fca00078e10ff */
[----:B------:R-:W0:Y:S02]  /*8f90*/  LDS R27, [R24] ;  /* 0x00000000181b7984 */ /* 0x000e240000000800 */
[CC--:B0-----:R-:W-:Y:S02]  /*8fa0*/  IMAD R29, R38.reuse, R27.reuse, R5 ;  /* 0x0000001b261d7224 */ /* 0x0c1fe400078e0205 */
[----:B------:R-:W-:-:S07]  /*8fb0*/  IMAD R26, R38, R27, R38 ;  /* 0x0000001b261a7224 */ /* 0x000fce00078e0226 */
.L_x_2924:
[C---:B--2---:R-:W-:Y:S01]  /*8fc0*/  IMAD R24, R29.reuse, 0x4, R8 ;  /* 0x000000041d187824 */ /* 0x044fe200078e0208 */
[C---:B------:R-:W-:Y:S01]  /*8fd0*/  LEA R27, R29.reuse, R10, 0x2 ;  /* 0x0000000a1d1b7211 */ /* 0x040fe200078e10ff */
[----:B------:R-:W-:-:S04]  /*8fe0*/  VIADD R29, R29, 0x20 ;  /* 0x000000201d1d7836 */ /* 0x000fc80000000000 */
[----:B------:R-:W0:Y:S01]  /*8ff0*/  LDS R24, [R24] ;  /* 0x0000000018187984 */ /* 0x000e220000000800 */
[----:B------:R-:W-:-:S03]  /*9000*/  ISETP.GE.AND P0, PT, R29, R26, PT ;  /* 0x0000001a1d00720c */ /* 0x000fc60003f06270 */
[----:B0-----:R2:W-:Y:S10]  /*9010*/  STS [R27], R24 ;  /* 0x000000181b007388 */ /* 0x0015f40000000800 */
[----:B------:R-:W-:Y:S05]  /*9020*/  @!P0 BRA `(.L_x_2924) ;  /* 0xfffffffc00e48947 */ /* 0x000fea000383ffff */
.L_x_2923:
[----:B------:R-:W-:Y:S05]  /*9030*/  BSYNC.RECONVERGENT B0 ;  /* 0x0000000000007941 */ /* 0x000fea0003800200 */
.L_x_2922:
[----:B------:R-:W-:-:S04]  /*9040*/  IADD3 R25, PT, PT, R25, 0x1, RZ ;  /* 0x0000000119197810 */ /* 0x000fc80007ffe0ff */
[----:B------:R-:W-:-:S13]  /*9050*/  ISETP.NE.AND P0, PT, R25, UR5, PT ;  /* 0x0000000519007c0c */ /* 0x000fda000bf05270 */
[----:B------:R-:W-:Y:S05]  /*9060*/  @P0 BRA `(.L_x_2925) ;  /* 0xfffffffc00b80947 */ /* 0x000fea000383ffff */
[----:B------:R-:W3:Y:S02]  /*9070*/  LDCU UR6, c[0x0][0x390] ;  /* 0x00007200ff0677ac */ /* 0x000ee40008000800 */
[----:B---3--:R-:W-:-:S05]  /*9080*/  IMAD.U32 R52, RZ, RZ, UR6 ;  /* 0x00000006ff347e24 */ /* 0x008fca000f8e00ff */
[----:B------:R-:W-:Y:S01]  /*9090*/  ISETP.GE.AND P0, PT, R52, 0x1, PT ;  /* 0x000000013400780c */ /* 0x000fe20003f06270 */
[----:B------:R-:W-:-:S12]  /*90a0*/  NOP ;  /* 0x0000000000007918 */ /* 0x000fd80000000000 */
[----:B------:R-:W-:Y:S05]  /*90b0*/  @!P0 BRA `(.L_x_2926) ;  /* 0x0000001800f08947 */ /* 0x000fea0003800000 */
[----:B------:R-:W-:-:S07]  /*90c0*/  MOV R41, RZ ;  /* 0x000000ff00297202 */ /* 0x000fce0000000f00 */
.L_x_2947:
[----:B------:R-:W3:Y:S01]  /*90d0*/  LDCU UR6, c[0x0][0x38c] ;  /* 0x00007180ff0677ac */ /* 0x000ee20008000800 */
[----:B------:R-:W-:Y:S01]  /*90e0*/  BSSY.RECONVERGENT B0, `(.L_x_2927) ;  /* 0x0000014000007945 */ /* 0x000fe20003800200 */
[----:B012---:R-:W-:Y:S02]  /*90f0*/  HFMA2 R24, -RZ, RZ, 0, 0 ;  /* 0x00000000ff187431 */ /* 0x007fe400000001ff */
[----:B------:R-:W-:Y:S02]  /*9100*/  IMAD.MOV.U32 R26, RZ, RZ, RZ ;  /* 0x000000ffff1a7224 */ /* 0x000fe400078e00ff */
[----:B------:R-:W-:Y:S01]  /*9110*/  IMAD.MOV.U32 R25, RZ, RZ, -0x100000 ;  /* 0xfff00000ff197424 */ /* 0x000fe200078e00ff */
[----:B---3--:R-:W-:-:S13]  /*9120*/  ISETP.GE.AND P0, PT, R5, UR6, PT ;  /* 0x0000000605007c0c */ /* 0x008fda000bf06270 */
[----:B------:R-:W-:Y:S05]  /*9130*/  @P0 BRA `(.L_x_2928) ;  /* 0x0000000000380947 */ /* 0x000fea0003800000 */
[----:B------:R-:W-:-:S13]  /*9140*/  ISETP.NE.AND P0, PT, R41, RZ, PT ;  /* 0x000000ff2900720c */ /* 0x000fda0003f05270 */
[----:B------:R-:W-:Y:S05]  /*9150*/  @!P0 BRA `(.L_x_2929) ;  /* 0x0000000000248947 */ /* 0x000fea0003800000 */
[----:B------:R-:W-:-:S07]  /*9160*/  MOV R27, RZ ;  /* 0x000000ff001b7202 */ /* 0x000fce0000000f00 */
.L_x_2930:
        /* <DEDUP_REMOVED lines=8> */
.L_x_2929:
[----:B------:R-:W0:Y:S01]  /*91f0*/  LDS R24, [R21] ;  /* 0x0000000015187984 */ /* 0x000e220000000800 */
[----:B------:R-:W-:Y:S01]  /*9200*/  MOV R26, R5 ;  /* 0x00000005001a7202 */ /* 0x000fe20000000f00 */
[----:B0-----:R-:W0:Y:S06]  /*9210*/  F2F.F64.F32 R24, R24 ;  /* 0x0000001800187310 */ /* 0x001e2c0000201800 */
.L_x_2928:
[----:B------:R-:W-:Y:S05]  /*9220*/  BSYNC.RECONVERGENT B0 ;  /* 0x0000000000007941 */ /* 0x000fea0003800200 */
.L_x_2927:
        /* <DEDUP_REMOVED lines=11> */
.L_x_2939:
[----:B------:R-:W-:Y:S01]  /*92e0*/  BSSY.RECONVERGENT B2, `(.L_x_2935) ;  /* 0x0000011000027945 */ /* 0x000fe20003800200 */
[----:B------:R-:W-:-:S03]  /*92f0*/  HFMA2 R24, -RZ, RZ, 0, 0 ;  /* 0x00000000ff187431 */ /* 0x000fc600000001ff */
[----:B------:R-:W-:Y:S04]  /*9300*/  BSSY.RELIABLE B3, `(.L_x_2936) ;  /* 0x000000b000037945 */ /* 0x000fe80003800100 */
.L_x_2938:
        /* <DEDUP_REMOVED lines=11> */
.L_x_2936:
[----:B------:R-:W-:-:S06]  /*93c0*/  IMAD R24, R28, 0x4, R10 ;  /* 0x000000041c187824 */ /* 0x000fcc00078e020a */
[----:B------:R-:W0:Y:S02]  /*93d0*/  LDS R24, [R24] ;  /* 0x0000000018187984 */ /* 0x000e240000000800 */
[----:B0-----:R0:W1:Y:S02]  /*93e0*/  F2F.F64.F32 R26, R24 ;  /* 0x00000018001a7310 */ /* 0x0010640000201800 */
.L_x_2937:
[----:B------:R-:W-:Y:S05]  /*93f0*/  BSYNC.RECONVERGENT B2 ;  /* 0x0000000000027941 */ /* 0x000fea0003800200 */
.L_x_2935:
        /* <DEDUP_REMOVED lines=10> */
.L_x_2934:
[----:B------:R-:W-:Y:S05]  /*94a0*/  BRA `(.L_x_2932) ;  /* 0x00000004001c7947 */ /* 0x000fea0003800000 */
.L_x_2933:
[----:B------:R-:W-:Y:S01]  /*94b0*/  ISETP.NE.AND P0, PT, R18, RZ, PT ;  /* 0x000000ff1200720c */ /* 0x000fe20003f05270 */
[----:B------:R-:W-:Y:S01]  /*94c0*/  BSSY.RECONVERGENT B1, `(.L_x_2940) ;  /* 0x0000020000017945 */ /* 0x000fe20003800200 */
[----:B------:R-:W-:-:S11]  /*94d0*/  IMAD.MOV.U32 R40, RZ, RZ, R0 ;  /* 0x000000ffff287224 */ /* 0x000fd600078e0000 */
[----:B------:R-:W-:Y:S05]  /*94e0*/  @!P0 BRA `(.L_x_2941) ;  /* 0x0000000000748947 */ /* 0x000fea0003800000 */
        /* <DEDUP_REMOVED lines=26> */
[----:B------:R0:W-:Y:S01]  /*9690*/  @P0 STL.64 [R1], R26 ;  /* 0x0000001a01000387 */ /* 0x0001e20000100a00 */
[----:B------:R-:W-:-:S03]  /*96a0*/  @P0 IMAD.MOV.U32 R40, RZ, RZ, R17 ;  /* 0x000000ffff280224 */ /* 0x000fc600078e0011 */
[----:B------:R0:W-:Y:S04]  /*96b0*/  @P0 STL [R1+0x8], R4 ;  /* 0x0000080401000387 */ /* 0x0001e80000100800 */
.L_x_2941:
[----:B------:R-:W-:Y:S05]  /*96c0*/  BSYNC.RECONVERGENT B1 ;  /* 0x0000000000017941 */ /* 0x000fea0003800200 */
.L_x_2940:
[----:B------:R-:W-:-:S13]  /*96d0*/  ISETP.GE.U32.AND P0, PT, R9, 0x60, PT ;  /* 0x000000600900780c */ /* 0x000fda0003f06070 */
[----:B------:R-:W-:Y:S05]  /*96e0*/  @!P0 BRA `(.L_x_2932) ;  /* 0x00000000008c8947 */ /* 0x000fea0003800000 */
.L_x_2942:
[----:B------:R-:W2:Y:S01]  /*96f0*/  LDL.64 R24, [R1] ;  /* 0x0000000001187983 */ /* 0x000ea20000100a00 */
[----:B------:R-:W-:-:S05]  /*9700*/  LEA R43, R40, R10, 0x2 ;  /* 0x0000000a282b7211 */ /* 0x000fca00078e10ff */
        /* <DEDUP_REMOVED lines=33> */
.L_x_2932:
[----:B------:R-:W-:Y:S05]  /*9920*/  BSYNC.RECONVERGENT B0 ;  /* 0x0000000000007941 */ /* 0x000fea0003800200 */
.L_x_2931:
        /* <DEDUP_REMOVED lines=69> */
.L_x_2944:
[----:B------:R-:W-:Y:S05]  /*9d80*/  BSYNC.RECONVERGENT B0 ;  /* 0x0000000000007941 */ /* 0x000fea0003800200 */
.L_x_2943:
        /* <DEDUP_REMOVED lines=9> */
.L_x_2946:
[----:B------:R-:W-:Y:S05]  /*9e20*/  BSYNC.RECONVERGENT B0 ;  /* 0x0000000000007941 */ /* 0x000fea0003800200 */
.L_x_2945:
[----:B------:R-:W2:Y:S01]  /*9e30*/  LDC R52, c[0x0][0x390] ;  /* 0x0000e400ff347b82 */ /* 0x000ea20000000800 */
[----:B------:R-:W-:-:S05]  /*9e40*/  VIADD R41, R41, 0x1 ;  /* 0x0000000129297836 */ /* 0x000fca0000000000 */
[----:B--2---:R-:W-:Y:S01]  /*9e50*/  ISETP.NE.AND P0, PT, R41, R52, PT ;  /* 0x000000342900720c */ /* 0x004fe20003f05270 */
[----:B------:R-:W-:-:S12]  /*9e60*/  NOP ;  /* 0x0000000000007918 */ /* 0x000fd80000000000 */
[----:B------:R-:W-:Y:S05]  /*9e70*/  @P0 BRA `(.L_x_2947) ;  /* 0xfffffff000940947 */ /* 0x000fea000383ffff */
[----:B------:R-:W-:Y:S05]  /*9e80*/  BRA `(.L_x_2926) ;  /* 0x0000000c007c7947 */ /* 0x000fea0003800000 */
.L_x_2874:
[----:B------:R-:W0:Y:S02]  /*9e90*/  LDC R52, c[0x0][0x390] ;  /* 0x0000e400ff347b82 */ /* 0x000e240000000800 */
[----:B0-----:R-:W-:-:S13]  /*9ea0*/  ISETP.GE.AND P0, PT, R52, 0x1, PT ;  /* 0x000000013400780c */ /* 0x001fda0003f06270 */
[----:B------:R-:W-:Y:S05]  /*9eb0*/  @!P0 BRA `(.L_x_2926) ;  /* 0x0000000c00708947 */ /* 0x000fea0003800000 */
[----:B------:R-:W-:-:S07]  /*9ec0*/  MOV R41, RZ ;  /* 0x000000ff00297202 */ /* 0x000fce0000000f00 */
.L_x_2968:
[----:B0-----:R-:W0:Y:S01]  /*9ed0*/  LDCU UR6, c[0x0][0x38c] ;  /* 0x00007180ff0677ac */ /* 0x001e220008000800 */
[----:B------:R-:W-:Y:S01]  /*9ee0*/  BSSY.RECONVERGENT B0, `(.L_x_2948) ;  /* 0x0000014000007945 */ /* 0x000fe20003800200 */
[----:B-1-3--:R-:W-:Y:S02]  /*9ef0*/  HFMA2 R24, -RZ, RZ, 0, 0 ;  /* 0x00000000ff187431 */ /* 0x00afe400000001ff */
[----:B------:R-:W-:Y:S01]  /*9f00*/  IMAD.MOV.U32 R26, RZ, RZ, RZ ;  /* 0x000000ffff1a7224 */ /* 0x000fe200078e00ff */
[----:B------:R-:W-:Y:S02]  /*9f10*/  MOV R25, 0xfff00000 ;  /* 0xfff0000000197802 */ /* 0x000fe40000000f00 */
[----:B0-----:R-:W-:-:S13]  /*9f20*/  ISETP.GE.AND P0, PT, R5, UR6, PT ;  /* 0x0000000605007c0c */ /* 0x001fda000bf06270 */
[----:B------:R-:W-:Y:S05]  /*9f30*/  @P0 BRA `(.L_x_2949) ;  /* 0x0000000000380947 */ /* 0x000fea0003800000 */
[----:B------:R-:W-:-:S13]  /*9f40*/  ISETP.NE.AND P0, PT, R41, RZ, PT ;  /* 0x000000ff2900720c */ /* 0x000fda0003f05270 */
[----:B------:R-:W-:Y:S05]  /*9f50*/  @!P0 BRA `(.L_x_2950) ;  /* 0x0000000000248947 */ /* 0x000fea0003800000 */
[----:B----4-:R-:W-:-:S07]  /*9f60*/  IMAD.MOV.U32 R27, RZ, RZ, RZ ;  /* 0x000000ffff1b7224 */ /* 0x010fce00078e00ff */
.L_x_2951:
        /* <DEDUP_REMOVED lines=8> */
.L_x_2950:
[----:B------:R-:W0:Y:S01]  /*9ff0*/  LDS R24, [R20] ;  /* 0x0000000014187984 */ /* 0x000e220000000800 */
[----:B------:R-:W-:Y:S01]  /*a000*/  MOV R26, R5 ;  /* 0x00000005001a7202 */ /* 0x000fe20000000f00 */
[----:B0-----:R-:W0:Y:S06]  /*a010*/  F2F.F64.F32 R24, R24 ;  /* 0x0000001800187310 */ /* 0x001e2c0000201800 */
.L_x_2949:
[----:B------:R-:W-:Y:S05]  /*a020*/  BSYNC.RECONVERGENT B0 ;  /* 0x0000000000007941 */ /* 0x000fea0003800200 */
.L_x_2948:
        /* <DEDUP_REMOVED lines=11> */
.L_x_2960:
[----:B------:R-:W-:Y:S04]  /*a0e0*/  BSSY.RECONVERGENT B2, `(.L_x_2956) ;  /* 0x0000011000027945 */ /* 0x000fe80003800200 */
[----:B------:R-:W-:Y:S01]  /*a0f0*/  BSSY.RELIABLE B3, `(.L_x_2957) ;  /* 0x000000c000037945 */ /* 0x000fe20003800100 */
[----:B------:R-:W-:-:S07]  /*a100*/  IMAD.MOV.U32 R24, RZ, RZ, RZ ;  /* 0x000000ffff187224 */ /* 0x000fce00078e00ff */
.L_x_2959:
[----:B------:R-:W-:Y:S01]  /*a110*/  LEA R25, R24, R14, 0x2 ;  /* 0x0000000e18197211 */ /* 0x000fe200078e10ff */
[----:B------:R-:W-:Y:S02]  /*a120*/  HFMA2 R26, -RZ, RZ, 0, 0 ;  /* 0x00000000ff1a7431 */ /* 0x000fe400000001ff */
[----:B----4-:R-:W-:-:S03]  /*a130*/  IMAD.MOV.U32 R27, RZ, RZ, -0x100000 ;  /* 0xfff00000ff1b7424 */ /* 0x010fc600078e00ff */
        /* <DEDUP_REMOVED lines=8> */
.L_x_2957:
[----:B------:R-:W-:-:S06]  /*a1c0*/  LEA R24, R28, R8, 0x2 ;  /* 0x000000081c187211 */ /* 0x000fcc00078e10ff */
[----:B------:R-:W0:Y:S02]  /*a1d0*/  LDS R24, [R24] ;  /* 0x0000000018187984 */ /* 0x000e240000000800 */
[----:B0-----:R0:W1:Y:S02]  /*a1e0*/  F2F.F64.F32 R26, R24 ;  /* 0x00000018001a7310 */ /* 0x0010640000201800 */
.L_x_2958:
[----:B------:R-:W-:Y:S05]  /*a1f0*/  BSYNC.RECONVERGENT B2 ;  /* 0x0000000000027941 */ /* 0x000fea0003800200 */
.L_x_2956:
        /* <DEDUP_REMOVED lines=10> */
.L_x_2955:
[----:B------:R-:W-:Y:S05]  /*a2a0*/  BRA `(.L_x_2953) ;  /* 0x00000004001c7947 */ /* 0x000fea0003800000 */
.L_x_2954:
[----:B------:R-:W-:Y:S01]  /*a2b0*/  ISETP.NE.AND P0, PT, R18, RZ, PT ;  /* 0x000000ff1200720c */ /* 0x000fe20003f05270 */
[----:B------:R-:W-:Y:S01]  /*a2c0*/  BSSY.RECONVERGENT B1, `(.L_x_2961) ;  /* 0x0000020000017945 */ /* 0x000fe20003800200 */
[----:B------:R-:W-:-:S11]  /*a2d0*/  MOV R40, R0 ;  /* 0x0000000000287202 */ /* 0x000fd60000000f00 */
[----:B------:R-:W-:Y:S05]  /*a2e0*/  @!P0 BRA `(.L_x_2962) ;  /* 0x0000000000748947 */ /* 0x000fea0003800000 */
[----:B------:R-:W2:Y:S01]  /*a2f0*/  LDL.64 R24, [R1] ;  /* 0x0000000001187983 */ /* 0x000ea20000100a00 */
[----:B------:R-:W-:-:S03]  /*a300*/  MOV R40, R2 ;  /* 0x0000000200287202 */ /* 0x000fc60000000f00 */
        /* <DEDUP_REMOVED lines=25> */
[----:B------:R-:W-:-:S03]  /*a4a0*/  @P0 MOV R40, R17 ;  /* 0x0000001100280202 */ /* 0x000fc60000000f00 */
[----:B------:R0:W-:Y:S04]  /*a4b0*/  @P0 STL [R1+0x8], R4 ;  /* 0x0000080401000387 */ /* 0x0001e80000100800 */
.L_x_2962:
[----:B------:R-:W-:Y:S05]  /*a4c0*/  BSYNC.RECONVERGENT B1 ;  /* 0x0000000000017941 */ /* 0x000fea0003800200 */
.L_x_2961:
[----:B------:R-:W-:-:S13]  /*a4d0*/  ISETP.GE.U32.AND P0, PT, R9, 0x60, PT ;  /* 0x000000600900780c */ /* 0x000fda0003f06070 */
[----:B------:R-:W-:Y:S05]  /*a4e0*/  @!P0 BRA `(.L_x_2953) ;  /* 0x00000000008c8947 */ /* 0x000fea0003800000 */
.L_x_2963:
        /* <DEDUP_REMOVED lines=35> */
.L_x_2953:
[----:B------:R-:W-:Y:S05]  /*a720*/  BSYNC.RECONVERGENT B0 ;  /* 0x0000000000007941 */ /* 0x000fea0003800200 */
.L_x_2952:
        /* <DEDUP_REMOVED lines=69> */
.L_x_2965:
[----:B------:R-:W-:Y:S05]  /*ab80*/  BSYNC.RECONVERGENT B0 ;  /* 0x0000000000007941 */ /* 0x000fea0003800200 */
.L_x_2964:
        /* <DEDUP_REMOVED lines=9> */
.L_x_2967:
[----:B------:R-:W-:Y:S05]  /*ac20*/  BSYNC.RECONVERGENT B0 ;  /* 0x0000000000007941 */ /* 0x000fea0003800200 */
.L_x_2966:
[----:B------:R-:W2:Y:S01]  /*ac30*/  LDC R52, c[0x0][0x390] ;  /* 0x0000e400ff347b82 */ /* 0x000ea20000000800 */
[----:B------:R-:W-:-:S04]  /*ac40*/  IADD3 R41, PT, PT, R41, 0x1, RZ ;  /* 0x0000000129297810 */ /* 0x000fc80007ffe0ff */
[----:B--2---:R-:W-:Y:S01]  /*ac50*/  ISETP.NE.AND P0, PT, R41, R52, PT ;  /* 0x000000342900720c */ /* 0x004fe20003f05270 */
[----:B------:R-:W-:-:S12]  /*ac60*/  NOP ;  /* 0x0000000000007918 */ /* 0x000fd80000000000 */
[----:B------:R-:W-:Y:S05]  /*ac70*/  @P0 BRA `(.L_x_2968) ;  /* 0xfffffff000940947 */ /* 0x000fea000383ffff */
.L_x_2926:
[----:B------:R-:W-:Y:S01]  /*ac80*/  NOP ;  /* 0x0000000000007918 */ /* 0x000fe20000000000 */
[----:B------:R-:W-:Y:S04]  /*ac90*/  BSSY.RECONVERGENT B0, `(.L_x_2969) ;  /* 0x0000107000007945 */ /* 0x000fe80003800200 */
[----:B------:R-:W-:Y:S05]  /*aca0*/  @!P6 BRA `(.L_x_2970) ;  /* 0x000000100014e947 */ /* 0x000fea0003800000 */
[----:B------:R-:W-:Y:S01]  /*acb0*/  ISETP.NE.AND P0, PT, R32, RZ, PT ;  /* 0x000000ff2000720c */ /* 0x000fe20003f05270 */
[----:B------:R-:W-:Y:S01]  /*acc0*/  BSSY.RECONVERGENT B1, `(.L_x_2971) ;  /* 0x0000020000017945 */ /* 0x000fe20003800200 */
[----:B------:R-:W-:-:S11]  /*acd0*/  MOV R37, R5 ;  /* 0x0000000500257202 */ /* 0x000fd60000000f00 */
[----:B------:R-:W-:Y:S05]  /*ace0*/  @!P0 BRA `(.L_x_2972) ;  /* 0x0000000000748947 */ /* 0x000fea0003800000 */
[----:B01234-:R-:W0:Y:S01]  /*acf0*/  LDS R27, [R23] ;  /* 0x00000000171b7984 */ /* 0x01fe220000000800 */
[----:B------:R-:W0:Y:S03]  /*ad00*/  LDC.64 R24, c[0x0][0x3a8] ;  /* 0x0000ea00ff187b82 */ /* 0x000e260000000a00 */
[----:B------:R-:W1:Y:S01]  /*ad10*/  LDS R28, [R22] ;  /* 0x00000000161c7984 */ /* 0x000e620000000800 */
[----:B0-----:R-:W-:-:S06]  /*ad20*/  IMAD.WIDE R26, R27, 0x2, R24 ;  /* 0x000000021b1a7825 */ /* 0x001fcc00078e0218 */
[----:B------:R-:W2:Y:S01]  /*ad30*/  LDG.E.U16 R26, desc[UR8][R26.64] ;  /* 0x000000081a1a7981 */ /* 0x000ea2000c1e1500 */
[----:B------:R-:W-:Y:S01]  /*ad40*/  ISETP.NE.AND P0, PT, R32, 0x1, PT ;  /* 0x000000012000780c */ /* 0x000fe20003f05270 */
[----:B------:R-:W-:Y:S02]  /*ad50*/  IMAD.MOV.U32 R37, RZ, RZ, R0 ;  /* 0x000000ffff257224 */ /* 0x000fe400078e0000 */
[----:B--2---:R-:W-:-:S05]  /*ad60*/  HADD2.F32 R29, -RZ, R26.H0_H0 ;  /* 0x2000001aff1d7230 */ /* 0x004fca0000004100 */
[----:B-1----:R-:W-:-:S05]  /*ad70*/  FADD R29, R28, -R29 ;  /* 0x8000001d1c1d7221 */ /* 0x002fca0000000000 */
[----:B------:R0:W-:Y:S01]  /*ad80*/  STS [R22], R29 ;  /* 0x0000001d16007388 */ /* 0x0001e20000000800 */
[----:B------:R-:W-:Y:S05]  /*ad90*/  @!P0 BRA `(.L_x_2972) ;  /* 0x0000000000488947 */ /* 0x000fea0003800000 */
[----:B------:R-:W1:Y:S04]  /*ada0*/  LDS R27, [R23+0x80] ;  /* 0x00008000171b7984 */ /* 0x000e680000000800 */
[----:B------:R-:W2:Y:S01]  /*adb0*/  LDS R28, [R22+0x80] ;  /* 0x00008000161c7984 */ /* 0x000ea20000000800 */
[----:B-1----:R-:W-:-:S06]  /*adc0*/  IMAD.WIDE R26, R27, 0x2, R24 ;  /* 0x000000021b1a7825 */ /* 0x002fcc00078e0218 */
[----:B------:R-:W0:Y:S01]  /*add0*/  LDG.E.U16 R26, desc[UR8][R26.64] ;  /* 0x000000081a1a7981 */ /* 0x000e22000c1e1500 */
[----:B------:R-:W-:Y:S02]  /*ade0*/  ISETP.NE.AND P0, PT, R32, 0x2, PT ;  /* 0x000000022000780c */ /* 0x000fe40003f05270 */
[----:B------:R-:W-:Y:S01]  /*adf0*/  MOV R37, R2 ;  /* 0x0000000200257202 */ /* 0x000fe20000000f00 */
[----:B0-----:R-:W-:-:S05]  /*ae00*/  HADD2.F32 R29, -RZ, R26.H0_H0 ;  /* 0x2000001aff1d7230 */ /* 0x001fca0000004100 */
[----:B--2---:R-:W-:-:S05]  /*ae10*/  FADD R29, R28, -R29 ;  /* 0x8000001d1c1d7221 */ /* 0x004fca0000000000 */
[----:B------:R0:W-:Y:S01]  /*ae20*/  STS [R22+0x80], R29 ;  /* 0x0000801d16007388 */ /* 0x0001e20000000800 */
[----:B------:R-:W-:Y:S05]  /*ae30*/  @!P0 BRA `(.L_x_2972) ;  /* 0x0000000000208947 */ /* 0x000fea0003800000 */
[----:B------:R-:W1:Y:S04]  /*ae40*/  LDS R27, [R23+0x100] ;  /* 0x00010000171b7984 */ /* 0x000e680000000800 */
[----:B------:R-:W2:Y:S01]  /*ae50*/  LDS R26, [R22+0x100] ;  /* 0x00010000161a7984 */ /* 0x000ea20000000800 */
[----:B-1----:R-:W-:-:S06]  /*ae60*/  IMAD.WIDE R24, R27, 0x2, R24 ;  /* 0x000000021b187825 */ /* 0x002fcc00078e0218 */
[----:B------:R-:W3:Y:S01]  /*ae70*/  LDG.E.U16 R24, desc[UR8][R24.64] ;  /* 0x0000000818187981 */ /* 0x000ee2000c1e1500 */
[----:B------:R-:W-:Y:S01]  /*ae80*/  MOV R37, R4 ;  /* 0x0000000400257202 */ /* 0x000fe20000000f00 */
[----:B---3--:R-:W-:-:S05]  /*ae90*/  HADD2.F32 R27, -RZ, R24.H0_H0 ;  /* 0x20000018ff1b7230 */ /* 0x008fca0000004100 */
[----:B--2---:R-:W-:-:S05]  /*aea0*/  FADD R27, R26, -R27 ;  /* 0x8000001b1a1b7221 */ /* 0x004fca0000000000 */
[----:B------:R1:W-:Y:S02]  /*aeb0*/  STS [R22+0x100], R27 ;  /* 0x0001001b16007388 */ /* 0x0003e40000000800 */
.L_x_2972:
[----:B------:R-:W-:Y:S05]  /*aec0*/  BSYNC.RECONVERGENT B1 ;  /* 0x0000000000017941 */ /* 0x000fea0003800200 */
.L_x_2971:
        /* <DEDUP_REMOVED lines=9> */
.L_x_2975:
        /* <DEDUP_REMOVED lines=8> */
[----:B--2---:R-:W-:-:S05]  /*afe0*/  HADD2.F32 R29, -RZ, R26.H0_H0 ;  /* 0x2000001aff1d7230 */ /* 0x004fca0000004100 */
[----:B0-----:R-:W-:-:S05]  /*aff0*/  FADD R41, R28, -R29 ;  /* 0x8000001d1c297221 */ /* 0x001fca0000000000 */
[----:B------:R-:W-:Y:S04]  /*b000*/  STS [R38], R41 ;  /* 0x0000002926007388 */ /* 0x000fe80000000800 */
[----:B------:R-:W0:Y:S02]  /*b010*/  LDS R29, [R39+0x80] ;  /* 0x00008000271d7984 */ /* 0x000e240000000800 */
[----:B0-----:R-:W-:-:S06]  /*b020*/  IMAD.WIDE R28, R29, 0x2, R24 ;  /* 0x000000021d1c7825 */ /* 0x001fcc00078e0218 */
[----:B------:R-:W2:Y:S02]  /*b030*/  LDG.E.U16 R28, desc[UR8][R28.64] ;  /* 0x000000081c1c7981 */ /* 0x000ea4000c1e1500 */
[----:B--2---:R-:W-:-:S05]  /*b040*/  HADD2.F32 R43, -RZ, R28.H0_H0 ;  /* 0x2000001cff2b7230 */ /* 0x004fca0000004100 */
[----:B------:R-:W-:Y:S02]  /*b050*/  FADD R43, R40, -R43 ;  /* 0x8000002b282b7221 */ /* 0x000fe40000000000 */
[----:B------:R-:W-:Y:S04]  /*b060*/  LDS R40, [R38+0x100] ;  /* 0x0001000026287984 */ /* 0x000fe80000000800 */
[----:B------:R-:W-:Y:S04]  /*b070*/  STS [R38+0x80], R43 ;  /* 0x0000802b26007388 */ /* 0x000fe80000000800 */
        /* <DEDUP_REMOVED lines=80> */
[----:B--2---:R-:W-:Y:S02]  /*b580*/  HADD2.F32 R43, -RZ, R28.H0_H0 ;  /* 0x2000001cff2b7230 */ /* 0x004fe40000004100 */
[----:B------:R-:W-:Y:S03]  /*b590*/  LDS R28, [R38+0x780] ;  /* 0x00078000261c7984 */ /* 0x000fe60000000800 */
[----:B------:R-:W-:Y:S02]  /*b5a0*/  FADD R43, R40, -R43 ;  /* 0x8000002b282b7221 */ /* 0x000fe40000000000 */
[----:B------:R-:W-:Y:S04]  /*b5b0*/  LDS R40, [R38+0x700] ;  /* 0x0007000026287984 */ /* 0x000fe80000000800 */
[----:B------:R-:W-:Y:S04]  /*b5c0*/  STS [R38+0x680], R43 ;  /* 0x0006802b26007388 */ /* 0x000fe80000000800 */
[----:B------:R-:W0:Y:S02]  /*b5d0*/  LDS R27, [R39+0x700] ;  /* 0x00070000271b7984 */ /* 0x000e240000000800 */
[----:B0-----:R-:W-:-:S06]  /*b5e0*/  IMAD.WIDE R26, R27, 0x2, R24 ;  /* 0x000000021b1a7825 */ /* 0x001fcc00078e0218 */
[----:B------:R-:W2:Y:S02]  /*b5f0*/  LDG.E.U16 R26, desc[UR8][R26.64] ;  /* 0x000000081a1a7981 */ /* 0x000ea4000c1e1500 */
[----:B--2---:R-:W-:-:S05]  /*b600*/  HADD2.F32 R41, -RZ, R26.H0_H0 ;  /* 0x2000001aff297230 */ /* 0x004fca0000004100 */
[----:B------:R-:W-:-:S05]  /*b610*/  FADD R41, R40, -R41 ;  /* 0x8000002928297221 */ /* 0x000fca0000000000 */
[----:B------:R-:W-:Y:S04]  /*b620*/  STS [R38+0x700], R41 ;  /* 0x0007002926007388 */ /* 0x000fe80000000800 */
[----:B------:R-:W0:Y:S02]  /*b630*/  LDS R29, [R39+0x780] ;  /* 0x00078000271d7984 */ /* 0x000e240000000800 */
[----:B0-----:R-:W-:-:S06]  /*b640*/  IMAD.WIDE R24, R29, 0x2, R24 ;  /* 0x000000021d187825 */ /* 0x001fcc00078e0218 */
[----:B------:R-:W2:Y:S01]  /*b650*/  LDG.E.U16 R24, desc[UR8][R24.64] ;  /* 0x0000000818187981 */ /* 0x000ea2000c1e1500 */
[----:B------:R-:W-:-:S04]  /*b660*/  IADD3 R37, PT, PT, R37, 0x200, RZ ;  /* 0x0000020025257810 */ /* 0x000fc80007ffe0ff */
[----:B------:R-:W-:Y:S01]  /*b670*/  ISETP.GE.AND P1, PT, R37, R36, PT ;  /* 0x000000242500720c */ /* 0x000fe20003f26270 */
[----:B--2---:R-:W-:-:S05]  /*b680*/  HADD2.F32 R29, -RZ, R24.H0_H0 ;  /* 0x20000018ff1d7230 */ /* 0x004fca0000004100 */
[----:B------:R-:W-:-:S05]  /*b690*/  FADD R29, R28, -R29 ;  /* 0x8000001d1c1d7221 */ /* 0x000fca0000000000 */
[----:B------:R0:W-:Y:S02]  /*b6a0*/  STS [R38+0x780], R29 ;  /* 0x0007801d26007388 */ /* 0x0001e40000000800 */
[----:B------:R-:W-:Y:S05]  /*b6b0*/  @!P1 BRA `(.L_x_2975) ;  /* 0xfffffff800289947 */ /* 0x000fea000383ffff */
.L_x_2974:
[----:B------:R-:W-:Y:S05]  /*b6c0*/  BSYNC.RECONVERGENT B1 ;  /* 0x0000000000017941 */ /* 0x000fea0003800200 */
.L_x_2973:
[----:B------:R-:W-:Y:S01]  /*b6d0*/  IADD3 R24, PT, PT, -R37, R52, RZ ;  /* 0x0000003425187210 */ /* 0x000fe20007ffe1ff */
[----:B------:R-:W-:Y:S03]  /*b6e0*/  BSSY.RECONVERGENT B1, `(.L_x_2976) ;  /* 0x0000040000017945 */ /* 0x000fe60003800200 */
[----:B------:R-:W-:-:S13]  /*b6f0*/  ISETP.GT.AND P1, PT, R24, 0x80, PT ;  /* 0x000000801800780c */ /* 0x000fda0003f24270 */
[----:B------:R-:W-:Y:S05]  /*b700*/  @!P1 BRA `(.L_x_2977) ;  /* 0x0000000000f49947 */ /* 0x000fea0003800000 */
[----:B------:R-:W-:Y:S01]  /*b710*/  IMAD R36, R37, 0x4, R14 ;  /* 0x0000000425247824 */ /* 0x000fe200078e020e */
[----:B------:R-:W1:Y:S04]  /*b720*/  LDC.64 R24, c[0x0][0x3a8] ;  /* 0x0000ea00ff187b82 */ /* 0x000e680000000a00 */
[----:B----4-:R-:W1:Y:S02]  /*b730*/  LDS R27, [R36] ;  /* 0x00000000241b7984 */ /* 0x010e640000000800 */
[----:B-1----:R-:W-:-:S06]  /*b740*/  IMAD.WIDE R26, R27, 0x2, R24 ;  /* 0x000000021b1a7825 */ /* 0x002fcc00078e0218 */
[----:B------:R-:W2:Y:S01]  /*b750*/  LDG.E.U16 R26, desc[UR8][R26.64] ;  /* 0x000000081a1a7981 */ /* 0x000ea2000c1e1500 */
[----:B0-----:R-:W-:-:S05]  /*b760*/  LEA R38, R37, R12, 0x2 ;  /* 0x0000000c25267211 */ /* 0x001fca00078e10ff */
[----:B------:R-:W0:Y:S04]  /*b770*/  LDS R28, [R38] ;  /* 0x00000000261c7984 */ /* 0x000e280000000800 */
[----:B------:R-:W-:Y:S01]  /*b780*/  LDS R40, [R38+0x80] ;  /* 0x0000800026287984 */ /* 0x000fe20000000800 */
[----:B--2---:R-:W-:-:S05]  /*b790*/  HADD2.F32 R29, -RZ, R26.H0_H0 ;  /* 0x2000001aff1d7230 */ /* 0x004fca0000004100 */
[----:B0-----:R-:W-:-:S05]  /*b7a0*/  FADD R39, R28, -R29 ;  /* 0x8000001d1c277221 */ /* 0x001fca0000000000 */
[----:B------:R-:W-:Y:S04]  /*b7b0*/  STS [R38], R39 ;  /* 0x0000002726007388 */ /* 0x000fe80000000800 */
[----:B------:R-:W0:Y:S04]  /*b7c0*/  LDS R29, [R36+0x80] ;  /* 0x00008000241d7984 */ /* 0x000e280000000800 */
[----:B------:R-:W-:Y:S01]  /*b7d0*/  LDS R39, [R38+0x100] ;  /* 0x0001000026277984 */ /* 0x000fe20000000800 */
[----:B0-----:R-:W-:-:S06]  /*b7e0*/  IMAD.WIDE R28, R29, 0x2, R24 ;  /* 0x000000021d1c7825 */ /* 0x001fcc00078e0218 */
[----:B------:R-:W2:Y:S02]  /*b7f0*/  LDG.E.U16 R28, desc[UR8][R28.64] ;  /* 0x000000081c1c7981 */ /* 0x000ea4000c1e1500 */
[----:B--2---:R-:W-:-:S05]  /*b800*/  HADD2.F32 R41, -RZ, R28.H0_H0 ;  /* 0x2000001cff297230 */ /* 0x004fca0000004100 */
[----:B------:R-:W-:-:S05]  /*b810*/  FADD R41, R40, -R41 ;  /* 0x8000002928297221 */ /* 0x000fca0000000000 */
        /* <DEDUP_REMOVED lines=26> */
[----:B--2---:R-:W-:Y:S02]  /*b9c0*/  HADD2.F32 R41, -RZ, R28.H0_H0 ;  /* 0x2000001cff297230 */ /* 0x004fe40000004100 */
[----:B------:R-:W-:Y:S03]  /*b9d0*/  LDS R28, [R38+0x380] ;  /* 0x00038000261c7984 */ /* 0x000fe60000000800 */
[----:B------:R-:W-:-:S05]  /*b9e0*/  FADD R41, R40, -R41 ;  /* 0x8000002928297221 */ /* 0x000fca0000000000 */
        /* <DEDUP_REMOVED lines=10> */
[----:B------:R-:W-:Y:S02]  /*ba90*/  PLOP3.LUT P0, PT, PT, PT, PT, 0x8, 0x80 ;  /* 0x000000000080781c */ /* 0x000fe40003f0e170 */
[----:B------:R-:W-:Y:S01]  /*baa0*/  IADD3 R37, PT, PT, R37, 0x100, RZ ;  /* 0x0000010025257810 */ /* 0x000fe20007ffe0ff */
[----:B--2---:R-:W-:-:S05]  /*bab0*/  HADD2.F32 R29, -RZ, R24.H0_H0 ;  /* 0x20000018ff1d7230 */ /* 0x004fca0000004100 */
[----:B------:R-:W-:-:S05]  /*bac0*/  FADD R29, R28, -R29 ;  /* 0x8000001d1c1d7221 */ /* 0x000fca0000000000 */
[----:B------:R1:W-:Y:S02]  /*bad0*/  STS [R38+0x380], R29 ;  /* 0x0003801d26007388 */ /* 0x0003e40000000800 */
.L_x_2977:
[----:B------:R-:W-:Y:S05]  /*bae0*/  BSYNC.RECONVERGENT B1 ;  /* 0x0000000000017941 */ /* 0x000fea0003800200 */
.L_x_2976:
        /* <DEDUP_REMOVED lines=10> */
[----:B01----:R-:W-:-:S05]  /*bb90*/  HADD2.F32 R29, -RZ, R26.H0_H0 ;  /* 0x2000001aff1d7230 */ /* 0x003fca0000004100 */
[----:B--2---:R-:W-:-:S05]  /*bba0*/  FADD R38, R28, -R29 ;  /* 0x8000001d1c267221 */ /* 0x004fca0000000000 */
[----:B------:R-:W-:Y:S04]  /*bbb0*/  STS [R37], R38 ;  /* 0x0000002625007388 */ /* 0x000fe80000000800 */
        /* <DEDUP_REMOVED lines=18> */
[----:B------:R-:W-:-:S05]  /*bce0*/  FADD R28, R28, -R29 ;  /* 0x8000001d1c1c7221 */ /* 0x000fca0000000000 */
[----:B------:R0:W-:Y:S02]  /*bcf0*/  STS [R37+0x180], R28 ;  /* 0x0001801c25007388 */ /* 0x0001e40000000800 */
.L_x_2970:
[----:B------:R-:W-:Y:S05]  /*bd00*/  BSYNC.RECONVERGENT B0 ;  /* 0x0000000000007941 */ /* 0x000fea0003800200 */
.L_x_2969:
[----:B------:R-:W-:Y:S01]  /*bd10*/  NOP ;  /* 0x0000000000007918 */ /* 0x000fe20000000000 */
[----:B------:R-:W-:Y:S05]  /*bd20*/  BRA.U !UP0, `(.L_x_2978) ;  /* 0x0000003908507547 */ /* 0x000fea000b800000 */
[-C--:B------:R-:W-:Y:S01]  /*bd30*/  ISETP.GE.AND P4, PT, R5, R52.reuse, PT ;  /* 0x000000340500720c */ /* 0x080fe20003f86270 */
[----:B0123--:R-:W-:Y:S02]  /*bd40*/  HFMA2 R24, -RZ, RZ, 0, 0 ;  /* 0x00000000ff187431 */ /* 0x00ffe400000001ff */
[----:B------:R-:W-:Y:S01]  /*bd50*/  IMAD.MOV.U32 R25, RZ, RZ, -0x100000 ;  /* 0xfff00000ff197424 */ /* 0x000fe200078e00ff */
        /* <DEDUP_REMOVED lines=8> */
[----:B------:R-:W-:-:S11]  /*bde0*/  MOV R51, R0 ;  /* 0x0000000000337202 */ /* 0x000fd60000000f00 */
        /* <DEDUP_REMOVED lines=25> */
.L_x_2982:
[----:B------:R-:W-:Y:S05]  /*bf80*/  BSYNC.RECONVERGENT B1 ;  /* 0x0000000000017941 */ /* 0x000fea0003800200 */
.L_x_2981:
[----:B------:R-:W-:-:S13]  /*bf90*/  ISETP.GE.U32.AND P0, PT, R15, 0x60, PT ;  /* 0x000000600f00780c */ /* 0x000fda0003f06070 */
        /* <DEDUP_REMOVED lines=8> */
.L_x_2985:
[----:B------:R-:W2:Y:S01]  /*c020*/  LDL.64 R24, [R1] ;  /* 0x0000000001187983 */ /* 0x000ea20000100a00 */
[C---:B------:R-:W-:Y:S02]  /*c030*/  LEA R50, R51.reuse, R12, 0x2 ;  /* 0x0000000c33327211 */ /* 0x040fe400078e10ff */
[----:B------:R-:W-:-:S03]  /*c040*/  IADD3 R51, PT, PT, R51, 0x200, RZ ;  /* 0x0000020033337810 */ /* 0x000fc60007ffe0ff */
        /* <DEDUP_REMOVED lines=90> */
.L_x_2984:
[----:B------:R-:W-:Y:S05]  /*c5f0*/  BSYNC.RECONVERGENT B1 ;  /* 0x0000000000017941 */ /* 0x000fea0003800200 */
.L_x_2983:
[----:B------:R-:W-:Y:S01]  /*c600*/  IMAD.IADD R24, R52, 0x1, -R51 ;  /* 0x0000000134187824 */ /* 0x000fe200078e0a33 */
[----:B------:R-:W-:Y:S04]  /*c610*/  BSSY.RECONVERGENT B1, `(.L_x_2986) ;  /* 0x0000030000017945 */ /* 0x000fe80003800200 */
[----:B------:R-:W-:-:S13]  /*c620*/  ISETP.GT.AND P2, PT, R24, 0x80, PT ;  /* 0x000000801800780c */ /* 0x000fda0003f44270 */
[----:B------:R-:W-:Y:S05]  /*c630*/  @!P2 BRA `(.L_x_2987) ;  /* 0x0000000000b4a947 */ /* 0x000fea0003800000 */
[----:B------:R-:W2:Y:S01]  /*c640*/  LDL.64 R24, [R1] ;  /* 0x0000000001187983 */ /* 0x000ea20000100a00 */
[C---:B------:R-:W-:Y:S02]  /*c650*/  LEA R38, R51.reuse, R12, 0x2 ;  /* 0x0000000c33267211 */ /* 0x040fe400078e10ff */
[----:B------:R-:W-:-:S03]  /*c660*/  IADD3 R51, PT, PT, R51, 0x100, RZ ;  /* 0x0000010033337810 */ /* 0x000fc60007ffe0ff */
        /* <DEDUP_REMOVED lines=42> */
.L_x_2987:
[----:B------:R-:W-:Y:S05]  /*c910*/  BSYNC.RECONVERGENT B1 ;  /* 0x0000000000017941 */ /* 0x000fea0003800200 */
.L_x_2986:
[----:B------:R-:W-:-:S13]  /*c920*/  ISETP.LT.OR P0, PT, R51, R52, P0 ;  /* 0x000000343300720c */ /* 0x000fda0000701670 */
[----:B------:R-:W-:Y:S05]  /*c930*/  @!P0 BRA `(.L_x_2980) ;  /* 0x00000000005c8947 */ /* 0x000fea0003800000 */
[----:B--2---:R-:W2:Y:S01]  /*c940*/  LDL.64 R24, [R1] ;  /* 0x0000000001187983 */ /* 0x004ea20000100a00 */
[----:B------:R-:W-:-:S05]  /*c950*/  IMAD R38, R51, 0x4, R12 ;  /* 0x0000000433267824 */ /* 0x000fca00078e020c */
        /* <DEDUP_REMOVED lines=21> */
.L_x_2980:
[----:B------:R-:W-:Y:S05]  /*cab0*/  BSYNC.RECONVERGENT B0 ;  /* 0x0000000000007941 */ /* 0x000fea0003800200 */
.L_x_2979:
        /* <DEDUP_REMOVED lines=68> */
[----:B------:R-:W-:-:S03]  /*cf00*/  IMAD.SHL.U32 R27, R27, 0x800000, RZ ;  /* 0x008000001b1b7824 */ /* 0x000fc600078e00ff */
[----:B------:R-:W-:-:S04]  /*cf10*/  FFMA R29, R28, 1.4426950216293334961, -R29 ;  /* 0x3fb8aa3b1c1d7823 */ /* 0x000fc8000000081d */
[----:B------:R-:W-:-:S04]  /*cf20*/  FFMA R29, R28, 1.925963033500011079e-08, R29 ;  /* 0x32a570601c1d7823 */ /* 0x000fc8000000001d */
[----:B------:R-:W3:Y:S02]  /*cf30*/  MUFU.EX2 R28, R29 ;  /* 0x0000001d001c7308 */ /* 0x000ee40000000800 */
[----:B---3--:R-:W-:Y:S01]  /*cf40*/  FMUL R37, R27, R28 ;  /* 0x0000001c1b257220 */ /* 0x008fe20000400000 */
[----:B------:R-:W-:-:S04]  /*cf50*/  MOV R27, R2 ;  /* 0x00000002001b7202 */ /* 0x000fc80000000f00 */
        /* <DEDUP_REMOVED lines=14> */
.L_x_2991:
[----:B------:R-:W-:Y:S05]  /*d040*/  BSYNC.RECONVERGENT B1 ;  /* 0x0000000000017941 */ /* 0x000fea0003800200 */
.L_x_2990:
[----:B------:R-:W-:-:S13]  /*d050*/  ISETP.GE.U32.AND P0, PT, R13, 0x60, PT ;  /* 0x000000600d00780c */ /* 0x000fda0003f06070 */
[----:B------:R-:W-:Y:S05]  /*d060*/  @!P0 BRA `(.L_x_2989) ;  /* 0x0000000000c88947 */ /* 0x000fea0003800000 */
.L_x_2992:
[C---:B01----:R-:W-:Y:S01]  /*d070*/  LEA R25, R27.reuse, R12, 0x2 ;  /* 0x0000000c1b197211 */ /* 0x043fe200078e10ff */
[----:B------:R-:W-:Y:S02]  /*d080*/  HFMA2 R28, -RZ, RZ, 0.96630859375, -0.0022525787353515625 ;  /* 0x3bbb989dff1c7431 */ /* 0x000fe400000001ff */
[----:B------:R-:W-:Y:S01]  /*d090*/  IMAD.MOV.U32 R26, RZ, RZ, 0x437c0000 ;  /* 0x437c0000ff1a7424 */ /* 0x000fe200078e00ff */
[----:B------:R-:W-:Y:S01]  /*d0a0*/  IADD3 R27, PT, PT, R27, 0x80, RZ ;  /* 0x000000801b1b7810 */ /* 0x000fe20007ffe0ff */
        /* <DEDUP_REMOVED lines=14> */
[----:B------:R-:W-:Y:S01]  /*d190*/  SHF.L.U32 R29, R29, 0x17, RZ ;  /* 0x000000171d1d7819 */ /* 0x000fe200000006ff */
        /* <DEDUP_REMOVED lines=31> */
.L_x_2989:
[----:B------:R-:W-:Y:S05]  /*d390*/  BSYNC.RECONVERGENT B0 ;  /* 0x0000000000007941 */ /* 0x000fea0003800200 */
.L_x_2988:
        /* <DEDUP_REMOVED lines=9> */
[----:B------:R-:W-:Y:S01]  /*d430*/  ISETP.GE.U32.AND P0, PT, R15, 0x60, PT ;  /* 0x000000600f00780c */ /* 0x000fe20003f06070 */
[----:B------:R-:W-:-:S10]  /*d440*/  IMAD.MOV.U32 R49, RZ, RZ, R0 ;  /* 0x000000ffff317224 */ /* 0x000fd400078e0000 */
[----:B------:R-:W-:Y:S05]  /*d450*/  @!P1 BRA `(.L_x_2996) ;  /* 0x0000000000549947 */ /* 0x000fea0003800000 */
[----:B------:R-:W1:Y:S01]  /*d460*/  LDS R27, [R22+0x80] ;  /* 0x00008000161b7984 */ /* 0x000e620000000800 */
[----:B0-----:R-:W1:Y:S01]  /*d470*/  F2F.F32.F64 R24, R24 ;  /* 0x0000001800187310 */ /* 0x001e620000301000 */
[----:B------:R-:W-:Y:S02]  /*d480*/  ISETP.NE.AND P1, PT, R19, 0x1, PT ;  /* 0x000000011300780c */ /* 0x000fe40003f25270 */
[----:B------:R-:W-:Y:S01]  /*d490*/  MOV R49, R2 ;  /* 0x0000000200317202 */ /* 0x000fe20000000f00 */
        /* <DEDUP_REMOVED lines=17> */
.L_x_2996:
[----:B------:R-:W-:Y:S05]  /*d5b0*/  BSYNC.RECONVERGENT B1 ;  /* 0x0000000000017941 */ /* 0x000fea0003800200 */
.L_x_2995:
        /* <DEDUP_REMOVED lines=8> */
.L_x_2999:
[----:B------:R-:W2:Y:S01]  /*d640*/  LDL.64 R24, [R1] ;  /* 0x0000000001187983 */ /* 0x000ea20000100a00 */
[C---:B------:R-:W-:Y:S01]  /*d650*/  IMAD R48, R49.reuse, 0x4, R12 ;  /* 0x0000000431307824 */ /* 0x040fe200078e020c */
[----:B------:R-:W-:-:S04]  /*d660*/  IADD3 R49, PT, PT, R49, 0x200, RZ ;  /* 0x0000020031317810 */ /* 0x000fc80007ffe0ff */
        /* <DEDUP_REMOVED lines=73> */
.L_x_2998:
[----:B------:R-:W-:Y:S05]  /*db00*/  BSYNC.RECONVERGENT B1 ;  /* 0x0000000000017941 */ /* 0x000fea0003800200 */
.L_x_2997:
        /* <DEDUP_REMOVED lines=41> */
.L_x_3001:
[----:B------:R-:W-:Y:S05]  /*dda0*/  BSYNC.RECONVERGENT B1 ;  /* 0x0000000000017941 */ /* 0x000fea0003800200 */
.L_x_3000:
[----:B------:R-:W-:-:S13]  /*ddb0*/  ISETP.LT.OR P0, PT, R49, R52, P0 ;  /* 0x000000343100720c */ /* 0x000fda0000701670 */
[----:B------:R-:W-:Y:S05]  /*ddc0*/  @!P0 BRA `(.L_x_2994) ;  /* 0x00000000004c8947 */ /* 0x000fea0003800000 */
[----:B--2---:R-:W2:Y:S01]  /*ddd0*/  LDL.64 R24, [R1] ;  /* 0x0000000001187983 */ /* 0x004ea20000100a00 */
[----:B------:R-:W-:-:S05]  /*dde0*/  LEA R38, R49, R12, 0x2 ;  /* 0x0000000c31267211 */ /* 0x000fca00078e10ff */
        /* <DEDUP_REMOVED lines=17> */
.L_x_2994:
[----:B------:R-:W-:Y:S05]  /*df00*/  BSYNC.RECONVERGENT B0 ;  /* 0x0000000000007941 */ /* 0x000fea0003800200 */
.L_x_2993:
        /* <DEDUP_REMOVED lines=55> */
[----:B------:R-:W-:-:S07]  /*e280*/  MOV R29, R36 ;  /* 0x00000024001d7202 */ /* 0x000fce0000000f00 */
.L_x_3007:
[----:B------:R-:W-:Y:S05]  /*e290*/  BSYNC.RECONVERGENT B4 ;  /* 0x0000000000047941 */ /* 0x000fea0003800200 */
.L_x_3006:
        /* <DEDUP_REMOVED lines=17> */
.L_x_3009:
[----:B------:R-:W-:Y:S05]  /*e3b0*/  BSYNC.RECONVERGENT B4 ;  /* 0x0000000000047941 */ /* 0x000fea0003800200 */
.L_x_3008:
        /* <DEDUP_REMOVED lines=15> */
[----:B------:R-:W-:-:S07]  /*e4b0*/  MOV R29, R36 ;  /* 0x00000024001d7202 */ /* 0x000fce0000000f00 */
.L_x_3011:
[----:B------:R-:W-:Y:S05]  /*e4c0*/  BSYNC.RECONVERGENT B4 ;  /* 0x0000000000047941 */ /* 0x000fea0003800200 */
.L_x_3010:
[----:B------:R1:W-:Y:S01]  /*e4d0*/  STS [R22+0x100], R29 ;  /* 0x0001001d16007388 */ /* 0x0003e20000000800 */
[----:B------:R-:W-:-:S07]  /*e4e0*/  IMAD.MOV.U32 R27, RZ, RZ, R4 ;  /* 0x000000ffff1b7224 */ /* 0x000fce00078e0004 */
.L_x_3005:
[----:B------:R-:W-:Y:S05]  /*e4f0*/  BSYNC.RECONVERGENT B3 ;  /* 0x0000000000037941 */ /* 0x000fea0003800200 */
.L_x_3004:
[----:B------:R-:W-:-:S13]  /*e500*/  ISETP.GE.U32.AND P0, PT, R13, 0x60, PT ;  /* 0x000000600d00780c */ /* 0x000fda0003f06070 */
[----:B------:R-:W-:Y:S05]  /*e510*/  @!P0 BRA `(.L_x_3003) ;  /* 0x0000000400108947 */ /* 0x000fea0003800000 */
.L_x_3020:
[C---:B-1----:R-:W-:Y:S01]  /*e520*/  LEA R28, R27.reuse, R12, 0x2 ;  /* 0x0000000c1b1c7211 */ /* 0x042fe200078e10ff */
        /* <DEDUP_REMOVED lines=16> */
.L_x_3013:
[----:B------:R-:W-:Y:S05]  /*e630*/  BSYNC.RECONVERGENT B3 ;  /* 0x0000000000037941 */ /* 0x000fea0003800200 */
.L_x_3012:
        /* <DEDUP_REMOVED lines=11> */
[----:B------:R-:W-:Y:S02]  /*e6f0*/  MOV R25, R37 ;  /* 0x0000002500197202 */ /* 0x000fe40000000f00 */
[----:B------:R-:W-:-:S07]  /*e700*/  MOV R29, 0xe720 ;  /* 0x0000e720001d7802 */ /* 0x000fce0000000f00 */
[----:B0-----:R-:W-:Y:S05]  /*e710*/  CALL.REL.NOINC `($__internal_26_$__cuda_sm3x_div_rn_noftz_f32_slowpath) ;  /* 0x00000048006c7944 */ /* 0x001fea0003c00000 */
[----:B------:R-:W-:-:S07]  /*e720*/  IMAD.MOV.U32 R29, RZ, RZ, R36 ;  /* 0x000000ffff1d7224 */ /* 0x000fce00078e0024 */
.L_x_3015:
[----:B------:R-:W-:Y:S05]  /*e730*/  BSYNC.RECONVERGENT B3 ;  /* 0x0000000000037941 */ /* 0x000fea0003800200 */
.L_x_3014:
        /* <DEDUP_REMOVED lines=14> */
[----:B------:R-:W-:-:S07]  /*e820*/  MOV R25, R36 ;  /* 0x0000002400197202 */ /* 0x000fce0000000f00 */
.L_x_3017:
[----:B------:R-:W-:Y:S05]  /*e830*/  BSYNC.RECONVERGENT B3 ;  /* 0x0000000000037941 */ /* 0x000fea0003800200 */
.L_x_3016:
        /* <DEDUP_REMOVED lines=15> */
.L_x_3019:
[----:B------:R-:W-:Y:S05]  /*e930*/  BSYNC.RECONVERGENT B3 ;  /* 0x0000000000037941 */ /* 0x000fea0003800200 */
.L_x_3018:
[----:B------:R1:W-:Y:S01]  /*e940*/  STS [R28+0x180], R29 ;  /* 0x0001801d1c007388 */ /* 0x0003e20000000800 */
[----:B------:R-:W-:Y:S05]  /*e950*/  @!P5 BRA `(.L_x_3020) ;  /* 0xfffffff800f0d947 */ /* 0x000fea000383ffff */
.L_x_3003:
[----:B------:R-:W-:Y:S05]  /*e960*/  BSYNC.RECONVERGENT B2 ;  /* 0x0000000000027941 */ /* 0x000fea0003800200 */
.L_x_3002:
        /* <DEDUP_REMOVED lines=10> */
[----:B------:R-:W5:Y:S01]  /*ea10*/  LDS R27, [R23] ;  /* 0x00000000171b7984 */ /* 0x000f620000000800 */
[----:B-1----:R-:W5:Y:S01]  /*ea20*/  LDC R28, c[0x0][0x38c] ;  /* 0x0000e300ff1c7b82 */ /* 0x002f620000000800 */
[----:B------:R-:W-:Y:S01]  /*ea30*/  ISETP.NE.AND P0, PT, R32, 0x1, PT ;  /* 0x000000012000780c */ /* 0x000fe20003f05270 */
[----:B------:R-:W-:Y:S01]  /*ea40*/  IMAD.MOV.U32 R47, RZ, RZ, R0 ;  /* 0x000000ffff2f7224 */ /* 0x000fe200078e0000 */
[----:B---34-:R-:W1:Y:S05]  /*ea50*/  LDS R29, [R22] ;  /* 0x00000000161d7984 */ /* 0x018e6a0000000800 */
[----:B------:R-:W2:Y:S01]  /*ea60*/  LDC.64 R24, c[0x0][0x3c0] ;  /* 0x0000f000ff187b82 */ /* 0x000ea20000000a00 */
[----:B-----5:R-:W-:-:S04]  /*ea70*/  IMAD R27, R34, R28, R27 ;  /* 0x0000001c221b7224 */ /* 0x020fc800078e021b */
[----:B--2---:R-:W-:-:S05]  /*ea80*/  IMAD.WIDE R26, R27, 0x4, R24 ;  /* 0x000000041b1a7825 */ /* 0x004fca00078e0218 */
[----:B-1----:R1:W-:Y:S01]  /*ea90*/  STG.E desc[UR8][R26.64], R29 ;  /* 0x0000001d1a007986 */ /* 0x0023e2000c101908 */
[----:B------:R-:W-:Y:S05]  /*eaa0*/  @!P0 BRA `(.L_x_3023) ;  /* 0x0000000000348947 */ /* 0x000fea0003800000 */
[----:B------:R-:W-:Y:S01]  /*eab0*/  ISETP.NE.AND P0, PT, R32, 0x2, PT ;  /* 0x000000022000780c */ /* 0x000fe20003f05270 */
[----:B-1----:R-:W1:Y:S01]  /*eac0*/  LDS R27, [R23+0x80] ;  /* 0x00008000171b7984 */ /* 0x002e620000000800 */
[----:B------:R-:W-:-:S03]  /*ead0*/  MOV R47, R2 ;  /* 0x00000002002f7202 */ /* 0x000fc60000000f00 */
        /* <DEDUP_REMOVED lines=10> */
.L_x_3023:
[----:B0-----:R-:W-:Y:S05]  /*eb80*/  BSYNC.RECONVERGENT B1 ;  /* 0x0000000000017941 */ /* 0x001fea0003800200 */
.L_x_3022:
        /* <DEDUP_REMOVED lines=9> */
.L_x_3026:
[C---:B0-2---:R-:W-:Y:S01]  /*ec20*/  LEA R26, R47.reuse, R14, 0x2 ;  /* 0x0000000e2f1a7211 */ /* 0x045fe200078e10ff */
[C---:B------:R-:W-:Y:S01]  /*ec30*/  IMAD R49, R47.reuse, 0x4, R12 ;  /* 0x000000042f317824 */ /* 0x040fe200078e020c */
[----:B------:R-:W0:Y:S01]  /*ec40*/  LDC.64 R24, c[0x0][0x3c0] ;  /* 0x0000f000ff187b82 */ /* 0x000e220000000a00 */
[----:B------:R-:W-:Y:S02]  /*ec50*/  IADD3 R47, PT, PT, R47, 0x200, RZ ;  /* 0x000002002f2f7810 */ /* 0x000fe40007ffe0ff */
[----:B---34-:R-:W1:Y:S02]  /*ec60*/  LDS R29, [R26] ;  /* 0x000000001a1d7984 */ /* 0x018e640000000800 */
[----:B------:R-:W-:Y:S02]  /*ec70*/  ISETP.GE.AND P1, PT, R47, R44, PT ;  /* 0x0000002c2f00720c */ /* 0x000fe40003f26270 */
        /* <DEDUP_REMOVED lines=80> */
.L_x_3025:
[----:B------:R-:W-:Y:S05]  /*f180*/  BSYNC.RECONVERGENT B1 ;  /* 0x0000000000017941 */ /* 0x000fea0003800200 */
.L_x_3024:
        /* <DEDUP_REMOVED lines=10> */
[----:B------:R-:W-:-:S03]  /*f230*/  IADD3 R47, PT, PT, R47, 0x100, RZ ;  /* 0x000001002f2f7810 */ /* 0x000fc60007ffe0ff */
        /* <DEDUP_REMOVED lines=39> */
.L_x_3028:
[----:B------:R-:W-:Y:S05]  /*f4b0*/  BSYNC.RECONVERGENT B1 ;  /* 0x0000000000017941 */ /* 0x000fea0003800200 */
.L_x_3027:
[----:B------:R-:W-:-:S13]  /*f4c0*/  ISETP.LT.OR P0, PT, R47, R45, P0 ;  /* 0x0000002d2f00720c */ /* 0x000fda0000701670 */
[----:B------:R-:W-:Y:S05]  /*f4d0*/  @!P0 BRA `(.L_x_3021) ;  /* 0x0000000000608947 */ /* 0x000fea0003800000 */
[C---:B0-2---:R-:W-:Y:S01]  /*f4e0*/  IMAD R26, R47.reuse, 0x4, R14 ;  /* 0x000000042f1a7824 */ /* 0x045fe200078e020e */
[----:B------:R-:W-:Y:S01]  /*f4f0*/  LEA R38, R47, R12, 0x2 ;  /* 0x0000000c2f267211 */ /* 0x000fe200078e10ff */
        /* <DEDUP_REMOVED lines=22> */
.L_x_3021:
[----:B0-----:R-:W-:Y:S05]  /*f660*/  BSYNC.RECONVERGENT B0 ;  /* 0x0000000000007941 */ /* 0x001fea0003800200 */
.L_x_2978:
        /* <DEDUP_REMOVED lines=32> */
[----:B------:R-:W-:Y:S01]  /*f870*/  @P2 MOV R49, R17 ;  /* 0x0000001100312202 */ /* 0x000fe20000000f00 */
[----:B0-----:R-:W-:-:S06]  /*f880*/  FADD R26, R28, R25 ;  /* 0x000000191c1a7221 */ /* 0x001fcc0000000000 */
[----:B------:R-:W0:Y:S08]  /*f890*/  F2F.F64.F32 R26, R26 ;  /* 0x0000001a001a7310 */ /* 0x000e300000201800 */
[----:B0-----:R-:W1:Y:S01]  /*f8a0*/  @P2 F2F.F32.F64 R24, R26 ;  /* 0x0000001a00182310 */ /* 0x001e620000301000 */
[----:B------:R2:W-:Y:S01]  /*f8b0*/  STL.64 [R1], R26 ;  /* 0x0000001a01007387 */ /* 0x0005e20000100a00 */
[----:B-1----:R-:W-:-:S06]  /*f8c0*/  @P2 FADD R24, R24, R37 ;  /* 0x0000002518182221 */ /* 0x002fcc0000000000 */
[----:B------:R-:W0:Y:S02]  /*f8d0*/  @P2 F2F.F64.F32 R24, R24 ;  /* 0x0000001800182310 */ /* 0x000e240000201800 */
[----:B0-----:R2:W-:Y:S02]  /*f8e0*/  @P2 STL.64 [R1], R24 ;  /* 0x0000001801002387 */ /* 0x0015e40000100a00 */
.L_x_3034:
[----:B------:R-:W-:Y:S05]  /*f8f0*/  BSYNC.RECONVERGENT B1 ;  /* 0x0000000000017941 */ /* 0x000fea0003800200 */
.L_x_3033:
        /* <DEDUP_REMOVED lines=8> */
.L_x_3037:
        /* <DEDUP_REMOVED lines=76> */
.L_x_3036:
[----:B------:R-:W-:Y:S05]  /*fe40*/  BSYNC.RECONVERGENT B1 ;  /* 0x0000000000017941 */ /* 0x000fea0003800200 */
.L_x_3035:
        /* <DEDUP_REMOVED lines=41> */
.L_x_3039:
[----:B------:R-:W-:Y:S05]  /*100e0*/  BSYNC.RECONVERGENT B1 ;  /* 0x0000000000017941 */ /* 0x000fea0003800200 */
.L_x_3038:
[----:B------:R-:W-:-:S13]  /*100f0*/  ISETP.LT.OR P0, PT, R49, R50, P0 ;  /* 0x000000323100720c */ /* 0x000fda0000701670 */
[----:B------:R-:W-:Y:S05]  /*10100*/  @!P0 BRA `(.L_x_3032) ;  /* 0x00000000004c8947 */ /* 0x000fea0003800000 */
[----:B--2---:R-:W2:Y:S01]  /*10110*/  LDL.64 R24, [R1] ;  /* 0x0000000001187983 */ /* 0x004ea20000100a00 */
[----:B------:R-:W-:-:S05]  /*10120*/  LEA R38, R49, R12, 0x2 ;  /* 0x0000000c31267211 */ /* 0x000fca00078e10ff */
        /* <DEDUP_REMOVED lines=17> */
.L_x_3032:
[----:B------:R-:W-:Y:S05]  /*10240*/  BSYNC.RECONVERGENT B0 ;  /* 0x0000000000007941 */ /* 0x000fea0003800200 */
.L_x_3031:
        /* <DEDUP_REMOVED lines=66> */
[----:B0-----:R-:W-:Y:S05]  /*10670*/  CALL.REL.NOINC `($__internal_24_$__cuda_sm20_div_rn_f64_full) ;  /* 0x0000002000507944 */ /* 0x001fea0003c00000 */
[----:B------:R-:W-:Y:S02]  /*10680*/  MOV R24, R36 ;  /* 0x0000002400187202 */ /* 0x000fe40000000f00 */
[----:B------:R-:W-:-:S07]  /*10690*/  MOV R25, R37 ;  /* 0x0000002500197202 */ /* 0x000fce0000000f00 */
.L_x_3044:
[----:B------:R-:W-:Y:S05]  /*106a0*/  BSYNC.RECONVERGENT B2 ;  /* 0x0000000000027941 */ /* 0x000fea0003800200 */
.L_x_3043:
        /* <DEDUP_REMOVED lines=27> */
[----:B------:R-:W-:Y:S01]  /*10860*/  MOV R24, R36 ;  /* 0x0000002400187202 */ /* 0x000fe20000000f00 */
[----:B------:R-:W-:-:S07]  /*10870*/  IMAD.MOV.U32 R25, RZ, RZ, R37 ;  /* 0x000000ffff197224 */ /* 0x000fce00078e0025 */
.L_x_3046:
[----:B------:R-:W-:Y:S05]  /*10880*/  BSYNC.RECONVERGENT B2 ;  /* 0x0000000000027941 */ /* 0x000fea0003800200 */
.L_x_3045:
[----:B------:R-:W1:Y:S01]  /*10890*/  F2F.F32.F64 R25, R24 ;  /* 0x0000001800197310 */ /* 0x000e620000301000 */
[----:B------:R-:W-:Y:S01]  /*108a0*/  MOV R47, R2 ;  /* 0x00000002002f7202 */ /* 0x000fe20000000f00 */
[----:B-1----:R2:W-:Y:S01]  /*108b0*/  STS [R22+0x80], R25 ;  /* 0x0000801916007388 */ /* 0x0025e20000000800 */
[----:B------:R-:W-:Y:S05]  /*108c0*/  @!P3 BRA `(.L_x_3042) ;  /* 0x000000000070b947 */ /* 0x000fea0003800000 */
[----:B--2---:R-:W1:Y:S01]  /*108d0*/  MUFU.RCP64H R25, R45 ;  /* 0x0000002d00197308 */ /* 0x004e620000001800 */
[----:B------:R-:W2:Y:S01]  /*108e0*/  LDS R36, [R22+0x100] ;  /* 0x0001000016247984 */ /* 0x000ea20000000800 */
[----:B------:R-:W-:Y:S01]  /*108f0*/  HFMA2 R24, -RZ, RZ, 0, 5.9604644775390625e-08 ;  /* 0x00000001ff187431 */ /* 0x000fe200000001ff */
        /* <DEDUP_REMOVED lines=17> */
[----:B------:R-:W-:-:S07]  /*10a10*/  MOV R46, 0x10a30 ;  /* 0x00010a30002e7802 */ /* 0x000fce0000000f00 */
[----:B0-----:R-:W-:Y:S05]  /*10a20*/  CALL.REL.NOINC `($__internal_24_$__cuda_sm20_div_rn_f64_full) ;  /* 0x0000001c00647944 */ /* 0x001fea0003c00000 */
[----:B------:R-:W-:Y:S01]  /*10a30*/  IMAD.MOV.U32 R24, RZ, RZ, R36 ;  /* 0x000000ffff187224 */ /* 0x000fe200078e0024 */
[----:B------:R-:W-:-:S07]  /*10a40*/  MOV R25, R37 ;  /* 0x0000002500197202 */ /* 0x000fce0000000f00 */
.L_x_3048:
[----:B------:R-:W-:Y:S05]  /*10a50*/  BSYNC.RECONVERGENT B2 ;  /* 0x0000000000027941 */ /* 0x000fea0003800200 */
.L_x_3047:
[----:B------:R-:W1:Y:S01]  /*10a60*/  F2F.F32.F64 R25, R24 ;  /* 0x0000001800197310 */ /* 0x000e620000301000 */
[----:B------:R-:W-:Y:S01]  /*10a70*/  MOV R47, R4 ;  /* 0x00000004002f7202 */ /* 0x000fe20000000f00 */
[----:B-1----:R3:W-:Y:S06]  /*10a80*/  STS [R22+0x100], R25 ;  /* 0x0001001916007388 */ /* 0x0027ec0000000800 */
.L_x_3042:
[----:B------:R-:W-:Y:S05]  /*10a90*/  BSYNC.RECONVERGENT B1 ;  /* 0x0000000000017941 */ /* 0x000fea0003800200 */
.L_x_3041:
[----:B------:R-:W-:-:S13]  /*10aa0*/  ISETP.GE.U32.AND P0, PT, R13, 0x60, PT ;  /* 0x000000600d00780c */ /* 0x000fda0003f06070 */
[----:B------:R-:W-:Y:S05]  /*10ab0*/  @!P0 BRA `(.L_x_3040) ;  /* 0x0000000400c08947 */ /* 0x000fea0003800000 */
.L_x_3057:
[C---:B----4-:R-:W-:Y:S01]  /*10ac0*/  IMAD R48, R47.reuse, 0x4, R12 ;  /* 0x000000042f307824 */ /* 0x050fe200078e020c */
[----:B-123--:R-:W1:Y:S01]  /*10ad0*/  MUFU.RCP64H R25, R45 ;  /* 0x0000002d00197308 */ /* 0x00ee620000001800 */
[----:B------:R-:W-:Y:S01]  /*10ae0*/  HFMA2 R24, -RZ, RZ, 0, 5.9604644775390625e-08 ;  /* 0x00000001ff187431 */ /* 0x000fe200000001ff */
        /* <DEDUP_REMOVED lines=22> */
[----:B------:R-:W-:Y:S05]  /*10c50*/  CALL.REL.NOINC `($__internal_24_$__cuda_sm20_div_rn_f64_full) ;  /* 0x0000001800d87944 */ /* 0x000fea0003c00000 */
.L_x_3050:
[----:B------:R-:W-:Y:S05]  /*10c60*/  BSYNC.RECONVERGENT B1 ;  /* 0x0000000000017941 */ /* 0x000fea0003800200 */
.L_x_3049:
[----:B------:R-:W0:Y:S01]  /*10c70*/  MUFU.RCP64H R25, R45 ;  /* 0x0000002d00197308 */ /* 0x000e220000001800 */
[----:B------:R-:W1:Y:S01]  /*10c80*/  LDS R40, [R48+0x80] ;  /* 0x0000800030287984 */ /* 0x000e620000000800 */
[----:B------:R-:W-:Y:S01]  /*10c90*/  MOV R24, 0x1 ;  /* 0x0000000100187802 */ /* 0x000fe20000000f00 */
        /* <DEDUP_REMOVED lines=18> */
[----:B------:R-:W-:Y:S02]  /*10dc0*/  MOV R24, R44 ;  /* 0x0000002c00187202 */ /* 0x000fe40000000f00 */
[----:B------:R-:W-:Y:S02]  /*10dd0*/  MOV R25, R45 ;  /* 0x0000002d00197202 */ /* 0x000fe40000000f00 */
[----:B------:R-:W-:-:S07]  /*10de0*/  MOV R46, 0x10e00 ;  /* 0x00010e00002e7802 */ /* 0x000fce0000000f00 */
[----:B------:R-:W-:Y:S05]  /*10df0*/  CALL.REL.NOINC `($__internal_24_$__cuda_sm20_div_rn_f64_full) ;  /* 0x0000001800707944 */ /* 0x000fea0003c00000 */
[----:B------:R-:W-:Y:S01]  /*10e00*/  IMAD.MOV.U32 R38, RZ, RZ, R36 ;  /* 0x000000ffff267224 */ /* 0x000fe200078e0024 */
[----:B------:R-:W-:-:S07]  /*10e10*/  MOV R39, R37 ;  /* 0x0000002500277202 */ /* 0x000fce0000000f00 */
.L_x_3052:
[----:B------:R-:W-:Y:S05]  /*10e20*/  BSYNC.RECONVERGENT B1 ;  /* 0x0000000000017941 */ /* 0x000fea0003800200 */
.L_x_3051:
        /* <DEDUP_REMOVED lines=24> */
[----:B------:R-:W-:Y:S05]  /*10fb0*/  CALL.REL.NOINC `($__internal_24_$__cuda_sm20_div_rn_f64_full) ;  /* 0x0000001800007944 */ /* 0x000fea0003c00000 */
.L_x_3054:
[----:B------:R-:W-:Y:S05]  /*10fc0*/  BSYNC.RECONVERGENT B1 ;  /* 0x0000000000017941 */ /* 0x000fea0003800200 */
.L_x_3053:
[----:B------:R-:W0:Y:S01]  /*10fd0*/  MUFU.RCP64H R25, R45 ;  /* 0x0000002d00197308 */ /* 0x000e220000001800 */
[----:B------:R-:W1:Y:S01]  /*10fe0*/  LDS R28, [R48+0x180] ;  /* 0x00018000301c7984 */ /* 0x000e620000000800 */
[----:B------:R-:W-:Y:S01]  /*10ff0*/  MOV R24, 0x1 ;  /* 0x0000000100187802 */ /* 0x000fe20000000f00 */
        /* <DEDUP_REMOVED lines=24> */
.L_x_3056:
[----:B------:R-:W-:Y:S05]  /*11180*/  BSYNC.RECONVERGENT B1 ;  /* 0x0000000000017941 */ /* 0x000fea0003800200 */
.L_x_3055:
[----:B------:R-:W0:Y:S02]  /*11190*/  F2F.F32.F64 R25, R24 ;  /* 0x0000001800197310 */ /* 0x000e240000301000 */
[----:B0-----:R4:W-:Y:S01]  /*111a0*/  STS [R48+0x180], R25 ;  /* 0x0001801930007388 */ /* 0x0019e20000000800 */
[----:B------:R-:W-:Y:S05]  /*111b0*/  @!P3 BRA `(.L_x_3057) ;  /* 0xfffffff80040b947 */ /* 0x000fea000383ffff */
.L_x_3040:
[----:B------:R-:W-:Y:S05]  /*111c0*/  BSYNC.RECONVERGENT B0 ;  /* 0x0000000000007941 */ /* 0x000fea0003800200 */
.L_x_3030:
[----:B------:R-:W-:Y:S01]  /*111d0*/  NOP ;  /* 0x0000000000007918 */ /* 0x000fe20000000000 */
.L_x_3029:
        /* <DEDUP_REMOVED lines=50> */
.L_x_3061:
[----:B------:R-:W-:Y:S05]  /*11500*/  BSYNC.RECONVERGENT B1 ;  /* 0x0000000000017941 */ /* 0x000fea0003800200 */
.L_x_3060:
[----:B------:R-:W-:-:S13]  /*11510*/  ISETP.GE.U32.AND P0, PT, R13, 0x60, PT ;  /* 0x000000600d00780c */ /* 0x000fda0003f06070 */
[----:B------:R-:W-:Y:S05]  /*11520*/  @!P0 BRA `(.L_x_3059) ;  /* 0x0000001000888947 */ /* 0x000fea0003800000 */
[----:B0123--:R-:W-:Y:S01]  /*11530*/  IADD3 R24, PT, PT, -R43, R42, RZ ;  /* 0x0000002a2b187210 */ /* 0x00ffe20007ffe1ff */
[----:B------:R-:W-:Y:S01]  /*11540*/  BSSY.RECONVERGENT B1, `(.L_x_3062) ;  /* 0x000009d000017945 */ /* 0x000fe20003800200 */
[----:B------:R-:W-:Y:S02]  /*11550*/  PLOP3.LUT P0, PT, PT, PT, PT, 0x80, 0x8 ;  /* 0x000000000008781c */ /* 0x000fe40003f0f070 */
[----:B------:R-:W-:-:S13]  /*11560*/  ISETP.GT.AND P1, PT, R24, 0x180, PT ;  /* 0x000001801800780c */ /* 0x000fda0003f24270 */
[----:B------:R-:W-:Y:S05]  /*11570*/  @!P1 BRA `(.L_x_3063) ;  /* 0x0000000800649947 */ /* 0x000fea0003800000 */
[----:B------:R-:W-:Y:S02]  /*11580*/  PLOP3.LUT P0, PT, PT, PT, PT, 0x8, 0x80 ;  /* 0x000000000080781c */ /* 0x000fe40003f0e170 */
[----:B------:R-:W-:-:S11]  /*11590*/  IADD3 R44, PT, PT, R42, -0x180, RZ ;  /* 0xfffffe802a2c7810 */ /* 0x000fd60007ffe0ff */
.L_x_3064:
        /* <DEDUP_REMOVED lines=151> */
.L_x_3063:
[----:B------:R-:W-:Y:S05]  /*11f10*/  BSYNC.RECONVERGENT B1 ;  /* 0x0000000000017941 */ /* 0x000fea0003800200 */
.L_x_3062:
        /* <DEDUP_REMOVED lines=85> */
.L_x_3066:
[----:B------:R-:W-:Y:S05]  /*12470*/  BSYNC.RECONVERGENT B1 ;  /* 0x0000000000017941 */ /* 0x000fea0003800200 */
.L_x_3065:
        /* <DEDUP_REMOVED lines=45> */
.L_x_3059:
[----:B------:R-:W-:Y:S05]  /*12750*/  BSYNC.RECONVERGENT B0 ;  /* 0x0000000000007941 */ /* 0x000fea0003800200 */
.L_x_3058:
[----:B------:R5:W-:Y:S06]  /*12760*/  MEMBAR.SC.CTA ;  /* 0x0000000000007992 */ /* 0x000bec0000000000 */
[----:B-----5:R-:W-:Y:S01]  /*12770*/  UIADD3 UR4, UPT, UPT, UR7, UR4, URZ ;  /* 0x0000000407047290 */ /* 0x020fe2000fffe0ff */
[----:B------:R-:W-:-:S05]  /*12780*/  NOP ;  /* 0x0000000000007918 */ /* 0x000fca0000000000 */
[----:B------:R-:W-:-:S13]  /*12790*/  ISETP.LE.AND P0, PT, R7, UR4, PT ;  /* 0x0000000407007c0c */ /* 0x000fda000bf03270 */
[----:B------:R-:W-:Y:S05]  /*127a0*/  @!P0 BRA `(.L_x_3067) ;  /* 0xfffffedc00d08947 */ /* 0x000fea000383ffff */
[----:B------:R-:W-:Y:S05]  /*127b0*/  EXIT ;  /* 0x000000000000794d */ /* 0x000fea0003800000 */
        .weak           $__internal_24_$__cuda_sm20_div_rn_f64_full
        .type           $__internal_24_$__cuda_sm20_div_rn_f64_full,@function
        .size           $__internal_24_$__cuda_sm20_div_rn_f64_full,($__internal_25_$__cuda_sm20_rcp_rn_f32_slowpath - $__internal_24_$__cuda_sm20_div_rn_f64_full)
$__internal_24_$__cuda_sm20_div_rn_f64_full:
        /* <DEDUP_REMOVED lines=67> */
.L_x_3069:
        /* <DEDUP_REMOVED lines=16> */
.L_x_3072:
[----:B------:R-:W-:Y:S02]  /*12cf0*/  LOP3.LUT R37, R25, 0x80000, RZ, 0xfc, !PT ;  /* 0x0008000019257812 */ /* 0x000fe400078efcff */
[----:B------:R-:W-:Y:S01]  /*12d00*/  MOV R36, R24 ;  /* 0x0000001800247202 */ /* 0x000fe20000000f00 */
[----:B------:R-:W-:Y:S06]  /*12d10*/  BRA `(.L_x_3070) ;  /* 0x0000000000087947 */ /* 0x000fec0003800000 */
.L_x_3071:
[----:B------:R-:W-:Y:S01]  /*12d20*/  LOP3.LUT R37, R27, 0x80000, RZ, 0xfc, !PT ;  /* 0x000800001b257812 */ /* 0x000fe200078efcff */
[----:B------:R-:W-:-:S07]  /*12d30*/  IMAD.MOV.U32 R36, RZ, RZ, R26 ;  /* 0x000000ffff247224 */ /* 0x000fce00078e001a */
.L_x_3070:
[----:B------:R-:W-:Y:S05]  /*12d40*/  BSYNC.RECONVERGENT B3 ;  /* 0x0000000000037941 */ /* 0x000fea0003800200 */
.L_x_3068:
[----:B------:R-:W-:Y:S01]  /*12d50*/  HFMA2 R25, -RZ, RZ, 0, 0 ;  /* 0x00000000ff197431 */ /* 0x000fe200000001ff */
[----:B------:R-:W-:-:S04]  /*12d60*/  MOV R24, R46 ;  /* 0x0000002e00187202 */ /* 0x000fc80000000f00 */
[----:B------:R-:W-:Y:S05]  /*12d70*/  RET.REL.NODEC R24 `(_ZN18transformer_engine45fused_topk_with_score_function_forward_kernelIf6__halfEEvPKT_iiibiifiPKT0_PS2_PbS8_) ;  /* 0xfffffed018a07950 */ /* 0x000fea0003c3ffff */
        .weak           $__internal_25_$__cuda_sm20_rcp_rn_f32_slowpath
        .type           $__internal_25_$__cuda_sm20_rcp_rn_f32_slowpath,@function
        .size           $__internal_25_$__cuda_sm20_rcp_rn_f32_slowpath,($__internal_26_$__cuda_sm3x_div_rn_noftz_f32_slowpath - $__internal_25_$__cuda_sm20_rcp_rn_f32_slowpath)
$__internal_25_$__cuda_sm20_rcp_rn_f32_slowpath:
        /* <DEDUP_REMOVED lines=15> */
.L_x_3074:
        /* <DEDUP_REMOVED lines=33> */
.L_x_3076:
[----:B------:R0:W1:Y:S02]  /*13080*/  MUFU.RCP R29, R24 ;  /* 0x00000018001d7308 */ /* 0x0000640000001000 */
.L_x_3075:
[----:B------:R-:W-:Y:S05]  /*13090*/  BSYNC.RECONVERGENT B3 ;  /* 0x0000000000037941 */ /* 0x000fea0003800200 */
.L_x_3073:
[----:B0-----:R-:W-:Y:S01]  /*130a0*/  IMAD.MOV.U32 R24, RZ, RZ, R28 ;  /* 0x000000ffff187224 */ /* 0x001fe200078e001c */
[----:B------:R-:W-:-:S04]  /*130b0*/  MOV R25, 0x0 ;  /* 0x0000000000197802 */ /* 0x000fc80000000f00 */
[----:B-1----:R-:W-:Y:S05]  /*130c0*/  RET.REL.NODEC R24 `(_ZN18transformer_engine45fused_topk_with_score_function_forward_kernelIf6__halfEEvPKT_iiibiifiPKT0_PS2_PbS8_) ;  /* 0xfffffecc18cc7950 */ /* 0x002fea0003c3ffff */
        .weak           $__internal_26_$__cuda_sm3x_div_rn_noftz_f32_slowpath
        .type           $__internal_26_$__cuda_sm3x_div_rn_noftz_f32_slowpath,@function
        .size           $__internal_26_$__cuda_sm3x_div_rn_noftz_f32_slowpath,(.L_x_3450 - $__internal_26_$__cuda_sm3x_div_rn_noftz_f32_slowpath)
$__internal_26_$__cuda_sm3x_div_rn_noftz_f32_slowpath:
        /* <DEDUP_REMOVED lines=35> */
.L_x_3078:
        /* <DEDUP_REMOVED lines=51> */
.L_x_3085:
[----:B------:R-:W-:-:S04]  /*13630*/  LOP3.LUT R24, R24, 0x80000000, RZ, 0xc0, !PT ;  /* 0x8000000018187812 */ /* 0x000fc800078ec0ff */
[----:B------:R-:W-:Y:S01]  /*13640*/  LOP3.LUT R24, R24, 0x7f800000, RZ, 0xfc, !PT ;  /* 0x7f80000018187812 */ /* 0x000fe200078efcff */
[----:B------:R-:W-:Y:S06]  /*13650*/  BRA `(.L_x_3086) ;  /* 0x0000000000047947 */ /* 0x000fec0003800000 */
.L_x_3084:
[----:B------:R-:W-:-:S07]  /*13660*/  LEA R24, R37, R24, 0x17 ;  /* 0x0000001825187211 */ /* 0x000fce00078eb8ff */
.L_x_3086:
[----:B------:R-:W-:Y:S05]  /*13670*/  BSYNC.RECONVERGENT B1 ;  /* 0x0000000000017941 */ /* 0x000fea0003800200 */
.L_x_3083:
[----:B------:R-:W-:Y:S05]  /*13680*/  BRA `(.L_x_3087) ;  /* 0x0000000000207947 */ /* 0x000fea0003800000 */
.L_x_3082:
[----:B------:R-:W-:-:S04]  /*13690*/  LOP3.LUT R24, R24, 0x80000000, R25, 0x48, !PT ;  /* 0x8000000018187812 */ /* 0x000fc800078e4819 */
[----:B------:R-:W-:Y:S01]  /*136a0*/  LOP3.LUT R24, R24, 0x7f800000, RZ, 0xfc, !PT ;  /* 0x7f80000018187812 */ /* 0x000fe200078efcff */
[----:B------:R-:W-:Y:S06]  /*136b0*/  BRA `(.L_x_3087) ;  /* 0x0000000000147947 */ /* 0x000fec0003800000 */
.L_x_3081:
[----:B------:R-:W-:Y:S01]  /*136c0*/  LOP3.LUT R24, R24, 0x80000000, R25, 0x48, !PT ;  /* 0x8000000018187812 */ /* 0x000fe200078e4819 */
[----:B------:R-:W-:Y:S06]  /*136d0*/  BRA `(.L_x_3087) ;  /* 0x00000000000c7947 */ /* 0x000fec0003800000 */
.L_x_3080:
[----:B------:R-:W0:Y:S01]  /*136e0*/  MUFU.RSQ R24, -QNAN ;  /* 0xffc0000000187908 */ /* 0x000e220000001400 */
[----:B------:R-:W-:Y:S05]  /*136f0*/  BRA `(.L_x_3087) ;  /* 0x0000000000047947 */ /* 0x000fea0003800000 */
.L_x_3079:
[----:B------:R-:W-:-:S07]  /*13700*/  FADD.FTZ R24, R25, R26 ;  /* 0x0000001a19187221 */ /* 0x000fce0000010000 */
.L_x_3087:
[----:B------:R-:W-:Y:S05]  /*13710*/  BSYNC.RECONVERGENT B0 ;  /* 0x0000000000007941 */ /* 0x000fea0003800200 */
.L_x_3077:
[----:B------:R-:W-:Y:S02]  /*13720*/  HFMA2 R25, -RZ, RZ, 0, 0 ;  /* 0x00000000ff197431 */ /* 0x000fe400000001ff */
[----:B0-----:R-:W-:Y:S01]  /*13730*/  IMAD.MOV.U32 R36, RZ, RZ, R24 ;  /* 0x000000ffff247224 */ /* 0x001fe200078e0018 */
[----:B------:R-:W-:-:S04]  /*13740*/  MOV R24, R29 ;  /* 0x0000001d00187202 */ /* 0x000fc80000000f00 */
[----:B------:R-:W-:Y:S05]  /*13750*/  RET.REL.NODEC R24 `(_ZN18transformer_engine45fused_topk_with_score_function_forward_kernelIf6__halfEEvPKT_iiibiifiPKT0_PS2_PbS8_) ;  /* 0xfffffec818287950 */ /* 0x000fea0003c3ffff */
.L_x_3088:
        /* <DEDUP_REMOVED lines=10> */
.L_x_3450:


//--------------------- .text._ZN18transformer_engine45fused_topk_with_score_function_forward_kernelIffEEvPKT_iiibiifiPKT0_PS1_PbS7_ --------------------------
	.section	.text._ZN18transformer_engine45fused_topk_with_score_function_forward_kernelIffEEvPKT_iiibiifiPKT0_PS1_PbS7_,"ax",@progbits
	.align	128
        .global         _ZN18transformer_engine45fused_topk_with_score_function_forward_kernelIffEEvPKT_iiibiifiPKT0_PS1_PbS7_
        .type           _ZN18transformer_engine45fused_topk_with_score_function_forward_kernelIffEEvPKT_iiibiifiPKT0_PS1_PbS7_,@function
        .size           _ZN18transformer_engine45fused_topk_with_score_function_forward_kernelIffEEvPKT_iiibiifiPKT0_PS1_PbS7_,(.L_x_3453 - _ZN18transformer_engine45fused_topk_with_score_function_forward_kernelIffEEvPKT_iiibiifiPKT0_PS1_PbS7_)
        .other          _ZN18transformer_engine45fused_topk_with_score_function_forward_kernelIffEEvPKT_iiibiifiPKT0_PS1_PbS7_,@"STO_CUDA_ENTRY STV_DEFAULT"
_ZN18transformer_engine45fused_topk_with_score_function_forward_kernelIffEEvPKT_iiibiifiPKT0_PS1_PbS7_:
.text._ZN18transformer_engine45fused_topk_with_score_function_forward_kernelIffEEvPKT_iiibiifiPKT0_PS1_PbS7_:
        /* <DEDUP_REMOVED lines=25> */
.L_x_3089:
[----:B------:R-:W0:Y:S01]  /*0190*/  LDC R18, c[0x0][0x390] ;  /* 0x0000e400ff127b82 */ /* 0x000e220000000800 */
[----:B------:R-:W-:Y:S02]  /*01a0*/  HFMA2 R13, -RZ, RZ, 0, 0 ;  /* 0x00000000ff0d7431 */ /* 0x000fe400000001ff */
[----:B------:R-:W-:Y:S02]  /*01b0*/  IMAD.MOV.U32 R15, RZ, RZ, RZ ;  /* 0x000000ffff0f7224 */ /* 0x000fe400078e00ff */
[----:B0-----:R-:W-:-:S04]  /*01c0*/  IMAD R7, R3, R18, RZ ;  /* 0x0000001203077224 */ /* 0x001fc800078e02ff */
[----:B------:R-:W-:-:S07]  /*01d0*/  IMAD R14, R7, 0x4, R12 ;  /* 0x00000004070e7824 */ /* 0x000fce00078e020c */
.L_x_3090:
        /* <DEDUP_REMOVED lines=81> */
.L_x_3402:
        /* <DEDUP_REMOVED lines=22> */
.L_x_3095:
        /* <DEDUP_REMOVED lines=29> */
.L_x_3094:
[----:B------:R-:W-:Y:S05]  /*0a20*/  BSYNC.RECONVERGENT B1 ;  /* 0x0000000000017941 */ /* 0x000fea0003800200 */
.L_x_3093:
        /* <DEDUP_REMOVED lines=26> */
.L_x_3099:
[----:B------:R-:W-:Y:S05]  /*0bd0*/  BSYNC.RECONVERGENT B2 ;  /* 0x0000000000027941 */ /* 0x000fea0003800200 */
.L_x_3098:
        /* <DEDUP_REMOVED lines=17> */
.L_x_3097:
[----:B------:R-:W-:Y:S05]  /*0cf0*/  BSYNC.RECONVERGENT B1 ;  /* 0x0000000000017941 */ /* 0x000fea0003800200 */
.L_x_3096:
        /* <DEDUP_REMOVED lines=20> */
.L_x_3101:
[----:B------:R-:W-:Y:S05]  /*0e40*/  BSYNC.RECONVERGENT B1 ;  /* 0x0000000000017941 */ /* 0x000fea0003800200 */
.L_x_3100:
        /* <DEDUP_REMOVED lines=9> */
.L_x_3104:
        /* <DEDUP_REMOVED lines=48> */
.L_x_3103:
[----:B------:R-:W-:Y:S05]  /*11e0*/  BSYNC.RECONVERGENT B1 ;  /* 0x0000000000017941 */ /* 0x000fea0003800200 */
.L_x_3102:
        /* <DEDUP_REMOVED lines=29> */
.L_x_3106:
[----:B------:R-:W-:Y:S05]  /*13c0*/  BSYNC.RECONVERGENT B1 ;  /* 0x0000000000017941 */ /* 0x000fea0003800200 */
.L_x_3105:
        /* <DEDUP_REMOVED lines=14> */
.L_x_3092:
[----:B------:R-:W-:Y:S05]  /*14b0*/  BSYNC.RECONVERGENT B0 ;  /* 0x0000000000007941 */ /* 0x000fea0003800200 */
.L_x_3091:
        /* <DEDUP_REMOVED lines=13> */
.L_x_3111:
        /* <DEDUP_REMOVED lines=21> */
.L_x_3110:
[----:B------:R-:W-:Y:S05]  /*16e0*/  BSYNC.RECONVERGENT B1 ;  /* 0x0000000000017941 */ /* 0x000fea0003800200 */
.L_x_3109:
        /* <DEDUP_REMOVED lines=18> */
.L_x_3113:
[----:B------:R-:W-:Y:S05]  /*1810*/  BSYNC.RECONVERGENT B1 ;  /* 0x0000000000017941 */ /* 0x000fea0003800200 */
.L_x_3112:
        /* <DEDUP_REMOVED lines=20> */
.L_x_3108:
[----:B------:R-:W-:Y:S05]  /*1960*/  BSYNC.RECONVERGENT B0 ;  /* 0x0000000000007941 */ /* 0x000fea0003800200 */
.L_x_3107:
        /* <DEDUP_REMOVED lines=41> */
.L_x_3118:
[----:B------:R-:W-:Y:S05]  /*1c00*/  BSYNC.RECONVERGENT B1 ;  /* 0x0000000000017941 */ /* 0x000fea0003800200 */
.L_x_3117:
        /* <DEDUP_REMOVED lines=8> */
.L_x_3121:
        /* <DEDUP_REMOVED lines=93> */
.L_x_3120:
[----:B------:R-:W-:Y:S05]  /*2260*/  BSYNC.RECONVERGENT B1 ;  /* 0x0000000000017941 */ /* 0x000fea0003800200 */
.L_x_3119:
        /* <DEDUP_REMOVED lines=49> */
.L_x_3123:
[----:B------:R-:W-:Y:S05]  /*2580*/  BSYNC.RECONVERGENT B1 ;  /* 0x0000000000017941 */ /* 0x000fea0003800200 */
.L_x_3122:
        /* <DEDUP_REMOVED lines=25> */
.L_x_3116:
[----:B------:R-:W-:Y:S05]  /*2720*/  BSYNC.RECONVERGENT B0 ;  /* 0x0000000000007941 */ /* 0x000fea0003800200 */
.L_x_3115:
        /* <DEDUP_REMOVED lines=89> */
.L_x_3127:
[----:B------:R-:W-:Y:S05]  /*2cc0*/  BSYNC.RECONVERGENT B1 ;  /* 0x0000000000017941 */ /* 0x000fea0003800200 */
.L_x_3126:
[----:B------:R-:W-:-:S13]  /*2cd0*/  ISETP.GE.U32.AND P0, PT, R11, 0x60, PT ;  /* 0x000000600b00780c */ /* 0x000fda0003f06070 */
[----:B------:R-:W-:Y:S05]  /*2ce0*/  @!P0 BRA `(.L_x_3125) ;  /* 0x0000000000c88947 */ /* 0x000fea0003800000 */
.L_x_3128:
        /* <DEDUP_REMOVED lines=50> */
.L_x_3125:
[----:B------:R-:W-:Y:S05]  /*3010*/  BSYNC.RECONVERGENT B0 ;  /* 0x0000000000007941 */ /* 0x000fea0003800200 */
.L_x_3124:
        /* <DEDUP_REMOVED lines=33> */
.L_x_3132:
[----:B------:R-:W-:Y:S05]  /*3230*/  BSYNC.RECONVERGENT B1 ;  /* 0x0000000000017941 */ /* 0x000fea0003800200 */
.L_x_3131:
        /* <DEDUP_REMOVED lines=8> */
.L_x_3135:
        /* <DEDUP_REMOVED lines=76> */
.L_x_3134:
[----:B------:R-:W-:Y:S05]  /*3780*/  BSYNC.RECONVERGENT B1 ;  /* 0x0000000000017941 */ /* 0x000fea0003800200 */
.L_x_3133:
        /* <DEDUP_REMOVED lines=41> */
.L_x_3137:
[----:B------:R-:W-:Y:S05]  /*3a20*/  BSYNC.RECONVERGENT B1 ;  /* 0x0000000000017941 */ /* 0x000fea0003800200 */
.L_x_3136:
        /* <DEDUP_REMOVED lines=21> */
.L_x_3130:
[----:B------:R-:W-:Y:S05]  /*3b80*/  BSYNC.RECONVERGENT B0 ;  /* 0x0000000000007941 */ /* 0x000fea0003800200 */
.L_x_3129:
        /* <DEDUP_REMOVED lines=54> */
[----:B0-----:R-:W-:Y:S05]  /*3ef0*/  CALL.REL.NOINC `($__internal_29_$__cuda_sm3x_div_rn_noftz_f32_slowpath) ;  /* 0x000000ec007c7944 */ /* 0x001fea0003c00000 */
[----:B------:R-:W-:-:S07]  /*3f00*/  IMAD.MOV.U32 R29, RZ, RZ, R36 ;  /* 0x000000ffff1d7224 */ /* 0x000fce00078e0024 */
.L_x_3143:
[----:B------:R-:W-:Y:S05]  /*3f10*/  BSYNC.RECONVERGENT B4 ;  /* 0x0000000000047941 */ /* 0x000fea0003800200 */
.L_x_3142:
        /* <DEDUP_REMOVED lines=15> */
[----:B0-----:R-:W-:Y:S05]  /*4010*/  CALL.REL.NOINC `($__internal_29_$__cuda_sm3x_div_rn_noftz_f32_slowpath) ;  /* 0x000000ec00347944 */ /* 0x001fea0003c00000 */
[----:B------:R-:W-:-:S07]  /*4020*/  IMAD.MOV.U32 R29, RZ, RZ, R36 ;  /* 0x000000ffff1d7224 */ /* 0x000fce00078e0024 */
.L_x_3145:
[----:B------:R-:W-:Y:S05]  /*4030*/  BSYNC.RECONVERGENT B4 ;  /* 0x0000000000047941 */ /* 0x000fea0003800200 */
.L_x_3144:
        /* <DEDUP_REMOVED lines=14> */
[----:B0-----:R-:W-:Y:S05]  /*4120*/  CALL.REL.NOINC `($__internal_29_$__cuda_sm3x_div_rn_noftz_f32_slowpath) ;  /* 0x000000e800f07944 */ /* 0x001fea0003c00000 */
[----:B------:R-:W-:-:S07]  /*4130*/  IMAD.MOV.U32 R29, RZ, RZ, R36 ;  /* 0x000000ffff1d7224 */ /* 0x000fce00078e0024 */
.L_x_3147:
[----:B------:R-:W-:Y:S05]  /*4140*/  BSYNC.RECONVERGENT B4 ;  /* 0x0000000000047941 */ /* 0x000fea0003800200 */
.L_x_3146:
[----:B------:R1:W-:Y:S01]  /*4150*/  STS [R20+0x100], R29 ;  /* 0x0001001d14007388 */ /* 0x0003e20000000800 */
[----:B------:R-:W-:-:S07]  /*4160*/  MOV R27, R4 ;  /* 0x00000004001b7202 */ /* 0x000fce0000000f00 */
.L_x_3141:
[----:B------:R-:W-:Y:S05]  /*4170*/  BSYNC.RECONVERGENT B3 ;  /* 0x0000000000037941 */ /* 0x000fea0003800200 */
.L_x_3140:
[----:B------:R-:W-:-:S13]  /*4180*/  ISETP.GE.U32.AND P0, PT, R11, 0x60, PT ;  /* 0x000000600b00780c */ /* 0x000fda0003f06070 */
[----:B------:R-:W-:Y:S05]  /*4190*/  @!P0 BRA `(.L_x_3139) ;  /* 0x0000000400108947 */ /* 0x000fea0003800000 */
.L_x_3156:
        /* <DEDUP_REMOVED lines=15> */
[----:B0-----:R-:W-:Y:S05]  /*4290*/  CALL.REL.NOINC `($__internal_29_$__cuda_sm3x_div_rn_noftz_f32_slowpath) ;  /* 0x000000e800947944 */ /* 0x001fea0003c00000 */
[----:B------:R-:W-:-:S07]  /*42a0*/  MOV R25, R36 ;  /* 0x0000002400197202 */ /* 0x000fce0000000f00 */
.L_x_3149:
[----:B------:R-:W-:Y:S05]  /*42b0*/  BSYNC.RECONVERGENT B3 ;  /* 0x0000000000037941 */ /* 0x000fea0003800200 */
.L_x_3148:
        /* <DEDUP_REMOVED lines=13> */
[----:B0-----:R-:W-:Y:S05]  /*4390*/  CALL.REL.NOINC `($__internal_29_$__cuda_sm3x_div_rn_noftz_f32_slowpath) ;  /* 0x000000e800547944 */ /* 0x001fea0003c00000 */
[----:B------:R-:W-:-:S07]  /*43a0*/  MOV R29, R36 ;  /* 0x00000024001d7202 */ /* 0x000fce0000000f00 */
.L_x_3151:
[----:B------:R-:W-:Y:S05]  /*43b0*/  BSYNC.RECONVERGENT B3 ;  /* 0x0000000000037941 */ /* 0x000fea0003800200 */
.L_x_3150:
        /* <DEDUP_REMOVED lines=15> */
.L_x_3153:
[----:B------:R-:W-:Y:S05]  /*44b0*/  BSYNC.RECONVERGENT B3 ;  /* 0x0000000000037941 */ /* 0x000fea0003800200 */
.L_x_3152:
        /* <DEDUP_REMOVED lines=15> */
.L_x_3155:
[----:B------:R-:W-:Y:S05]  /*45b0*/  BSYNC.RECONVERGENT B3 ;  /* 0x0000000000037941 */ /* 0x000fea0003800200 */
.L_x_3154:
[----:B------:R1:W-:Y:S01]  /*45c0*/  STS [R28+0x180], R29 ;  /* 0x0001801d1c007388 */ /* 0x0003e20000000800 */
[----:B------:R-:W-:Y:S05]  /*45d0*/  @!P5 BRA `(.L_x_3156) ;  /* 0xfffffff800f0d947 */ /* 0x000fea000383ffff */
.L_x_3139:
[----:B------:R-:W-:Y:S05]  /*45e0*/  BSYNC.RECONVERGENT B2 ;  /* 0x0000000000027941 */ /* 0x000fea0003800200 */
.L_x_3138:
        /* <DEDUP_REMOVED lines=25> */
.L_x_3159:
[----:B------:R-:W-:Y:S05]  /*4780*/  BSYNC.RECONVERGENT B1 ;  /* 0x0000000000017941 */ /* 0x000fea0003800200 */
.L_x_3158:
        /* <DEDUP_REMOVED lines=9> */
.L_x_3162:
        /* <DEDUP_REMOVED lines=48> */
.L_x_3161:
[----:B------:R-:W-:Y:S05]  /*4b20*/  BSYNC.RECONVERGENT B1 ;  /* 0x0000000000017941 */ /* 0x000fea0003800200 */
.L_x_3160:
        /* <DEDUP_REMOVED lines=29> */
.L_x_3164:
[----:B------:R-:W-:Y:S05]  /*4d00*/  BSYNC.RECONVERGENT B1 ;  /* 0x0000000000017941 */ /* 0x000fea0003800200 */
.L_x_3163:
        /* <DEDUP_REMOVED lines=14> */
.L_x_3157:
[----:B------:R-:W-:Y:S05]  /*4df0*/  BSYNC.RECONVERGENT B0 ;  /* 0x0000000000007941 */ /* 0x000fea0003800200 */
.L_x_3114:
        /* <DEDUP_REMOVED lines=30> */
[----:B------:R-:W-:Y:S05]  /*4fe0*/  CALL.REL.NOINC `($__internal_28_$__cuda_sm20_rcp_rn_f32_slowpath) ;  /* 0x000000d8006c7944 */ /* 0x000fea0003c00000 */
[----:B------:R-:W-:Y:S01]  /*4ff0*/  MOV R25, R29 ;  /* 0x0000001d00197202 */ /* 0x000fe20000000f00 */
[----:B------:R-:W-:Y:S06]  /*5000*/  BRA `(.L_x_3172) ;  /* 0x0000000000107947 */ /* 0x000fec0003800000 */
.L_x_3171:
[----:B------:R-:W0:Y:S02]  /*5010*/  MUFU.RCP R25, R24 ;  /* 0x0000001800197308 */ /* 0x000e240000001000 */
[----:B0-----:R-:W-:-:S04]  /*5020*/  FFMA R26, R24, R25, -1 ;  /* 0xbf800000181a7423 */ /* 0x001fc80000000019 */
[----:B------:R-:W-:-:S04]  /*5030*/  FADD.FTZ R26, -R26, -RZ ;  /* 0x800000ff1a1a7221 */ /* 0x000fc80000010100 */
[----:B------:R-:W-:-:S07]  /*5040*/  FFMA R25, R25, R26, R25 ;  /* 0x0000001a19197223 */ /* 0x000fce0000000019 */
.L_x_3172:
[----:B------:R-:W-:Y:S05]  /*5050*/  BSYNC.RECONVERGENT B2 ;  /* 0x0000000000027941 */ /* 0x000fea0003800200 */
.L_x_3170:
        /* <DEDUP_REMOVED lines=24> */
.L_x_3174:
[----:B------:R-:W0:Y:S02]  /*51e0*/  MUFU.RCP R25, R24 ;  /* 0x0000001800197308 */ /* 0x000e240000001000 */
[----:B0-----:R-:W-:-:S04]  /*51f0*/  FFMA R26, R24, R25, -1 ;  /* 0xbf800000181a7423 */ /* 0x001fc80000000019 */
[----:B------:R-:W-:-:S04]  /*5200*/  FADD.FTZ R26, -R26, -RZ ;  /* 0x800000ff1a1a7221 */ /* 0x000fc80000010100 */
[----:B------:R-:W-:-:S07]  /*5210*/  FFMA R25, R25, R26, R25 ;  /* 0x0000001a19197223 */ /* 0x000fce0000000019 */
.L_x_3175:
[----:B------:R-:W-:Y:S05]  /*5220*/  BSYNC.RECONVERGENT B2 ;  /* 0x0000000000027941 */ /* 0x000fea0003800200 */
.L_x_3173:
        /* <DEDUP_REMOVED lines=23> */
.L_x_3177:
[----:B------:R-:W0:Y:S02]  /*53a0*/  MUFU.RCP R25, R24 ;  /* 0x0000001800197308 */ /* 0x000e240000001000 */
[----:B0-----:R-:W-:-:S04]  /*53b0*/  FFMA R26, R24, R25, -1 ;  /* 0xbf800000181a7423 */ /* 0x001fc80000000019 */
[----:B------:R-:W-:-:S04]  /*53c0*/  FADD.FTZ R26, -R26, -RZ ;  /* 0x800000ff1a1a7221 */ /* 0x000fc80000010100 */
[----:B------:R-:W-:-:S07]  /*53d0*/  FFMA R25, R25, R26, R25 ;  /* 0x0000001a19197223 */ /* 0x000fce0000000019 */
.L_x_3178:
[----:B------:R-:W-:Y:S05]  /*53e0*/  BSYNC.RECONVERGENT B2 ;  /* 0x0000000000027941 */ /* 0x000fea0003800200 */
.L_x_3176:
[----:B------:R2:W-:Y:S01]  /*53f0*/  STS [R20+0x100], R25 ;  /* 0x0001001914007388 */ /* 0x0005e20000000800 */
[----:B------:R-:W-:-:S07]  /*5400*/  IMAD.MOV.U32 R27, RZ, RZ, R4 ;  /* 0x000000ffff1b7224 */ /* 0x000fce00078e0004 */
.L_x_3169:
[----:B------:R-:W-:Y:S05]  /*5410*/  BSYNC.RECONVERGENT B1 ;  /* 0x0000000000017941 */ /* 0x000fea0003800200 */
.L_x_3168:
[----:B------:R-:W-:-:S13]  /*5420*/  ISETP.GE.U32.AND P1, PT, R11, 0x60, PT ;  /* 0x000000600b00780c */ /* 0x000fda0003f26070 */
[----:B------:R-:W-:Y:S05]  /*5430*/  @!P1 BRA `(.L_x_3167) ;  /* 0x0000000400c09947 */ /* 0x000fea0003800000 */
.L_x_3191:
        /* <DEDUP_REMOVED lines=21> */
[----:B------:R-:W-:Y:S05]  /*5590*/  CALL.REL.NOINC `($__internal_28_$__cuda_sm20_rcp_rn_f32_slowpath) ;  /* 0x000000d400007944 */ /* 0x000fea0003c00000 */
[----:B------:R-:W-:Y:S01]  /*55a0*/  IMAD.MOV.U32 R25, RZ, RZ, R29 ;  /* 0x000000ffff197224 */ /* 0x000fe200078e001d */
[----:B------:R-:W-:Y:S06]  /*55b0*/  BRA `(.L_x_3181) ;  /* 0x0000000000107947 */ /* 0x000fec0003800000 */
.L_x_3180:
[----:B------:R-:W0:Y:S02]  /*55c0*/  MUFU.RCP R25, R28 ;  /* 0x0000001c00197308 */ /* 0x000e240000001000 */
[----:B0-----:R-:W-:-:S04]  /*55d0*/  FFMA R24, R28, R25, -1 ;  /* 0xbf8000001c187423 */ /* 0x001fc80000000019 */
[----:B------:R-:W-:-:S04]  /*55e0*/  FADD.FTZ R24, -R24, -RZ ;  /* 0x800000ff18187221 */ /* 0x000fc80000010100 */
[----:B------:R-:W-:-:S07]  /*55f0*/  FFMA R25, R25, R24, R25 ;  /* 0x0000001819197223 */ /* 0x000fce0000000019 */
.L_x_3181:
[----:B------:R-:W-:Y:S05]  /*5600*/  BSYNC.RECONVERGENT B1 ;  /* 0x0000000000017941 */ /* 0x000fea0003800200 */
.L_x_3179:
        /* <DEDUP_REMOVED lines=19> */
[----:B------:R-:W-:Y:S05]  /*5740*/  CALL.REL.NOINC `($__internal_28_$__cuda_sm20_rcp_rn_f32_slowpath) ;  /* 0x000000d000947944 */ /* 0x000fea0003c00000 */
[----:B------:R-:W-:Y:S01]  /*5750*/  IMAD.MOV.U32 R25, RZ, RZ, R29 ;  /* 0x000000ffff197224 */ /* 0x000fe200078e001d */
[----:B------:R-:W-:Y:S06]  /*5760*/  BRA `(.L_x_3184) ;  /* 0x0000000000107947 */ /* 0x000fec0003800000 */
.L_x_3183:
[----:B------:R-:W0:Y:S02]  /*5770*/  MUFU.RCP R25, R28 ;  /* 0x0000001c00197308 */ /* 0x000e240000001000 */
[----:B0-----:R-:W-:-:S04]  /*5780*/  FFMA R24, R28, R25, -1 ;  /* 0xbf8000001c187423 */ /* 0x001fc80000000019 */
[----:B------:R-:W-:-:S04]  /*5790*/  FADD.FTZ R24, -R24, -RZ ;  /* 0x800000ff18187221 */ /* 0x000fc80000010100 */
[----:B------:R-:W-:-:S07]  /*57a0*/  FFMA R25, R25, R24, R25 ;  /* 0x0000001819197223 */ /* 0x000fce0000000019 */
.L_x_3184:
[----:B------:R-:W-:Y:S05]  /*57b0*/  BSYNC.RECONVERGENT B1 ;  /* 0x0000000000017941 */ /* 0x000fea0003800200 */
.L_x_3182:
        /* <DEDUP_REMOVED lines=22> */
.L_x_3186:
[----:B------:R-:W0:Y:S02]  /*5920*/  MUFU.RCP R25, R28 ;  /* 0x0000001c00197308 */ /* 0x000e240000001000 */
[----:B0-----:R-:W-:-:S04]  /*5930*/  FFMA R24, R28, R25, -1 ;  /* 0xbf8000001c187423 */ /* 0x001fc80000000019 */
[----:B------:R-:W-:-:S04]  /*5940*/  FADD.FTZ R24, -R24, -RZ ;  /* 0x800000ff18187221 */ /* 0x000fc80000010100 */
[----:B------:R-:W-:-:S07]  /*5950*/  FFMA R25, R25, R24, R25 ;  /* 0x0000001819197223 */ /* 0x000fce0000000019 */
.L_x_3187:
[----:B------:R-:W-:Y:S05]  /*5960*/  BSYNC.RECONVERGENT B1 ;  /* 0x0000000000017941 */ /* 0x000fea0003800200 */
.L_x_3185:
        /* <DEDUP_REMOVED lines=22> */
.L_x_3189:
[----:B------:R-:W0:Y:S02]  /*5ad0*/  MUFU.RCP R25, R28 ;  /* 0x0000001c00197308 */ /* 0x000e240000001000 */
[----:B0-----:R-:W-:-:S04]  /*5ae0*/  FFMA R24, R28, R25, -1 ;  /* 0xbf8000001c187423 */ /* 0x001fc80000000019 */
[----:B------:R-:W-:-:S04]  /*5af0*/  FADD.FTZ R24, -R24, -RZ ;  /* 0x800000ff18187221 */ /* 0x000fc80000010100 */
[----:B------:R-:W-:-:S07]  /*5b00*/  FFMA R25, R25, R24, R25 ;  /* 0x0000001819197223 */ /* 0x000fce0000000019 */
.L_x_3190:
[----:B------:R-:W-:Y:S05]  /*5b10*/  BSYNC.RECONVERGENT B1 ;  /* 0x0000000000017941 */ /* 0x000fea0003800200 */
.L_x_3188:
[----:B------:R0:W-:Y:S01]  /*5b20*/  STS [R26+0x180], R25 ;  /* 0x000180191a007388 */ /* 0x0001e20000000800 */
[----:B------:R-:W-:Y:S05]  /*5b30*/  @!P4 BRA `(.L_x_3191) ;  /* 0xfffffff80040c947 */ /* 0x000fea000383ffff */
.L_x_3167:
[----:B------:R-:W-:Y:S05]  /*5b40*/  BSYNC.RECONVERGENT B0 ;  /* 0x0000000000007941 */ /* 0x000fea0003800200 */
.L_x_3166:
        /* <DEDUP_REMOVED lines=24> */
.L_x_3194:
[----:B------:R-:W-:Y:S05]  /*5cd0*/  BSYNC.RECONVERGENT B1 ;  /* 0x0000000000017941 */ /* 0x000fea0003800200 */
.L_x_3193:
        /* <DEDUP_REMOVED lines=9> */
.L_x_3197:
        /* <DEDUP_REMOVED lines=48> */
.L_x_3196:
[----:B------:R-:W-:Y:S05]  /*6070*/  BSYNC.RECONVERGENT B1 ;  /* 0x0000000000017941 */ /* 0x000fea0003800200 */
.L_x_3195:
        /* <DEDUP_REMOVED lines=29> */
.L_x_3199:
[----:B------:R-:W-:Y:S05]  /*6250*/  BSYNC.RECONVERGENT B1 ;  /* 0x0000000000017941 */ /* 0x000fea0003800200 */
.L_x_3198:
        /* <DEDUP_REMOVED lines=14> */
.L_x_3192:
[----:B------:R-:W-:Y:S05]  /*6340*/  BSYNC.RECONVERGENT B0 ;  /* 0x0000000000007941 */ /* 0x000fea0003800200 */
.L_x_3165:
        /* <DEDUP_REMOVED lines=11> */
[----:B----4-:R-:W1:Y:S01]  /*6400*/  LDG.E R27, desc[UR8][R24.64] ;  /* 0x00000008181b7981 */ /* 0x010e62000c1e1900 */
[----:B------:R-:W-:Y:S01]  /*6410*/  ISETP.NE.AND P0, PT, R30, 0x1, PT ;  /* 0x000000011e00780c */ /* 0x000fe20003f05270 */
[----:B------:R-:W-:Y:S02]  /*6420*/  IMAD.MOV.U32 R39, RZ, RZ, R0 ;  /* 0x000000ffff277224 */ /* 0x000fe400078e0000 */
[----:B-1----:R-:W-:-:S05]  /*6430*/  FADD R27, R26, R27 ;  /* 0x0000001b1a1b7221 */ /* 0x002fca0000000000 */
[----:B------:R0:W-:Y:S05]  /*6440*/  STS [R20], R27 ;  /* 0x0000001b14007388 */ /* 0x0001ea0000000800 */
[----:B------:R-:W-:Y:S05]  /*6450*/  @!P0 BRA `(.L_x_3203) ;  /* 0x0000000000308947 */ /* 0x000fea0003800000 */
[----:B0-----:R-:W2:Y:S01]  /*6460*/  LDG.E R27, desc[UR8][R24.64+0x80] ;  /* 0x00008008181b7981 */ /* 0x001ea2000c1e1900 */
[----:B------:R-:W-:Y:S02]  /*6470*/  ISETP.NE.AND P0, PT, R30, 0x2, PT ;  /* 0x000000021e00780c */ /* 0x000fe40003f05270 */
[----:B------:R-:W-:Y:S01]  /*6480*/  MOV R39, R2 ;  /* 0x0000000200277202 */ /* 0x000fe20000000f00 */
[----:B------:R-:W2:Y:S02]  /*6490*/  LDS R26, [R20+0x80] ;  /* 0x00008000141a7984 */ /* 0x000ea40000000800 */
[----:B--2---:R-:W-:-:S05]  /*64a0*/  FADD R27, R26, R27 ;  /* 0x0000001b1a1b7221 */ /* 0x004fca0000000000 */
[----:B------:R0:W-:Y:S03]  /*64b0*/  STS [R20+0x80], R27 ;  /* 0x0000801b14007388 */ /* 0x0001e60000000800 */
[----:B------:R-:W-:Y:S05]  /*64c0*/  @!P0 BRA `(.L_x_3203) ;  /* 0x0000000000148947 */ /* 0x000fea0003800000 */
[----:B------:R-:W0:Y:S01]  /*64d0*/  LDG.E R25, desc[UR8][R24.64+0x100] ;  /* 0x0001000818197981 */ /* 0x000e22000c1e1900 */
[----:B------:R-:W-:-:S03]  /*64e0*/  IMAD.MOV.U32 R39, RZ, RZ, R4 ;  /* 0x000000ffff277224 */ /* 0x000fc600078e0004 */
[----:B------:R-:W0:Y:S02]  /*64f0*/  LDS R26, [R20+0x100] ;  /* 0x00010000141a7984 */ /* 0x000e240000000800 */
[----:B0-----:R-:W-:-:S05]  /*6500*/  FADD R27, R26, R25 ;  /* 0x000000191a1b7221 */ /* 0x001fca0000000000 */
[----:B------:R0:W-:Y:S02]  /*6510*/  STS [R20+0x100], R27 ;  /* 0x0001001b14007388 */ /* 0x0001e40000000800 */
.L_x_3203:
[----:B------:R-:W-:Y:S05]  /*6520*/  BSYNC.RECONVERGENT B1 ;  /* 0x0000000000017941 */ /* 0x000fea0003800200 */
.L_x_3202:
        /* <DEDUP_REMOVED lines=10> */
.L_x_3206:
[----:B-1----:R-:W1:Y:S02]  /*65d0*/  LDC.64 R24, c[0x0][0x3a8] ;  /* 0x0000ea00ff187b82 */ /* 0x002e640000000a00 */
[----:B-1----:R-:W-:-:S05]  /*65e0*/  IMAD.WIDE R36, R39, 0x4, R24 ;  /* 0x0000000427247825 */ /* 0x002fca00078e0218 */
[----:B------:R-:W2:Y:S04]  /*65f0*/  LDG.E R42, desc[UR8][R36.64+0x80] ;  /* 0x00008008242a7981 */ /* 0x000ea8000c1e1900 */
[----:B------:R-:W3:Y:S04]  /*6600*/  LDG.E R41, desc[UR8][R36.64+0x100] ;  /* 0x0001000824297981 */ /* 0x000ee8000c1e1900 */
[----:B------:R-:W5:Y:S04]  /*6610*/  LDG.E R43, desc[UR8][R36.64] ;  /* 0x00000008242b7981 */ /* 0x000f68000c1e1900 */
[----:B------:R-:W5:Y:S01]  /*6620*/  LDG.E R44, desc[UR8][R36.64+0x180] ;  /* 0x00018008242c7981 */ /* 0x000f62000c1e1900 */
[----:B----4-:R-:W-:-:S05]  /*6630*/  IADD3 R29, PT, PT, R39, 0x80, RZ ;  /* 0x00000080271d7810 */ /* 0x010fca0007ffe0ff */
[----:B------:R-:W-:-:S05]  /*6640*/  IMAD.WIDE R28, R29, 0x4, R24 ;  /* 0x000000041d1c7825 */ /* 0x000fca00078e0218 */
[----:B------:R-:W4:Y:S04]  /*6650*/  LDG.E R46, desc[UR8][R28.64] ;  /* 0x000000081c2e7981 */ /* 0x000f28000c1e1900 */
[----:B------:R-:W4:Y:S04]  /*6660*/  LDG.E R47, desc[UR8][R28.64+0x80] ;  /* 0x000080081c2f7981 */ /* 0x000f28000c1e1900 */
[----:B------:R-:W4:Y:S01]  /*6670*/  LDG.E R45, desc[UR8][R28.64+0x100] ;  /* 0x000100081c2d7981 */ /* 0x000f22000c1e1900 */
[C---:B0-----:R-:W-:Y:S01]  /*6680*/  VIADD R27, R39.reuse, 0x100 ;  /* 0x00000100271b7836 */ /* 0x041fe20000000000 */
[----:B------:R-:W-:-:S02]  /*6690*/  IADD3 R51, PT, PT, R39, 0x180, RZ ;  /* 0x0000018027337810 */ /* 0x000fc40007ffe0ff */
[----:B------:R0:W4:Y:S01]  /*66a0*/  LDG.E R48, desc[UR8][R28.64+0x180] ;  /* 0x000180081c307981 */ /* 0x000122000c1e1900 */
[----:B------:R-:W-:-:S04]  /*66b0*/  IMAD.WIDE R26, R27, 0x4, R24 ;  /* 0x000000041b1a7825 */ /* 0x000fc800078e0218 */
[----:B------:R-:W-:Y:S01]  /*66c0*/  IMAD.WIDE R24, R51, 0x4, R24 ;  /* 0x0000000433187825 */ /* 0x000fe200078e0218 */
[----:B------:R-:W4:Y:S04]  /*66d0*/  LDG.E R50, desc[UR8][R26.64] ;  /* 0x000000081a327981 */ /* 0x000f28000c1e1900 */
[----:B------:R-:W4:Y:S04]  /*66e0*/  LDG.E R49, desc[UR8][R26.64+0x80] ;  /* 0x000080081a317981 */ /* 0x000f28000c1e1900 */
[----:B------:R-:W4:Y:S04]  /*66f0*/  LDG.E R36, desc[UR8][R26.64+0x100] ;  /* 0x000100081a247981 */ /* 0x000f28000c1e1900 */
[----:B------:R1:W4:Y:S04]  /*6700*/  LDG.E R53, desc[UR8][R26.64+0x180] ;  /* 0x000180081a357981 */ /* 0x000328000c1e1900 */
[----:B------:R-:W4:Y:S04]  /*6710*/  LDG.E R37, desc[UR8][R24.64] ;  /* 0x0000000818257981 */ /* 0x000f28000c1e1900 */
[----:B------:R-:W4:Y:S04]  /*6720*/  LDG.E R52, desc[UR8][R24.64+0x80] ;  /* 0x0000800818347981 */ /* 0x000f28000c1e1900 */
[----:B------:R-:W4:Y:S04]  /*6730*/  LDG.E R51, desc[UR8][R24.64+0x100] ;  /* 0x0001000818337981 */ /* 0x000f28000c1e1900 */
[----:B------:R1:W4:Y:S01]  /*6740*/  LDG.E R29, desc[UR8][R24.64+0x180] ;  /* 0x00018008181d7981 */ /* 0x000322000c1e1900 */
[----:B0-----:R-:W-:-:S05]  /*6750*/  IMAD R28, R39, 0x4, R8 ;  /* 0x00000004271c7824 */ /* 0x001fca00078e0208 */
[----:B-1----:R-:W2:Y:S04]  /*6760*/  LDS R27, [R28+0x80] ;  /* 0x000080001c1b7984 */ /* 0x002ea80000000800 */
[----:B------:R-:W3:Y:S04]  /*6770*/  LDS R26, [R28+0x100] ;  /* 0x000100001c1a7984 */ /* 0x000ee80000000800 */
[----:B------:R-:W5:Y:S04]  /*6780*/  LDS R24, [R28] ;  /* 0x000000001c187984 */ /* 0x000f680000000800 */
[----:B------:R-:W-:Y:S01]  /*6790*/  LDS R25, [R28+0x380] ;  /* 0x000380001c197984 */ /* 0x000fe20000000800 */
[----:B------:R-:W-:-:S04]  /*67a0*/  IADD3 R39, PT, PT, R39, 0x200, RZ ;  /* 0x0000020027277810 */ /* 0x000fc80007ffe0ff */
[----:B------:R-:W-:Y:S01]  /*67b0*/  ISETP.GE.AND P1, PT, R39, R40, PT ;  /* 0x000000282700720c */ /* 0x000fe20003f26270 */
[----:B--2---:R-:W-:Y:S02]  /*67c0*/  FADD R42, R27, R42 ;  /* 0x0000002a1b2a7221 */ /* 0x004fe40000000000 */
[----:B------:R-:W0:Y:S01]  /*67d0*/  LDS R27, [R28+0x180] ;  /* 0x000180001c1b7984 */ /* 0x000e220000000800 */
[----:B---3--:R-:W-:-:S03]  /*67e0*/  FADD R26, R26, R41 ;  /* 0x000000291a1a7221 */ /* 0x008fc60000000000 */
[----:B------:R-:W4:Y:S01]  /*67f0*/  LDS R41, [R28+0x200] ;  /* 0x000200001c297984 */ /* 0x000f220000000800 */
[----:B-----5:R-:W-:-:S03]  /*6800*/  FADD R43, R24, R43 ;  /* 0x0000002b182b7221 */ /* 0x020fc60000000000 */
[----:B------:R-:W1:Y:S01]  /*6810*/  LDS R24, [R28+0x280] ;  /* 0x000280001c187984 */ /* 0x000e620000000800 */
[----:B0-----:R-:W-:-:S03]  /*6820*/  FADD R27, R27, R44 ;  /* 0x0000002c1b1b7221 */ /* 0x001fc60000000000 */
[----:B------:R-:W0:Y:S01]  /*6830*/  LDS R44, [R28+0x300] ;  /* 0x000300001c2c7984 */ /* 0x000e220000000800 */
[----:B----4-:R-:W-:-:S03]  /*6840*/  FADD R41, R41, R46 ;  /* 0x0000002e29297221 */ /* 0x010fc60000000000 */
[----:B------:R-:W-:Y:S01]  /*6850*/  STS [R28], R43 ;  /* 0x0000002b1c007388 */ /* 0x000fe20000000800 */
[----:B-1----:R-:W-:-:S03]  /*6860*/  FADD R47, R24, R47 ;  /* 0x0000002f182f7221 */ /* 0x002fc60000000000 */
[----:B------:R-:W-:Y:S04]  /*6870*/  STS [R28+0x80], R42 ;  /* 0x0000802a1c007388 */ /* 0x000fe80000000800 */
[----:B------:R-:W-:Y:S04]  /*6880*/  STS [R28+0x100], R26 ;  /* 0x0001001a1c007388 */ /* 0x000fe80000000800 */
[----:B------:R-:W-:Y:S04]  /*6890*/  STS [R28+0x180], R27 ;  /* 0x0001801b1c007388 */ /* 0x000fe80000000800 */
[----:B------:R-:W-:Y:S04]  /*68a0*/  STS [R28+0x200], R41 ;  /* 0x000200291c007388 */ /* 0x000fe80000000800 */
[----:B------:R-:W1:Y:S04]  /*68b0*/  LDS R27, [R28+0x400] ;  /* 0x000400001c1b7984 */ /* 0x000e680000000800 */
[----:B------:R-:W2:Y:S04]  /*68c0*/  LDS R24, [R28+0x480] ;  /* 0x000480001c187984 */ /* 0x000ea80000000800 */
[----:B------:R-:W3:Y:S04]  /*68d0*/  LDS R41, [R28+0x500] ;  /* 0x000500001c297984 */ /* 0x000ee80000000800 */
[----:B------:R-:W4:Y:S01]  /*68e0*/  LDS R46, [R28+0x580] ;  /* 0x000580001c2e7984 */ /* 0x000f220000000800 */
[----:B0-----:R-:W-:-:S03]  /*68f0*/  FADD R45, R44, R45 ;  /* 0x0000002d2c2d7221 */ /* 0x001fc60000000000 */
[----:B------:R-:W0:Y:S04]  /*6900*/  LDS R43, [R28+0x680] ;  /* 0x000680001c2b7984 */ /* 0x000e280000000800 */
[----:B------:R-:W5:Y:S04]  /*6910*/  LDS R44, [R28+0x600] ;  /* 0x000600001c2c7984 */ /* 0x000f680000000800 */
[----:B------:R-:W5:Y:S04]  /*6920*/  LDS R42, [R28+0x700] ;  /* 0x000700001c2a7984 */ /* 0x000f680000000800 */
[----:B------:R-:W5:Y:S01]  /*6930*/  LDS R26, [R28+0x780] ;  /* 0x000780001c1a7984 */ /* 0x000f620000000800 */
[----:B------:R-:W-:-:S03]  /*6940*/  FADD R25, R25, R48 ;  /* 0x0000003019197221 */ /* 0x000fc60000000000 */
[----:B------:R0:W-:Y:S01]  /*6950*/  STS [R28+0x280], R47 ;  /* 0x0002802f1c007388 */ /* 0x0001e20000000800 */
[----:B-1----:R-:W-:Y:S01]  /*6960*/  FADD R27, R27, R50 ;  /* 0x000000321b1b7221 */ /* 0x002fe20000000000 */
[----:B--2---:R-:W-:Y:S01]  /*6970*/  FADD R49, R24, R49 ;  /* 0x0000003118317221 */ /* 0x004fe20000000000 */
[----:B---3--:R-:W-:Y:S01]  /*6980*/  FADD R41, R41, R36 ;  /* 0x0000002429297221 */ /* 0x008fe20000000000 */
[----:B----4-:R-:W-:Y:S01]  /*6990*/  FADD R53, R46, R53 ;  /* 0x000000352e357221 */ /* 0x010fe20000000000 */
[----:B0-----:R-:W-:Y:S01]  /*69a0*/  FADD R43, R43, R52 ;  /* 0x000000342b2b7221 */ /* 0x001fe20000000000 */
[----:B-----5:R-:W-:Y:S01]  /*69b0*/  FADD R37, R44, R37 ;  /* 0x000000252c257221 */ /* 0x020fe20000000000 */
        /* <DEDUP_REMOVED lines=13> */
.L_x_3205:
[----:B------:R-:W-:Y:S05]  /*6a90*/  BSYNC.RECONVERGENT B1 ;  /* 0x0000000000017941 */ /* 0x000fea0003800200 */
.L_x_3204:
        /* <DEDUP_REMOVED lines=8> */
[----:B------:R-:W2:Y:S04]  /*6b20*/  LDG.E R36, desc[UR8][R26.64] ;  /* 0x000000081a247981 */ /* 0x000ea8000c1e1900 */
[----:B------:R-:W3:Y:S04]  /*6b30*/  LDG.E R29, desc[UR8][R26.64+0x80] ;  /* 0x000080081a1d7981 */ /* 0x000ee8000c1e1900 */
[----:B------:R-:W4:Y:S04]  /*6b40*/  LDG.E R28, desc[UR8][R26.64+0x100] ;  /* 0x000100081a1c7981 */ /* 0x000f28000c1e1900 */
[----:B------:R0:W5:Y:S04]  /*6b50*/  LDG.E R49, desc[UR8][R26.64+0x180] ;  /* 0x000180081a317981 */ /* 0x000168000c1e1900 */
[----:B------:R-:W5:Y:S04]  /*6b60*/  LDG.E R41, desc[UR8][R24.64] ;  /* 0x0000000818297981 */ /* 0x000f68000c1e1900 */
[----:B------:R-:W5:Y:S04]  /*6b70*/  LDG.E R40, desc[UR8][R24.64+0x80] ;  /* 0x0000800818287981 */ /* 0x000f68000c1e1900 */
[----:B------:R-:W5:Y:S04]  /*6b80*/  LDG.E R37, desc[UR8][R24.64+0x100] ;  /* 0x0001000818257981 */ /* 0x000f68000c1e1900 */
[----:B------:R-:W5:Y:S01]  /*6b90*/  LDG.E R43, desc[UR8][R24.64+0x180] ;  /* 0x00018008182b7981 */ /* 0x000f62000c1e1900 */
[----:B------:R-:W-:Y:S01]  /*6ba0*/  IMAD R42, R39, 0x4, R8 ;  /* 0x00000004272a7824 */ /* 0x000fe200078e0208 */
[----:B------:R-:W-:-:S02]  /*6bb0*/  PLOP3.LUT P0, PT, PT, PT, PT, 0x8, 0x80 ;  /* 0x000000000080781c */ /* 0x000fc40003f0e170 */
[----:B------:R-:W-:Y:S02]  /*6bc0*/  IADD3 R39, PT, PT, R39, 0x100, RZ ;  /* 0x0000010027277810 */ /* 0x000fe40007ffe0ff */
[----:B------:R-:W2:Y:S04]  /*6bd0*/  LDS R45, [R42] ;  /* 0x000000002a2d7984 */ /* 0x000ea80000000800 */
[----:B------:R-:W3:Y:S04]  /*6be0*/  LDS R46, [R42+0x80] ;  /* 0x000080002a2e7984 */ /* 0x000ee80000000800 */
[----:B------:R-:W4:Y:S04]  /*6bf0*/  LDS R47, [R42+0x100] ;  /* 0x000100002a2f7984 */ /* 0x000f280000000800 */
[----:B------:R-:W5:Y:S04]  /*6c00*/  LDS R48, [R42+0x180] ;  /* 0x000180002a307984 */ /* 0x000f680000000800 */
[----:B------:R-:W1:Y:S04]  /*6c10*/  LDS R50, [R42+0x200] ;  /* 0x000200002a327984 */ /* 0x000e680000000800 */
[----:B0-----:R-:W0:Y:S04]  /*6c20*/  LDS R27, [R42+0x280] ;  /* 0x000280002a1b7984 */ /* 0x001e280000000800 */
[----:B------:R-:W0:Y:S04]  /*6c30*/  LDS R44, [R42+0x300] ;  /* 0x000300002a2c7984 */ /* 0x000e280000000800 */
[----:B------:R-:W0:Y:S01]  /*6c40*/  LDS R26, [R42+0x380] ;  /* 0x000380002a1a7984 */ /* 0x000e220000000800 */
[----:B--2---:R-:W-:Y:S01]  /*6c50*/  FADD R45, R45, R36 ;  /* 0x000000242d2d7221 */ /* 0x004fe20000000000 */
[----:B---3--:R-:W-:-:S04]  /*6c60*/  FADD R29, R46, R29 ;  /* 0x0000001d2e1d7221 */ /* 0x008fc80000000000 */
[----:B------:R2:W-:Y:S01]  /*6c70*/  STS [R42], R45 ;  /* 0x0000002d2a007388 */ /* 0x0005e20000000800 */
[----:B----4-:R-:W-:-:S03]  /*6c80*/  FADD R47, R47, R28 ;  /* 0x0000001c2f2f7221 */ /* 0x010fc60000000000 */
[----:B------:R2:W-:Y:S01]  /*6c90*/  STS [R42+0x80], R29 ;  /* 0x0000801d2a007388 */ /* 0x0005e20000000800 */
[----:B-----5:R-:W-:-:S03]  /*6ca0*/  FADD R49, R48, R49 ;  /* 0x0000003130317221 */ /* 0x020fc60000000000 */
[----:B------:R2:W-:Y:S01]  /*6cb0*/  STS [R42+0x100], R47 ;  /* 0x0001002f2a007388 */ /* 0x0005e20000000800 */
[----:B-1----:R-:W-:-:S03]  /*6cc0*/  FADD R41, R50, R41 ;  /* 0x0000002932297221 */ /* 0x002fc60000000000 */
[----:B------:R2:W-:Y:S01]  /*6cd0*/  STS [R42+0x180], R49 ;  /* 0x000180312a007388 */ /* 0x0005e20000000800 */
[----:B0-----:R-:W-:-:S03]  /*6ce0*/  FADD R27, R27, R40 ;  /* 0x000000281b1b7221 */ /* 0x001fc60000000000 */
[----:B------:R2:W-:Y:S01]  /*6cf0*/  STS [R42+0x200], R41 ;  /* 0x000200292a007388 */ /* 0x0005e20000000800 */
[----:B------:R-:W-:-:S03]  /*6d00*/  FADD R37, R44, R37 ;  /* 0x000000252c257221 */ /* 0x000fc60000000000 */
[----:B------:R2:W-:Y:S01]  /*6d10*/  STS [R42+0x280], R27 ;  /* 0x0002801b2a007388 */ /* 0x0005e20000000800 */
[----:B------:R-:W-:-:S03]  /*6d20*/  FADD R43, R26, R43 ;  /* 0x0000002b1a2b7221 */ /* 0x000fc60000000000 */
[----:B------:R2:W-:Y:S04]  /*6d30*/  STS [R42+0x300], R37 ;  /* 0x000300252a007388 */ /* 0x0005e80000000800 */
[----:B------:R2:W-:Y:S02]  /*6d40*/  STS [R42+0x380], R43 ;  /* 0x0003802b2a007388 */ /* 0x0005e40000000800 */
.L_x_3208:
[----:B------:R-:W-:Y:S05]  /*6d50*/  BSYNC.RECONVERGENT B1 ;  /* 0x0000000000017941 */ /* 0x000fea0003800200 */
.L_x_3207:
[----:B------:R-:W-:-:S13]  /*6d60*/  ISETP.LT.OR P0, PT, R39, R38, P0 ;  /* 0x000000262700720c */ /* 0x000fda0000701670 */
[----:B------:R-:W-:Y:S05]  /*6d70*/  @!P0 BRA `(.L_x_3201) ;  /* 0x00000000004c8947 */ /* 0x000fea0003800000 */
[----:B-1----:R-:W1:Y:S02]  /*6d80*/  LDC.64 R24, c[0x0][0x3a8] ;  /* 0x0000ea00ff187b82 */ /* 0x002e640000000a00 */
[----:B-1----:R-:W-:-:S05]  /*6d90*/  IMAD.WIDE R24, R39, 0x4, R24 ;  /* 0x0000000427187825 */ /* 0x002fca00078e0218 */
[----:B------:R-:W3:Y:S04]  /*6da0*/  LDG.E R28, desc[UR8][R24.64] ;  /* 0x00000008181c7981 */ /* 0x000ee8000c1e1900 */
[----:B------:R-:W5:Y:S04]  /*6db0*/  LDG.E R36, desc[UR8][R24.64+0x80] ;  /* 0x0000800818247981 */ /* 0x000f68000c1e1900 */
[----:B------:R-:W5:Y:S04]  /*6dc0*/  LDG.E R38, desc[UR8][R24.64+0x100] ;  /* 0x0001000818267981 */ /* 0x000f68000c1e1900 */
[----:B------:R-:W5:Y:S01]  /*6dd0*/  LDG.E R40, desc[UR8][R24.64+0x180] ;  /* 0x0001800818287981 */ /* 0x000f62000c1e1900 */
[----:B------:R-:W-:-:S05]  /*6de0*/  IMAD R26, R39, 0x4, R8 ;  /* 0x00000004271a7824 */ /* 0x000fca00078e0208 */
[----:B0-2-4-:R-:W3:Y:S04]  /*6df0*/  LDS R27, [R26] ;  /* 0x000000001a1b7984 */ /* 0x015ee80000000800 */
[----:B------:R-:W5:Y:S04]  /*6e00*/  LDS R29, [R26+0x80] ;  /* 0x000080001a1d7984 */ /* 0x000f680000000800 */
[----:B------:R-:W0:Y:S04]  /*6e10*/  LDS R37, [R26+0x100] ;  /* 0x000100001a257984 */ /* 0x000e280000000800 */
[----:B------:R-:W1:Y:S01]  /*6e20*/  LDS R39, [R26+0x180] ;  /* 0x000180001a277984 */ /* 0x000e620000000800 */
[----:B---3--:R-:W-:Y:S01]  /*6e30*/  FADD R27, R27, R28 ;  /* 0x0000001c1b1b7221 */ /* 0x008fe20000000000 */
[----:B-----5:R-:W-:-:S04]  /*6e40*/  FADD R29, R29, R36 ;  /* 0x000000241d1d7221 */ /* 0x020fc80000000000 */
[----:B------:R2:W-:Y:S01]  /*6e50*/  STS [R26], R27 ;  /* 0x0000001b1a007388 */ /* 0x0005e20000000800 */
[----:B0-----:R-:W-:-:S03]  /*6e60*/  FADD R37, R37, R38 ;  /* 0x0000002625257221 */ /* 0x001fc60000000000 */
[----:B------:R2:W-:Y:S01]  /*6e70*/  STS [R26+0x80], R29 ;  /* 0x0000801d1a007388 */ /* 0x0005e20000000800 */
[----:B-1----:R-:W-:-:S03]  /*6e80*/  FADD R39, R39, R40 ;  /* 0x0000002827277221 */ /* 0x002fc60000000000 */
[----:B------:R2:W-:Y:S04]  /*6e90*/  STS [R26+0x100], R37 ;  /* 0x000100251a007388 */ /* 0x0005e80000000800 */
[----:B------:R2:W-:Y:S02]  /*6ea0*/  STS [R26+0x180], R39 ;  /* 0x000180271a007388 */ /* 0x0005e40000000800 */
.L_x_3201:
[----:B------:R-:W-:Y:S05]  /*6eb0*/  BSYNC.RECONVERGENT B0 ;  /* 0x0000000000007941 */ /* 0x000fea0003800200 */
.L_x_3200:
        /* <DEDUP_REMOVED lines=64> */
.L_x_3237:
[----:B------:R-:W-:-:S13]  /*72c0*/  ISETP.GE.AND P2, PT, R39, 0x1, PT ;  /* 0x000000012700780c */ /* 0x000fda0003f46270 */
[----:B012---:R-:W-:Y:S05]  /*72d0*/  @!P2 BRA `(.L_x_3211) ;  /* 0x000000080074a947 */ /* 0x007fea0003800000 */
[----:B------:R-:W-:Y:S01]  /*72e0*/  IMAD R25, R38, R43, RZ ;  /* 0x0000002b26197224 */ /* 0x000fe200078e02ff */
[----:B------:R-:W-:-:S03]  /*72f0*/  MOV R45, RZ ;  /* 0x000000ff002d7202 */ /* 0x000fc60000000f00 */
[----:B------:R-:W-:-:S04]  /*7300*/  IMAD R46, R25, 0x4, R8 ;  /* 0x00000004192e7824 */ /* 0x000fc800078e0208 */
[----:B------:R-:W-:-:S07]  /*7310*/  IMAD R47, R5, 0x4, R46 ;  /* 0x00000004052f7824 */ /* 0x000fce00078e022e */
.L_x_3229:
        /* <DEDUP_REMOVED lines=9> */
.L_x_3215:
        /* <DEDUP_REMOVED lines=8> */
.L_x_3214:
[----:B------:R-:W0:Y:S01]  /*7430*/  LDS R24, [R47] ;  /* 0x000000002f187984 */ /* 0x000e220000000800 */
[----:B------:R-:W-:Y:S01]  /*7440*/  IMAD.MOV.U32 R26, RZ, RZ, R5 ;  /* 0x000000ffff1a7224 */ /* 0x000fe200078e0005 */
[----:B0-----:R-:W0:Y:S06]  /*7450*/  F2F.F64.F32 R24, R24 ;  /* 0x0000001800187310 */ /* 0x001e2c0000201800 */
.L_x_3213:
[----:B------:R-:W-:Y:S05]  /*7460*/  BSYNC.RECONVERGENT B0 ;  /* 0x0000000000007941 */ /* 0x000fea0003800200 */
.L_x_3212:
        /* <DEDUP_REMOVED lines=8> */
.L_x_3223:
[----:B------:R-:W-:Y:S04]  /*74f0*/  BSSY.RECONVERGENT B1, `(.L_x_3219) ;  /* 0x0000011000017945 */ /* 0x000fe80003800200 */
[----:B------:R-:W-:Y:S01]  /*7500*/  BSSY.RELIABLE B2, `(.L_x_3220) ;  /* 0x000000c000027945 */ /* 0x000fe20003800100 */
[----:B------:R-:W-:-:S07]  /*7510*/  IMAD.MOV.U32 R24, RZ, RZ, RZ ;  /* 0x000000ffff187224 */ /* 0x000fce00078e00ff */
.L_x_3222:
        /* <DEDUP_REMOVED lines=11> */
.L_x_3220:
[----:B------:R-:W-:-:S06]  /*75d0*/  LEA R24, R29, R46, 0x2 ;  /* 0x0000002e1d187211 */ /* 0x000fcc00078e10ff */
[----:B------:R-:W0:Y:S02]  /*75e0*/  LDS R24, [R24] ;  /* 0x0000000018187984 */ /* 0x000e240000000800 */
[----:B0-----:R0:W1:Y:S02]  /*75f0*/  F2F.F64.F32 R26, R24 ;  /* 0x00000018001a7310 */ /* 0x0010640000201800 */
.L_x_3221:
[----:B------:R-:W-:Y:S05]  /*7600*/  BSYNC.RECONVERGENT B1 ;  /* 0x0000000000017941 */ /* 0x000fea0003800200 */
.L_x_3219:
        /* <DEDUP_REMOVED lines=9> */
.L_x_3218:
[----:B------:R-:W-:-:S07]  /*76a0*/  MOV R29, R0 ;  /* 0x00000000001d7202 */ /* 0x000fce0000000f00 */
.L_x_3224:
        /* <DEDUP_REMOVED lines=11> */
.L_x_3217:
[----:B------:R-:W-:Y:S05]  /*7760*/  BSYNC.RECONVERGENT B0 ;  /* 0x0000000000007941 */ /* 0x000fea0003800200 */
.L_x_3216:
        /* <DEDUP_REMOVED lines=69> */
.L_x_3226:
[----:B------:R-:W-:Y:S05]  /*7bc0*/  BSYNC.RECONVERGENT B0 ;  /* 0x0000000000007941 */ /* 0x000fea0003800200 */
.L_x_3225:
        /* <DEDUP_REMOVED lines=9> */
.L_x_3228:
[----:B------:R-:W-:Y:S05]  /*7c60*/  BSYNC.RECONVERGENT B0 ;  /* 0x0000000000007941 */ /* 0x000fea0003800200 */
.L_x_3227:
[----:B------:R-:W-:Y:S01]  /*7c70*/  VIADD R45, R45, 0x1 ;  /* 0x000000012d2d7836 */ /* 0x000fe20000000000 */
[----:B------:R-:W-:-:S04]  /*7c80*/  NOP ;  /* 0x0000000000007918 */ /* 0x000fc80000000000 */
[----:B------:R-:W-:-:S13]  /*7c90*/  ISETP.NE.AND P2, PT, R45, R39, PT ;  /* 0x000000272d00720c */ /* 0x000fda0003f45270 */
[----:B------:R-:W-:Y:S05]  /*7ca0*/  @P2 BRA `(.L_x_3229) ;  /* 0xfffffff4009c2947 */ /* 0x000fea000383ffff */
.L_x_3211:
        /* <DEDUP_REMOVED lines=13> */
.L_x_3234:
        /* <DEDUP_REMOVED lines=37> */
.L_x_3233:
        /* <DEDUP_REMOVED lines=22> */
.L_x_3235:
        /* <DEDUP_REMOVED lines=13> */
.L_x_3236:
        /* <DEDUP_REMOVED lines=11> */
.L_x_3232:
[----:B01----:R-:W-:-:S05]  /*82b0*/  IMAD R24, R43, 0x4, R16 ;  /* 0x000000042b187824 */ /* 0x003fca00078e0210 */
[----:B------:R2:W-:Y:S02]  /*82c0*/  STS [R24], R45 ;  /* 0x0000002d18007388 */ /* 0x0005e40000000800 */
.L_x_3231:
[----:B------:R-:W-:Y:S05]  /*82d0*/  BSYNC.RECONVERGENT B0 ;  /* 0x0000000000007941 */ /* 0x000fea0003800200 */
.L_x_3230:
[----:B------:R-:W3:Y:S01]  /*82e0*/  LDCU UR6, c[0x0][0x398] ;  /* 0x00007300ff0677ac */ /* 0x000ee20008000800 */
[----:B------:R-:W-:-:S04]  /*82f0*/  IADD3 R43, PT, PT, R43, 0x1, RZ ;  /* 0x000000012b2b7810 */ /* 0x000fc80007ffe0ff */
[----:B---3--:R-:W-:Y:S01]  /*8300*/  ISETP.NE.AND P2, PT, R43, UR6, PT ;  /* 0x000000062b007c0c */ /* 0x008fe2000bf45270 */
[----:B------:R-:W-:-:S12]  /*8310*/  NOP ;  /* 0x0000000000007918 */ /* 0x000fd80000000000 */
[----:B------:R-:W-:Y:S05]  /*8320*/  @P2 BRA `(.L_x_3237) ;  /* 0xffffffec00e42947 */ /* 0x000fea000383ffff */
.L_x_3210:
[----:B------:R-:W-:-:S07]  /*8330*/  IMAD.MOV.U32 R39, RZ, RZ, RZ ;  /* 0x000000ffff277224 */ /* 0x000fce00078e00ff */
.L_x_3256:
        /* <DEDUP_REMOVED lines=10> */
.L_x_3241:
        /* <DEDUP_REMOVED lines=8> */
.L_x_3240:
[----:B------:R-:W-:Y:S01]  /*8460*/  IMAD R27, R5, 0x4, R16 ;  /* 0x00000004051b7824 */ /* 0x000fe200078e0210 */
[----:B------:R-:W-:-:S04]  /*8470*/  MOV R26, R5 ;  /* 0x00000005001a7202 */ /* 0x000fc80000000f00 */
[----:B------:R-:W0:Y:S02]  /*8480*/  LDS R24, [R27] ;  /* 0x000000001b187984 */ /* 0x000e240000000800 */
[----:B0-----:R-:W0:Y:S02]  /*8490*/  F2F.F64.F32 R24, R24 ;  /* 0x0000001800187310 */ /* 0x001e240000201800 */
.L_x_3239:
[----:B------:R-:W-:Y:S05]  /*84a0*/  BSYNC.RECONVERGENT B0 ;  /* 0x0000000000007941 */ /* 0x000fea0003800200 */
.L_x_3238:
        /* <DEDUP_REMOVED lines=11> */
.L_x_3250:
[----:B------:R-:W-:Y:S01]  /*8560*/  BSSY.RECONVERGENT B2, `(.L_x_3246) ;  /* 0x0000011000027945 */ /* 0x000fe20003800200 */
[----:B------:R-:W-:-:S03]  /*8570*/  HFMA2 R24, -RZ, RZ, 0, 0 ;  /* 0x00000000ff187431 */ /* 0x000fc600000001ff */
[----:B------:R-:W-:Y:S04]  /*8580*/  BSSY.RELIABLE B3, `(.L_x_3247) ;  /* 0x000000b000037945 */ /* 0x000fe80003800100 */
.L_x_3249:
        /* <DEDUP_REMOVED lines=11> */
.L_x_3247:
[----:B------:R-:W-:-:S06]  /*8640*/  IMAD R24, R28, 0x4, R16 ;  /* 0x000000041c187824 */ /* 0x000fcc00078e0210 */
[----:B------:R-:W0:Y:S02]  /*8650*/  LDS R24, [R24] ;  /* 0x0000000018187984 */ /* 0x000e240000000800 */
[----:B0-----:R0:W1:Y:S02]  /*8660*/  F2F.F64.F32 R26, R24 ;  /* 0x00000018001a7310 */ /* 0x0010640000201800 */
.L_x_3248:
[----:B------:R-:W-:Y:S05]  /*8670*/  BSYNC.RECONVERGENT B2 ;  /* 0x0000000000027941 */ /* 0x000fea0003800200 */
.L_x_3246:
        /* <DEDUP_REMOVED lines=10> */
.L_x_3245:
[----:B------:R-:W-:Y:S05]  /*8720*/  BRA `(.L_x_3243) ;  /* 0x0000000000307947 */ /* 0x000fea0003800000 */
.L_x_3244:
[----:B------:R-:W-:-:S07]  /*8730*/  IMAD.MOV.U32 R28, RZ, RZ, R0 ;  /* 0x000000ffff1c7224 */ /* 0x000fce00078e0000 */
.L_x_3251:
        /* <DEDUP_REMOVED lines=11> */
.L_x_3243:
[----:B------:R-:W-:Y:S05]  /*87f0*/  BSYNC.RECONVERGENT B0 ;  /* 0x0000000000007941 */ /* 0x000fea0003800200 */
.L_x_3242:
        /* <DEDUP_REMOVED lines=69> */
.L_x_3253:
[----:B------:R-:W-:Y:S05]  /*8c50*/  BSYNC.RECONVERGENT B0 ;  /* 0x0000000000007941 */ /* 0x000fea0003800200 */
.L_x_3252:
        /* <DEDUP_REMOVED lines=9> */
.L_x_3255:
[----:B------:R-:W-:Y:S05]  /*8cf0*/  BSYNC.RECONVERGENT B0 ;  /* 0x0000000000007941 */ /* 0x000fea0003800200 */
.L_x_3254:
[----:B------:R-:W-:Y:S01]  /*8d00*/  IADD3 R39, PT, PT, R39, 0x1, RZ ;  /* 0x0000000127277810 */ /* 0x000fe20007ffe0ff */
[----:B------:R-:W-:-:S03]  /*8d10*/  NOP ;  /* 0x0000000000007918 */ /* 0x000fc60000000000 */
[----:B------:R-:W-:-:S13]  /*8d20*/  ISETP.NE.AND P0, PT, R39, UR5, PT ;  /* 0x0000000527007c0c */ /* 0x000fda000bf05270 */
[----:B------:R-:W-:Y:S05]  /*8d30*/  @P0 BRA `(.L_x_3256) ;  /* 0xfffffff400800947 */ /* 0x000fea000383ffff */
[----:B------:R-:W-:Y:S01]  /*8d40*/  IMAD.MOV.U32 R25, RZ, RZ, RZ ;  /* 0x000000ffff197224 */ /* 0x000fe200078e00ff */
[----:B------:R-:W-:-:S06]  /*8d50*/  NOP ;  /* 0x0000000000007918 */ /* 0x000fcc0000000000 */
.L_x_3260:
[----:B------:R-:W-:Y:S01]  /*8d60*/  ISETP.GE.AND P0, PT, R5, R38, PT ;  /* 0x000000260500720c */ /* 0x000fe20003f06270 */
[----:B------:R-:W-:-:S12]  /*8d70*/  BSSY.RECONVERGENT B0, `(.L_x_3257) ;  /* 0x000000d000007945 */ /* 0x000fd80003800200 */
[----:B--2---:R-:W-:Y:S05]  /*8d80*/  @P0 BRA `(.L_x_3258) ;  /* 0x00000000002c0947 */ /* 0x004fea0003800000 */
[----:B01----:R-:W-:-:S05]  /*8d90*/  LEA R24, R25, R14, 0x2 ;  /* 0x0000000e19187211 */ /* 0x003fca00078e10ff */
[----:B------:R-:W0:Y:S02]  /*8da0*/  LDS R27, [R24] ;  /* 0x00000000181b7984 */ /* 0x000e240000000800 */
[CC--:B0-----:R-:W-:Y:S02]  /*8db0*/  IMAD R29, R38.reuse, R27.reuse, R5 ;  /* 0x0000001b261d7224 */ /* 0x0c1fe400078e0205 */
[----:B------:R-:W-:-:S07]  /*8dc0*/  IMAD R26, R38, R27, R38 ;  /* 0x0000001b261a7224 */ /* 0x000fce00078e0226 */
.L_x_3259:
[C---:B--2---:R-:W-:Y:S01]  /*8dd0*/  IMAD R24, R29.reuse, 0x4, R8 ;  /* 0x000000041d187824 */ /* 0x044fe200078e0208 */
[C---:B------:R-:W-:Y:S01]  /*8de0*/  LEA R27, R29.reuse, R10, 0x2 ;  /* 0x0000000a1d1b7211 */ /* 0x040fe200078e10ff */
[----:B------:R-:W-:-:S04]  /*8df0*/  VIADD R29, R29, 0x20 ;  /* 0x000000201d1d7836 */ /* 0x000fc80000000000 */
[----:B------:R-:W0:Y:S01]  /*8e00*/  LDS R24, [R24] ;  /* 0x0000000018187984 */ /* 0x000e220000000800 */
[----:B------:R-:W-:-:S03]  /*8e10*/  ISETP.GE.AND P0, PT, R29, R26, PT ;  /* 0x0000001a1d00720c */ /* 0x000fc60003f06270 */
[----:B0-----:R2:W-:Y:S10]  /*8e20*/  STS [R27], R24 ;  /* 0x000000181b007388 */ /* 0x0015f40000000800 */
[----:B------:R-:W-:Y:S05]  /*8e30*/  @!P0 BRA `(.L_x_3259) ;  /* 0xfffffffc00e48947 */ /* 0x000fea000383ffff */
.L_x_3258:
[----:B------:R-:W-:Y:S05]  /*8e40*/  BSYNC.RECONVERGENT B0 ;  /* 0x0000000000007941 */ /* 0x000fea0003800200 */
.L_x_3257:
        /* <DEDUP_REMOVED lines=9> */
.L_x_3282:
        /* <DEDUP_REMOVED lines=10> */
.L_x_3265:
        /* <DEDUP_REMOVED lines=8> */
.L_x_3264:
[----:B------:R-:W0:Y:S01]  /*9000*/  LDS R24, [R21] ;  /* 0x0000000015187984 */ /* 0x000e220000000800 */
[----:B------:R-:W-:Y:S01]  /*9010*/  MOV R26, R5 ;  /* 0x00000005001a7202 */ /* 0x000fe20000000f00 */
[----:B0-----:R-:W0:Y:S06]  /*9020*/  F2F.F64.F32 R24, R24 ;  /* 0x0000001800187310 */ /* 0x001e2c0000201800 */
.L_x_3263:
[----:B------:R-:W-:Y:S05]  /*9030*/  BSYNC.RECONVERGENT B0 ;  /* 0x0000000000007941 */ /* 0x000fea0003800200 */
.L_x_3262:
        /* <DEDUP_REMOVED lines=11> */
.L_x_3274:
[----:B------:R-:W-:Y:S01]  /*90f0*/  BSSY.RECONVERGENT B2, `(.L_x_3270) ;  /* 0x0000011000027945 */ /* 0x000fe20003800200 */
[----:B------:R-:W-:-:S03]  /*9100*/  HFMA2 R24, -RZ, RZ, 0, 0 ;  /* 0x00000000ff187431 */ /* 0x000fc600000001ff */
[----:B------:R-:W-:Y:S04]  /*9110*/  BSSY.RELIABLE B3, `(.L_x_3271) ;  /* 0x000000b000037945 */ /* 0x000fe80003800100 */
.L_x_3273:
        /* <DEDUP_REMOVED lines=11> */
.L_x_3271:
[----:B------:R-:W-:-:S06]  /*91d0*/  IMAD R24, R28, 0x4, R10 ;  /* 0x000000041c187824 */ /* 0x000fcc00078e020a */
[----:B------:R-:W0:Y:S02]  /*91e0*/  LDS R24, [R24] ;  /* 0x0000000018187984 */ /* 0x000e240000000800 */
[----:B0-----:R0:W1:Y:S02]  /*91f0*/  F2F.F64.F32 R26, R24 ;  /* 0x00000018001a7310 */ /* 0x0010640000201800 */
.L_x_3272:
[----:B------:R-:W-:Y:S05]  /*9200*/  BSYNC.RECONVERGENT B2 ;  /* 0x0000000000027941 */ /* 0x000fea0003800200 */
.L_x_3270:
        /* <DEDUP_REMOVED lines=10> */
.L_x_3269:
[----:B------:R-:W-:Y:S05]  /*92b0*/  BRA `(.L_x_3267) ;  /* 0x00000004001c7947 */ /* 0x000fea0003800000 */
.L_x_3268:
        /* <DEDUP_REMOVED lines=33> */
.L_x_3276:
[----:B------:R-:W-:Y:S05]  /*94d0*/  BSYNC.RECONVERGENT B1 ;  /* 0x0000000000017941 */ /* 0x000fea0003800200 */
.L_x_3275:
[----:B------:R-:W-:-:S13]  /*94e0*/  ISETP.GE.U32.AND P0, PT, R9, 0x60, PT ;  /* 0x000000600900780c */ /* 0x000fda0003f06070 */
[----:B------:R-:W-:Y:S05]  /*94f0*/  @!P0 BRA `(.L_x_3267) ;  /* 0x00000000008c8947 */ /* 0x000fea0003800000 */
.L_x_3277:
        /* <DEDUP_REMOVED lines=35> */
.L_x_3267:
[----:B------:R-:W-:Y:S05]  /*9730*/  BSYNC.RECONVERGENT B0 ;  /* 0x0000000000007941 */ /* 0x000fea0003800200 */
.L_x_3266:
        /* <DEDUP_REMOVED lines=69> */
.L_x_3279:
[----:B------:R-:W-:Y:S05]  /*9b90*/  BSYNC.RECONVERGENT B0 ;  /* 0x0000000000007941 */ /* 0x000fea0003800200 */
.L_x_3278:
        /* <DEDUP_REMOVED lines=9> */
.L_x_3281:
[----:B------:R-:W-:Y:S05]  /*9c30*/  BSYNC.RECONVERGENT B0 ;  /* 0x0000000000007941 */ /* 0x000fea0003800200 */
.L_x_3280:
[----:B------:R-:W2:Y:S01]  /*9c40*/  LDC R52, c[0x0][0x390] ;  /* 0x0000e400ff347b82 */ /* 0x000ea20000000800 */
[----:B------:R-:W-:-:S05]  /*9c50*/  VIADD R41, R41, 0x1 ;  /* 0x0000000129297836 */ /* 0x000fca0000000000 */
[----:B--2---:R-:W-:Y:S01]  /*9c60*/  ISETP.NE.AND P0, PT, R41, R52, PT ;  /* 0x000000342900720c */ /* 0x004fe20003f05270 */
[----:B------:R-:W-:-:S12]  /*9c70*/  NOP ;  /* 0x0000000000007918 */ /* 0x000fd80000000000 */
[----:B------:R-:W-:Y:S05]  /*9c80*/  @P0 BRA `(.L_x_3282) ;  /* 0xfffffff000940947 */ /* 0x000fea000383ffff */
[----:B------:R-:W-:Y:S05]  /*9c90*/  BRA `(.L_x_3261) ;  /* 0x0000000c007c7947 */ /* 0x000fea0003800000 */
.L_x_3209:
[----:B------:R-:W0:Y:S02]  /*9ca0*/  LDC R52, c[0x0][0x390] ;  /* 0x0000e400ff347b82 */ /* 0x000e240000000800 */
[----:B0-----:R-:W-:-:S13]  /*9cb0*/  ISETP.GE.AND P0, PT, R52, 0x1, PT ;  /* 0x000000013400780c */ /* 0x001fda0003f06270 */
[----:B------:R-:W-:Y:S05]  /*9cc0*/  @!P0 BRA `(.L_x_3261) ;  /* 0x0000000c00708947 */ /* 0x000fea0003800000 */
[----:B------:R-:W-:-:S07]  /*9cd0*/  MOV R41, RZ ;  /* 0x000000ff00297202 */ /* 0x000fce0000000f00 */
.L_x_3303:
[----:B0-----:R-:W0:Y:S01]  /*9ce0*/  LDCU UR6, c[0x0][0x38c] ;  /* 0x00007180ff0677ac */ /* 0x001e220008000800 */
[----:B------:R-:W-:Y:S01]  /*9cf0*/  BSSY.RECONVERGENT B0, `(.L_x_3283) ;  /* 0x0000014000007945 */ /* 0x000fe20003800200 */
[----:B-1-3--:R-:W-:Y:S02]  /*9d00*/  HFMA2 R24, -RZ, RZ, 0, 0 ;  /* 0x00000000ff187431 */ /* 0x00afe400000001ff */
[----:B------:R-:W-:Y:S02]  /*9d10*/  IMAD.MOV.U32 R26, RZ, RZ, RZ ;  /* 0x000000ffff1a7224 */ /* 0x000fe400078e00ff */
[----:B------:R-:W-:Y:S01]  /*9d20*/  IMAD.MOV.U32 R25, RZ, RZ, -0x100000 ;  /* 0xfff00000ff197424 */ /* 0x000fe200078e00ff */
[----:B0-----:R-:W-:-:S13]  /*9d30*/  ISETP.GE.AND P0, PT, R5, UR6, PT ;  /* 0x0000000605007c0c */ /* 0x001fda000bf06270 */
[----:B------:R-:W-:Y:S05]  /*9d40*/  @P0 BRA `(.L_x_3284) ;  /* 0x0000000000380947 */ /* 0x000fea0003800000 */
[----:B------:R-:W-:-:S13]  /*9d50*/  ISETP.NE.AND P0, PT, R41, RZ, PT ;  /* 0x000000ff2900720c */ /* 0x000fda0003f05270 */
[----:B------:R-:W-:Y:S05]  /*9d60*/  @!P0 BRA `(.L_x_3285) ;  /* 0x0000000000248947 */ /* 0x000fea0003800000 */
[----:B----4-:R-:W-:-:S07]  /*9d70*/  MOV R27, RZ ;  /* 0x000000ff001b7202 */ /* 0x010fce0000000f00 */
.L_x_3286:
        /* <DEDUP_REMOVED lines=8> */
.L_x_3285:
[----:B------:R-:W0:Y:S01]  /*9e00*/  LDS R24, [R20] ;  /* 0x0000000014187984 */ /* 0x000e220000000800 */
[----:B------:R-:W-:Y:S01]  /*9e10*/  MOV R26, R5 ;  /* 0x00000005001a7202 */ /* 0x000fe20000000f00 */
[----:B0-----:R-:W0:Y:S06]  /*9e20*/  F2F.F64.F32 R24, R24 ;  /* 0x0000001800187310 */ /* 0x001e2c0000201800 */
.L_x_3284:
[----:B------:R-:W-:Y:S05]  /*9e30*/  BSYNC.RECONVERGENT B0 ;  /* 0x0000000000007941 */ /* 0x000fea0003800200 */
.L_x_3283:
        /* <DEDUP_REMOVED lines=11> */
.L_x_3295:
[----:B------:R-:W-:Y:S01]  /*9ef0*/  BSSY.RECONVERGENT B2, `(.L_x_3291) ;  /* 0x0000011000027945 */ /* 0x000fe20003800200 */
[----:B------:R-:W-:-:S03]  /*9f00*/  HFMA2 R24, -RZ, RZ, 0, 0 ;  /* 0x00000000ff187431 */ /* 0x000fc600000001ff */
[----:B------:R-:W-:Y:S04]  /*9f10*/  BSSY.RELIABLE B3, `(.L_x_3292) ;  /* 0x000000b000037945 */ /* 0x000fe80003800100 */
.L_x_3294:
[----:B------:R-:W-:Y:S01]  /*9f20*/  IMAD R25, R24, 0x4, R14 ;  /* 0x0000000418197824 */ /* 0x000fe200078e020e */
[----:B------:R-:W-:Y:S01]  /*9f30*/  MOV R26, 0x0 ;  /* 0x00000000001a7802 */ /* 0x000fe20000000f00 */
[----:B----4-:R-:W-:-:S04]  /*9f40*/  IMAD.MOV.U32 R27, RZ, RZ, -0x100000 ;  /* 0xfff00000ff1b7424 */ /* 0x010fc800078e00ff */
        /* <DEDUP_REMOVED lines=8> */
.L_x_3292:
[----:B------:R-:W-:-:S06]  /*9fd0*/  IMAD R24, R28, 0x4, R8 ;  /* 0x000000041c187824 */ /* 0x000fcc00078e0208 */
[----:B------:R-:W0:Y:S02]  /*9fe0*/  LDS R24, [R24] ;  /* 0x0000000018187984 */ /* 0x000e240000000800 */
[----:B0-----:R0:W1:Y:S02]  /*9ff0*/  F2F.F64.F32 R26, R24 ;  /* 0x00000018001a7310 */ /* 0x0010640000201800 */
.L_x_3293:
[----:B------:R-:W-:Y:S05]  /*a000*/  BSYNC.RECONVERGENT B2 ;  /* 0x0000000000027941 */ /* 0x000fea0003800200 */
.L_x_3291:
        /* <DEDUP_REMOVED lines=10> */
.L_x_3290:
[----:B------:R-:W-:Y:S05]  /*a0b0*/  BRA `(.L_x_3288) ;  /* 0x00000004001c7947 */ /* 0x000fea0003800000 */
.L_x_3289:
[----:B------:R-:W-:Y:S01]  /*a0c0*/  ISETP.NE.AND P0, PT, R18, RZ, PT ;  /* 0x000000ff1200720c */ /* 0x000fe20003f05270 */
[----:B------:R-:W-:Y:S01]  /*a0d0*/  BSSY.RECONVERGENT B1, `(.L_x_3296) ;  /* 0x0000020000017945 */ /* 0x000fe20003800200 */
[----:B------:R-:W-:-:S11]  /*a0e0*/  IMAD.MOV.U32 R40, RZ, RZ, R0 ;  /* 0x000000ffff287224 */ /* 0x000fd600078e0000 */
        /* <DEDUP_REMOVED lines=30> */
.L_x_3297:
[----:B------:R-:W-:Y:S05]  /*a2d0*/  BSYNC.RECONVERGENT B1 ;  /* 0x0000000000017941 */ /* 0x000fea0003800200 */
.L_x_3296:
[----:B------:R-:W-:-:S13]  /*a2e0*/  ISETP.GE.U32.AND P0, PT, R9, 0x60, PT ;  /* 0x000000600900780c */ /* 0x000fda0003f06070 */
[----:B------:R-:W-:Y:S05]  /*a2f0*/  @!P0 BRA `(.L_x_3288) ;  /* 0x00000000008c8947 */ /* 0x000fea0003800000 */
.L_x_3298:
        /* <DEDUP_REMOVED lines=35> */
.L_x_3288:
[----:B------:R-:W-:Y:S05]  /*a530*/  BSYNC.RECONVERGENT B0 ;  /* 0x0000000000007941 */ /* 0x000fea0003800200 */
.L_x_3287:
        /* <DEDUP_REMOVED lines=69> */
.L_x_3300:
[----:B------:R-:W-:Y:S05]  /*a990*/  BSYNC.RECONVERGENT B0 ;  /* 0x0000000000007941 */ /* 0x000fea0003800200 */
.L_x_3299:
        /* <DEDUP_REMOVED lines=9> */
.L_x_3302:
[----:B------:R-:W-:Y:S05]  /*aa30*/  BSYNC.RECONVERGENT B0 ;  /* 0x0000000000007941 */ /* 0x000fea0003800200 */
.L_x_3301:
[----:B------:R-:W2:Y:S01]  /*aa40*/  LDC R52, c[0x0][0x390] ;  /* 0x0000e400ff347b82 */ /* 0x000ea20000000800 */
[----:B------:R-:W-:-:S05]  /*aa50*/  VIADD R41, R41, 0x1 ;  /* 0x0000000129297836 */ /* 0x000fca0000000000 */
[----:B--2---:R-:W-:Y:S01]  /*aa60*/  ISETP.NE.AND P0, PT, R41, R52, PT ;  /* 0x000000342900720c */ /* 0x004fe20003f05270 */
[----:B------:R-:W-:-:S12]  /*aa70*/  NOP ;  /* 0x0000000000007918 */ /* 0x000fd80000000000 */
[----:B------:R-:W-:Y:S05]  /*aa80*/  @P0 BRA `(.L_x_3303) ;  /* 0xfffffff000940947 */ /* 0x000fea000383ffff */
.L_x_3261:
        /* <DEDUP_REMOVED lines=11> */
[----:B------:R-:W1:Y:S01]  /*ab40*/  LDG.E R27, desc[UR8][R26.64] ;  /* 0x000000081a1b7981 */ /* 0x000e62000c1e1900 */
[----:B------:R-:W-:Y:S01]  /*ab50*/  ISETP.NE.AND P0, PT, R32, 0x1, PT ;  /* 0x000000012000780c */ /* 0x000fe20003f05270 */
[----:B------:R-:W-:Y:S02]  /*ab60*/  IMAD.MOV.U32 R37, RZ, RZ, R0 ;  /* 0x000000ffff257224 */ /* 0x000fe400078e0000 */
[----:B-1----:R-:W-:-:S05]  /*ab70*/  FADD R29, R28, -R27 ;  /* 0x8000001b1c1d7221 */ /* 0x002fca0000000000 */
[----:B------:R0:W-:Y:S05]  /*ab80*/  STS [R22], R29 ;  /* 0x0000001d16007388 */ /* 0x0001ea0000000800 */
[----:B------:R-:W-:Y:S05]  /*ab90*/  @!P0 BRA `(.L_x_3307) ;  /* 0x0000000000408947 */ /* 0x000fea0003800000 */
[----:B------:R-:W1:Y:S04]  /*aba0*/  LDS R27, [R23+0x80] ;  /* 0x00008000171b7984 */ /* 0x000e680000000800 */
[----:B------:R-:W0:Y:S01]  /*abb0*/  LDS R28, [R22+0x80] ;  /* 0x00008000161c7984 */ /* 0x000e220000000800 */
[----:B-1----:R-:W-:-:S06]  /*abc0*/  IMAD.WIDE R26, R27, 0x4, R24 ;  /* 0x000000041b1a7825 */ /* 0x002fcc00078e0218 */
[----:B------:R-:W0:Y:S01]  /*abd0*/  LDG.E R27, desc[UR8][R26.64] ;  /* 0x000000081a1b7981 */ /* 0x000e22000c1e1900 */
[----:B------:R-:W-:Y:S02]  /*abe0*/  ISETP.NE.AND P0, PT, R32, 0x2, PT ;  /* 0x000000022000780c */ /* 0x000fe40003f05270 */
[----:B------:R-:W-:Y:S01]  /*abf0*/  MOV R37, R2 ;  /* 0x0000000200257202 */ /* 0x000fe20000000f00 */
[----:B0-----:R-:W-:-:S05]  /*ac00*/  FADD R29, R28, -R27 ;  /* 0x8000001b1c1d7221 */ /* 0x001fca0000000000 */
[----:B------:R0:W-:Y:S05]  /*ac10*/  STS [R22+0x80], R29 ;  /* 0x0000801d16007388 */ /* 0x0001ea0000000800 */
[----:B------:R-:W-:Y:S05]  /*ac20*/  @!P0 BRA `(.L_x_3307) ;  /* 0x00000000001c8947 */ /* 0x000fea0003800000 */
[----:B------:R-:W1:Y:S04]  /*ac30*/  LDS R27, [R23+0x100] ;  /* 0x00010000171b7984 */ /* 0x000e680000000800 */
[----:B------:R-:W2:Y:S01]  /*ac40*/  LDS R26, [R22+0x100] ;  /* 0x00010000161a7984 */ /* 0x000ea20000000800 */
[----:B-1----:R-:W-:-:S06]  /*ac50*/  IMAD.WIDE R24, R27, 0x4, R24 ;  /* 0x000000041b187825 */ /* 0x002fcc00078e0218 */
[----:B------:R-:W2:Y:S01]  /*ac60*/  LDG.E R25, desc[UR8][R24.64] ;  /* 0x0000000818197981 */ /* 0x000ea2000c1e1900 */
[----:B------:R-:W-:Y:S02]  /*ac70*/  IMAD.MOV.U32 R37, RZ, RZ, R4 ;  /* 0x000000ffff257224 */ /* 0x000fe400078e0004 */
[----:B--2---:R-:W-:-:S05]  /*ac80*/  FADD R27, R26, -R25 ;  /* 0x800000191a1b7221 */ /* 0x004fca0000000000 */
[----:B------:R1:W-:Y:S02]  /*ac90*/  STS [R22+0x100], R27 ;  /* 0x0001001b16007388 */ /* 0x0003e40000000800 */
.L_x_3307:
[----:B------:R-:W-:Y:S05]  /*aca0*/  BSYNC.RECONVERGENT B1 ;  /* 0x0000000000017941 */ /* 0x000fea0003800200 */
.L_x_3306:
        /* <DEDUP_REMOVED lines=9> */
.L_x_3310:
[----:B------:R-:W-:Y:S01]  /*ad40*/  LEA R39, R37, R14, 0x2 ;  /* 0x0000000e25277211 */ /* 0x000fe200078e10ff */
[----:B0-----:R-:W0:Y:S04]  /*ad50*/  LDC.64 R24, c[0x0][0x3a8] ;  /* 0x0000ea00ff187b82 */ /* 0x001e280000000a00 */
[----:B----4-:R-:W0:Y:S02]  /*ad60*/  LDS R27, [R39] ;  /* 0x00000000271b7984 */ /* 0x010e240000000800 */
[----:B0-----:R-:W-:-:S06]  /*ad70*/  IMAD.WIDE R26, R27, 0x4, R24 ;  /* 0x000000041b1a7825 */ /* 0x001fcc00078e0218 */
[----:B------:R-:W2:Y:S01]  /*ad80*/  LDG.E R27, desc[UR8][R26.64] ;  /* 0x000000081a1b7981 */ /* 0x000ea2000c1e1900 */
[----:B------:R-:W-:-:S05]  /*ad90*/  IMAD R38, R37, 0x4, R12 ;  /* 0x0000000425267824 */ /* 0x000fca00078e020c */
[----:B------:R-:W2:Y:S04]  /*ada0*/  LDS R28, [R38] ;  /* 0x00000000261c7984 */ /* 0x000ea80000000800 */
[----:B------:R-:W-:Y:S01]  /*adb0*/  LDS R40, [R38+0x80] ;  /* 0x0000800026287984 */ /* 0x000fe20000000800 */
[----:B--2---:R-:W-:-:S05]  /*adc0*/  FADD R41, R28, -R27 ;  /* 0x8000001b1c297221 */ /* 0x004fca0000000000 */
[----:B------:R-:W-:Y:S04]  /*add0*/  STS [R38], R41 ;  /* 0x0000002926007388 */ /* 0x000fe80000000800 */
[----:B------:R-:W0:Y:S02]  /*ade0*/  LDS R29, [R39+0x80] ;  /* 0x00008000271d7984 */ /* 0x000e240000000800 */
[----:B0-----:R-:W-:-:S06]  /*adf0*/  IMAD.WIDE R28, R29, 0x4, R24 ;  /* 0x000000041d1c7825 */ /* 0x001fcc00078e0218 */
[----:B------:R-:W2:Y:S02]  /*ae00*/  LDG.E R29, desc[UR8][R28.64] ;  /* 0x000000081c1d7981 */ /* 0x000ea4000c1e1900 */
[----:B--2---:R-:W-:Y:S02]  /*ae10*/  FADD R43, R40, -R29 ;  /* 0x8000001d282b7221 */ /* 0x004fe40000000000 */
[----:B------:R-:W-:Y:S04]  /*ae20*/  LDS R40, [R38+0x100] ;  /* 0x0001000026287984 */ /* 0x000fe80000000800 */
[----:B------:R-:W-:Y:S04]  /*ae30*/  STS [R38+0x80], R43 ;  /* 0x0000802b26007388 */ /* 0x000fe80000000800 */
        /* <DEDUP_REMOVED lines=68> */
[----:B------:R0:W2:Y:S04]  /*b280*/  LDG.E R29, desc[UR8][R28.64] ;  /* 0x000000081c1d7981 */ /* 0x0000a8000c1e1900 */
[----:B0-----:R-:W-:Y:S01]  /*b290*/  LDS R28, [R38+0x780] ;  /* 0x00078000261c7984 */ /* 0x001fe20000000800 */
[----:B--2---:R-:W-:-:S03]  /*b2a0*/  FADD R43, R40, -R29 ;  /* 0x8000001d282b7221 */ /* 0x004fc60000000000 */
[----:B------:R-:W-:Y:S04]  /*b2b0*/  LDS R40, [R38+0x700] ;  /* 0x0007000026287984 */ /* 0x000fe80000000800 */
[----:B------:R-:W-:Y:S04]  /*b2c0*/  STS [R38+0x680], R43 ;  /* 0x0006802b26007388 */ /* 0x000fe80000000800 */
[----:B------:R-:W0:Y:S02]  /*b2d0*/  LDS R45, [R39+0x700] ;  /* 0x00070000272d7984 */ /* 0x000e240000000800 */
[----:B0-----:R-:W-:-:S06]  /*b2e0*/  IMAD.WIDE R26, R45, 0x4, R24 ;  /* 0x000000042d1a7825 */ /* 0x001fcc00078e0218 */
[----:B------:R-:W2:Y:S02]  /*b2f0*/  LDG.E R27, desc[UR8][R26.64] ;  /* 0x000000081a1b7981 */ /* 0x000ea4000c1e1900 */
[----:B--2---:R-:W-:-:S05]  /*b300*/  FADD R41, R40, -R27 ;  /* 0x8000001b28297221 */ /* 0x004fca0000000000 */
[----:B------:R-:W-:Y:S04]  /*b310*/  STS [R38+0x700], R41 ;  /* 0x0007002926007388 */ /* 0x000fe80000000800 */
[----:B------:R-:W0:Y:S02]  /*b320*/  LDS R45, [R39+0x780] ;  /* 0x00078000272d7984 */ /* 0x000e240000000800 */
[----:B0-----:R-:W-:-:S06]  /*b330*/  IMAD.WIDE R24, R45, 0x4, R24 ;  /* 0x000000042d187825 */ /* 0x001fcc00078e0218 */
[----:B------:R-:W2:Y:S01]  /*b340*/  LDG.E R25, desc[UR8][R24.64] ;  /* 0x0000000818197981 */ /* 0x000ea2000c1e1900 */
[----:B------:R-:W-:-:S04]  /*b350*/  IADD3 R37, PT, PT, R37, 0x200, RZ ;  /* 0x0000020025257810 */ /* 0x000fc80007ffe0ff */
[----:B------:R-:W-:Y:S01]  /*b360*/  ISETP.GE.AND P1, PT, R37, R36, PT ;  /* 0x000000242500720c */ /* 0x000fe20003f26270 */
[----:B--2---:R-:W-:-:S05]  /*b370*/  FADD R29, R28, -R25 ;  /* 0x800000191c1d7221 */ /* 0x004fca0000000000 */
[----:B------:R0:W-:Y:S07]  /*b380*/  STS [R38+0x780], R29 ;  /* 0x0007801d26007388 */ /* 0x0001ee0000000800 */
[----:B------:R-:W-:Y:S05]  /*b390*/  @!P1 BRA `(.L_x_3310) ;  /* 0xfffffff800689947 */ /* 0x000fea000383ffff */
.L_x_3309:
[----:B------:R-:W-:Y:S05]  /*b3a0*/  BSYNC.RECONVERGENT B1 ;  /* 0x0000000000017941 */ /* 0x000fea0003800200 */
.L_x_3308:
        /* <DEDUP_REMOVED lines=8> */
[----:B------:R-:W2:Y:S01]  /*b430*/  LDG.E R27, desc[UR8][R26.64] ;  /* 0x000000081a1b7981 */ /* 0x000ea2000c1e1900 */
[----:B0-----:R-:W-:-:S05]  /*b440*/  IMAD R38, R37, 0x4, R12 ;  /* 0x0000000425267824 */ /* 0x001fca00078e020c */
        /* <DEDUP_REMOVED lines=43> */
[----:B------:R-:W-:Y:S02]  /*b700*/  PLOP3.LUT P0, PT, PT, PT, PT, 0x8, 0x80 ;  /* 0x000000000080781c */ /* 0x000fe40003f0e170 */
[----:B------:R-:W-:Y:S01]  /*b710*/  IADD3 R37, PT, PT, R37, 0x100, RZ ;  /* 0x0000010025257810 */ /* 0x000fe20007ffe0ff */
[----:B--2---:R-:W-:-:S05]  /*b720*/  FADD R29, R28, -R25 ;  /* 0x800000191c1d7221 */ /* 0x004fca0000000000 */
[----:B------:R1:W-:Y:S05]  /*b730*/  STS [R38+0x380], R29 ;  /* 0x0003801d26007388 */ /* 0x0003ea0000000800 */
.L_x_3312:
[----:B------:R-:W-:Y:S05]  /*b740*/  BSYNC.RECONVERGENT B1 ;  /* 0x0000000000017941 */ /* 0x000fea0003800200 */
.L_x_3311:
[----:B------:R-:W-:-:S13]  /*b750*/  ISETP.LT.OR P0, PT, R37, R52, P0 ;  /* 0x000000342500720c */ /* 0x000fda0000701670 */
[----:B------:R-:W-:Y:S05]  /*b760*/  @!P0 BRA `(.L_x_3305) ;  /* 0x00000000006c8947 */ /* 0x000fea0003800000 */
[----:B01----:R-:W-:Y:S01]  /*b770*/  IMAD R38, R37, 0x4, R14 ;  /* 0x0000000425267824 */ /* 0x003fe200078e020e */
[----:B------:R-:W0:Y:S04]  /*b780*/  LDC.64 R24, c[0x0][0x3a8] ;  /* 0x0000ea00ff187b82 */ /* 0x000e280000000a00 */
[----:B----4-:R-:W0:Y:S02]  /*b790*/  LDS R27, [R38] ;  /* 0x00000000261b7984 */ /* 0x010e240000000800 */
[----:B0-----:R-:W-:-:S06]  /*b7a0*/  IMAD.WIDE R26, R27, 0x4, R24 ;  /* 0x000000041b1a7825 */ /* 0x001fcc00078e0218 */
[----:B------:R-:W2:Y:S01]  /*b7b0*/  LDG.E R27, desc[UR8][R26.64] ;  /* 0x000000081a1b7981 */ /* 0x000ea2000c1e1900 */
[----:B------:R-:W-:-:S05]  /*b7c0*/  LEA R36, R37, R12, 0x2 ;  /* 0x0000000c25247211 */ /* 0x000fca00078e10ff */
[----:B------:R-:W2:Y:S04]  /*b7d0*/  LDS R28, [R36] ;  /* 0x00000000241c7984 */ /* 0x000ea80000000800 */
[----:B------:R-:W-:Y:S04]  /*b7e0*/  LDS R39, [R36+0x80] ;  /* 0x0000800024277984 */ /* 0x000fe80000000800 */
        /* <DEDUP_REMOVED lines=16> */
[----:B------:R-:W2:Y:S02]  /*b8f0*/  LDG.E R25, desc[UR8][R24.64] ;  /* 0x0000000818197981 */ /* 0x000ea4000c1e1900 */
[----:B--2---:R-:W-:-:S05]  /*b900*/  FADD R29, R28, -R25 ;  /* 0x800000191c1d7221 */ /* 0x004fca0000000000 */
[----:B------:R0:W-:Y:S02]  /*b910*/  STS [R36+0x180], R29 ;  /* 0x0001801d24007388 */ /* 0x0001e40000000800 */
.L_x_3305:
[----:B------:R-:W-:Y:S05]  /*b920*/  BSYNC.RECONVERGENT B0 ;  /* 0x0000000000007941 */ /* 0x000fea0003800200 */
.L_x_3304:
        /* <DEDUP_REMOVED lines=39> */
.L_x_3317:
[----:B------:R-:W-:Y:S05]  /*bba0*/  BSYNC.RECONVERGENT B1 ;  /* 0x0000000000017941 */ /* 0x000fea0003800200 */
.L_x_3316:
        /* <DEDUP_REMOVED lines=9> */
.L_x_3320:
        /* <DEDUP_REMOVED lines=93> */
.L_x_3319:
[----:B------:R-:W-:Y:S05]  /*c210*/  BSYNC.RECONVERGENT B1 ;  /* 0x0000000000017941 */ /* 0x000fea0003800200 */
.L_x_3318:
        /* <DEDUP_REMOVED lines=49> */
.L_x_3322:
[----:B------:R-:W-:Y:S05]  /*c530*/  BSYNC.RECONVERGENT B1 ;  /* 0x0000000000017941 */ /* 0x000fea0003800200 */
.L_x_3321:
        /* <DEDUP_REMOVED lines=25> */
.L_x_3315:
[----:B------:R-:W-:Y:S05]  /*c6d0*/  BSYNC.RECONVERGENT B0 ;  /* 0x0000000000007941 */ /* 0x000fea0003800200 */
.L_x_3314:
        /* <DEDUP_REMOVED lines=88> */
.L_x_3326:
[----:B------:R-:W-:Y:S05]  /*cc60*/  BSYNC.RECONVERGENT B1 ;  /* 0x0000000000017941 */ /* 0x000fea0003800200 */
.L_x_3325:
[----:B------:R-:W-:-:S13]  /*cc70*/  ISETP.GE.U32.AND P0, PT, R13, 0x60, PT ;  /* 0x000000600d00780c */ /* 0x000fda0003f06070 */
[----:B------:R-:W-:Y:S05]  /*cc80*/  @!P0 BRA `(.L_x_3324) ;  /* 0x0000000000c88947 */ /* 0x000fea0003800000 */
.L_x_3327:
        /* <DEDUP_REMOVED lines=50> */
.L_x_3324:
[----:B------:R-:W-:Y:S05]  /*cfb0*/  BSYNC.RECONVERGENT B0 ;  /* 0x0000000000007941 */ /* 0x000fea0003800200 */
.L_x_3323:
        /* <DEDUP_REMOVED lines=33> */
.L_x_3331:
[----:B------:R-:W-:Y:S05]  /*d1d0*/  BSYNC.RECONVERGENT B1 ;  /* 0x0000000000017941 */ /* 0x000fea0003800200 */
.L_x_3330:
        /* <DEDUP_REMOVED lines=8> */
.L_x_3334:
        /* <DEDUP_REMOVED lines=76> */
.L_x_3333:
[----:B------:R-:W-:Y:S05]  /*d720*/  BSYNC.RECONVERGENT B1 ;  /* 0x0000000000017941 */ /* 0x000fea0003800200 */
.L_x_3332:
        /* <DEDUP_REMOVED lines=41> */
.L_x_3336:
[----:B------:R-:W-:Y:S05]  /*d9c0*/  BSYNC.RECONVERGENT B1 ;  /* 0x0000000000017941 */ /* 0x000fea0003800200 */
.L_x_3335:
        /* <DEDUP_REMOVED lines=21> */
.L_x_3329:
[----:B------:R-:W-:Y:S05]  /*db20*/  BSYNC.RECONVERGENT B0 ;  /* 0x0000000000007941 */ /* 0x000fea0003800200 */
.L_x_3328:
        /* <DEDUP_REMOVED lines=56> */
.L_x_3342:
[----:B------:R-:W-:Y:S05]  /*deb0*/  BSYNC.RECONVERGENT B4 ;  /* 0x0000000000047941 */ /* 0x000fea0003800200 */
.L_x_3341:
        /* <DEDUP_REMOVED lines=17> */
.L_x_3344:
[----:B------:R-:W-:Y:S05]  /*dfd0*/  BSYNC.RECONVERGENT B4 ;  /* 0x0000000000047941 */ /* 0x000fea0003800200 */
.L_x_3343:
        /* <DEDUP_REMOVED lines=16> */
.L_x_3346:
[----:B------:R-:W-:Y:S05]  /*e0e0*/  BSYNC.RECONVERGENT B4 ;  /* 0x0000000000047941 */ /* 0x000fea0003800200 */
.L_x_3345:
[----:B------:R1:W-:Y:S01]  /*e0f0*/  STS [R22+0x100], R29 ;  /* 0x0001001d16007388 */ /* 0x0003e20000000800 */
[----:B------:R-:W-:-:S07]  /*e100*/  MOV R27, R4 ;  /* 0x00000004001b7202 */ /* 0x000fce0000000f00 */
.L_x_3340:
[----:B------:R-:W-:Y:S05]  /*e110*/  BSYNC.RECONVERGENT B3 ;  /* 0x0000000000037941 */ /* 0x000fea0003800200 */
.L_x_3339:
[----:B------:R-:W-:-:S13]  /*e120*/  ISETP.GE.U32.AND P0, PT, R13, 0x60, PT ;  /* 0x000000600d00780c */ /* 0x000fda0003f06070 */
[----:B------:R-:W-:Y:S05]  /*e130*/  @!P0 BRA `(.L_x_3338) ;  /* 0x0000000400108947 */ /* 0x000fea0003800000 */
.L_x_3355:
        /* <DEDUP_REMOVED lines=17> */
.L_x_3348:
[----:B------:R-:W-:Y:S05]  /*e250*/  BSYNC.RECONVERGENT B3 ;  /* 0x0000000000037941 */ /* 0x000fea0003800200 */
.L_x_3347:
        /* <DEDUP_REMOVED lines=15> */
.L_x_3350:
[----:B------:R-:W-:Y:S05]  /*e350*/  BSYNC.RECONVERGENT B3 ;  /* 0x0000000000037941 */ /* 0x000fea0003800200 */
.L_x_3349:
        /* <DEDUP_REMOVED lines=15> */
.L_x_3352:
[----:B------:R-:W-:Y:S05]  /*e450*/  BSYNC.RECONVERGENT B3 ;  /* 0x0000000000037941 */ /* 0x000fea0003800200 */
.L_x_3351:
        /* <DEDUP_REMOVED lines=15> */
.L_x_3354:
[----:B------:R-:W-:Y:S05]  /*e550*/  BSYNC.RECONVERGENT B3 ;  /* 0x0000000000037941 */ /* 0x000fea0003800200 */
.L_x_3353:
[----:B------:R1:W-:Y:S01]  /*e560*/  STS [R28+0x180], R29 ;  /* 0x0001801d1c007388 */ /* 0x0003e20000000800 */
[----:B------:R-:W-:Y:S05]  /*e570*/  @!P5 BRA `(.L_x_3355) ;  /* 0xfffffff800f0d947 */ /* 0x000fea000383ffff */
.L_x_3338:
[----:B------:R-:W-:Y:S05]  /*e580*/  BSYNC.RECONVERGENT B2 ;  /* 0x0000000000027941 */ /* 0x000fea0003800200 */
.L_x_3337:
        /* <DEDUP_REMOVED lines=33> */
.L_x_3358:
[----:B0-----:R-:W-:Y:S05]  /*e7a0*/  BSYNC.RECONVERGENT B1 ;  /* 0x0000000000017941 */ /* 0x001fea0003800200 */
.L_x_3357:
        /* <DEDUP_REMOVED lines=9> */
.L_x_3361:
        /* <DEDUP_REMOVED lines=86> */
.L_x_3360:
[----:B------:R-:W-:Y:S05]  /*eda0*/  BSYNC.RECONVERGENT B1 ;  /* 0x0000000000017941 */ /* 0x000fea0003800200 */
.L_x_3359:
        /* <DEDUP_REMOVED lines=50> */
.L_x_3363:
[----:B------:R-:W-:Y:S05]  /*f0d0*/  BSYNC.RECONVERGENT B1 ;  /* 0x0000000000017941 */ /* 0x000fea0003800200 */
.L_x_3362:
        /* <DEDUP_REMOVED lines=26> */
.L_x_3356:
[----:B0-----:R-:W-:Y:S05]  /*f280*/  BSYNC.RECONVERGENT B0 ;  /* 0x0000000000007941 */ /* 0x001fea0003800200 */
.L_x_3313:
        /* <DEDUP_REMOVED lines=40> */
.L_x_3369:
[----:B------:R-:W-:Y:S05]  /*f510*/  BSYNC.RECONVERGENT B1 ;  /* 0x0000000000017941 */ /* 0x000fea0003800200 */
.L_x_3368:
        /* <DEDUP_REMOVED lines=8> */
.L_x_3372:
        /* <DEDUP_REMOVED lines=76> */
.L_x_3371:
[----:B------:R-:W-:Y:S05]  /*fa60*/  BSYNC.RECONVERGENT B1 ;  /* 0x0000000000017941 */ /* 0x000fea0003800200 */
.L_x_3370:
        /* <DEDUP_REMOVED lines=41> */
.L_x_3374:
[----:B------:R-:W-:Y:S05]  /*fd00*/  BSYNC.RECONVERGENT B1 ;  /* 0x0000000000017941 */ /* 0x000fea0003800200 */
.L_x_3373:
        /* <DEDUP_REMOVED lines=21> */
.L_x_3367:
[----:B------:R-:W-:Y:S05]  /*fe60*/  BSYNC.RECONVERGENT B0 ;  /* 0x0000000000007941 */ /* 0x000fea0003800200 */
.L_x_3366:
        /* <DEDUP_REMOVED lines=66> */
[----:B0-----:R-:W-:Y:S05]  /*10290*/  CALL.REL.NOINC `($__internal_27_$__cuda_sm20_div_rn_f64_full) ;  /* 0x0000002000507944 */ /* 0x001fea0003c00000 */
[----:B------:R-:W-:Y:S01]  /*102a0*/  IMAD.MOV.U32 R24, RZ, RZ, R36 ;  /* 0x000000ffff187224 */ /* 0x000fe200078e0024 */
[----:B------:R-:W-:-:S07]  /*102b0*/  MOV R25, R37 ;  /* 0x0000002500197202 */ /* 0x000fce0000000f00 */
.L_x_3379:
[----:B------:R-:W-:Y:S05]  /*102c0*/  BSYNC.RECONVERGENT B2 ;  /* 0x0000000000027941 */ /* 0x000fea0003800200 */
.L_x_3378:
        /* <DEDUP_REMOVED lines=26> */
[----:B0-----:R-:W-:Y:S05]  /*10470*/  CALL.REL.NOINC `($__internal_27_$__cuda_sm20_div_rn_f64_full) ;  /* 0x0000001c00d87944 */ /* 0x001fea0003c00000 */
[----:B------:R-:W-:Y:S01]  /*10480*/  MOV R24, R36 ;  /* 0x0000002400187202 */ /* 0x000fe20000000f00 */
[----:B------:R-:W-:-:S07]  /*10490*/  IMAD.MOV.U32 R25, RZ, RZ, R37 ;  /* 0x000000ffff197224 */ /* 0x000fce00078e0025 */
.L_x_3381:
[----:B------:R-:W-:Y:S05]  /*104a0*/  BSYNC.RECONVERGENT B2 ;  /* 0x0000000000027941 */ /* 0x000fea0003800200 */
.L_x_3380:
        /* <DEDUP_REMOVED lines=28> */
.L_x_3383:
[----:B------:R-:W-:Y:S05]  /*10670*/  BSYNC.RECONVERGENT B2 ;  /* 0x0000000000027941 */ /* 0x000fea0003800200 */
.L_x_3382:
[----:B------:R-:W1:Y:S01]  /*10680*/  F2F.F32.F64 R25, R24 ;  /* 0x0000001800197310 */ /* 0x000e620000301000 */
[----:B------:R-:W-:Y:S01]  /*10690*/  IMAD.MOV.U32 R47, RZ, RZ, R4 ;  /* 0x000000ffff2f7224 */ /* 0x000fe200078e0004 */
[----:B-1----:R3:W-:Y:S06]  /*106a0*/  STS [R22+0x100], R25 ;  /* 0x0001001916007388 */ /* 0x0027ec0000000800 */
.L_x_3377:
[----:B------:R-:W-:Y:S05]  /*106b0*/  BSYNC.RECONVERGENT B1 ;  /* 0x0000000000017941 */ /* 0x000fea0003800200 */
.L_x_3376:
[----:B------:R-:W-:-:S13]  /*106c0*/  ISETP.GE.U32.AND P0, PT, R13, 0x60, PT ;  /* 0x000000600d00780c */ /* 0x000fda0003f06070 */
[----:B------:R-:W-:Y:S05]  /*106d0*/  @!P0 BRA `(.L_x_3375) ;  /* 0x0000000400c08947 */ /* 0x000fea0003800000 */
.L_x_3392:
        /* <DEDUP_REMOVED lines=25> */
[----:B------:R-:W-:Y:S05]  /*10870*/  CALL.REL.NOINC `($__internal_27_$__cuda_sm20_div_rn_f64_full) ;  /* 0x0000001800d87944 */ /* 0x000fea0003c00000 */
.L_x_3385:
[----:B------:R-:W-:Y:S05]  /*10880*/  BSYNC.RECONVERGENT B1 ;  /* 0x0000000000017941 */ /* 0x000fea0003800200 */
.L_x_3384:
        /* <DEDUP_REMOVED lines=24> */
[----:B------:R-:W-:Y:S05]  /*10a10*/  CALL.REL.NOINC `($__internal_27_$__cuda_sm20_div_rn_f64_full) ;  /* 0x0000001800707944 */ /* 0x000fea0003c00000 */
[----:B------:R-:W-:Y:S01]  /*10a20*/  MOV R38, R36 ;  /* 0x0000002400267202 */ /* 0x000fe20000000f00 */
[----:B------:R-:W-:-:S07]  /*10a30*/  IMAD.MOV.U32 R39, RZ, RZ, R37 ;  /* 0x000000ffff277224 */ /* 0x000fce00078e0025 */
.L_x_3387:
[----:B------:R-:W-:Y:S05]  /*10a40*/  BSYNC.RECONVERGENT B1 ;  /* 0x0000000000017941 */ /* 0x000fea0003800200 */
.L_x_3386:
        /* <DEDUP_REMOVED lines=24> */
[----:B------:R-:W-:Y:S05]  /*10bd0*/  CALL.REL.NOINC `($__internal_27_$__cuda_sm20_div_rn_f64_full) ;  /* 0x0000001800007944 */ /* 0x000fea0003c00000 */
.L_x_3389:
[----:B------:R-:W-:Y:S05]  /*10be0*/  BSYNC.RECONVERGENT B1 ;  /* 0x0000000000017941 */ /* 0x000fea0003800200 */
.L_x_3388:
        /* <DEDUP_REMOVED lines=27> */
.L_x_3391:
[----:B------:R-:W-:Y:S05]  /*10da0*/  BSYNC.RECONVERGENT B1 ;  /* 0x0000000000017941 */ /* 0x000fea0003800200 */
.L_x_3390:
[----:B------:R-:W0:Y:S02]  /*10db0*/  F2F.F32.F64 R25, R24 ;  /* 0x0000001800197310 */ /* 0x000e240000301000 */
[----:B0-----:R4:W-:Y:S01]  /*10dc0*/  STS [R48+0x180], R25 ;  /* 0x0001801930007388 */ /* 0x0019e20000000800 */
[----:B------:R-:W-:Y:S05]  /*10dd0*/  @!P3 BRA `(.L_x_3392) ;  /* 0xfffffff80040b947 */ /* 0x000fea000383ffff */
.L_x_3375:
[----:B------:R-:W-:Y:S05]  /*10de0*/  BSYNC.RECONVERGENT B0 ;  /* 0x0000000000007941 */ /* 0x000fea0003800200 */
.L_x_3365:
[----:B------:R-:W-:Y:S01]  /*10df0*/  NOP ;  /* 0x0000000000007918 */ /* 0x000fe20000000000 */
.L_x_3364:
        /* <DEDUP_REMOVED lines=50> */
.L_x_3396:
[----:B------:R-:W-:Y:S05]  /*11120*/  BSYNC.RECONVERGENT B1 ;  /* 0x0000000000017941 */ /* 0x000fea0003800200 */
.L_x_3395:
        /* <DEDUP_REMOVED lines=9> */
.L_x_3399:
        /* <DEDUP_REMOVED lines=151> */
.L_x_3398:
[----:B------:R-:W-:Y:S05]  /*11b30*/  BSYNC.RECONVERGENT B1 ;  /* 0x0000000000017941 */ /* 0x000fea0003800200 */
.L_x_3397:
        /* <DEDUP_REMOVED lines=85> */
.L_x_3401:
[----:B------:R-:W-:Y:S05]  /*12090*/  BSYNC.RECONVERGENT B1 ;  /* 0x0000000000017941 */ /* 0x000fea0003800200 */
.L_x_3400:
        /* <DEDUP_REMOVED lines=45> */
.L_x_3394:
[----:B------:R-:W-:Y:S05]  /*12370*/  BSYNC.RECONVERGENT B0 ;  /* 0x0000000000007941 */ /* 0x000fea0003800200 */
.L_x_3393:
[----:B------:R5:W-:Y:S06]  /*12380*/  MEMBAR.SC.CTA ;  /* 0x0000000000007992 */ /* 0x000bec0000000000 */
[----:B-----5:R-:W-:Y:S01]  /*12390*/  UIADD3 UR4, UPT, UPT, UR7, UR4, URZ ;  /* 0x0000000407047290 */ /* 0x020fe2000fffe0ff */
[----:B------:R-:W-:-:S05]  /*123a0*/  NOP ;  /* 0x0000000000007918 */ /* 0x000fca0000000000 */
[----:B------:R-:W-:-:S13]  /*123b0*/  ISETP.LE.AND P0, PT, R7, UR4, PT ;  /* 0x0000000407007c0c */ /* 0x000fda000bf03270 */
[----:B------:R-:W-:Y:S05]  /*123c0*/  @!P0 BRA `(.L_x_3402) ;  /* 0xfffffee000c88947 */ /* 0x000fea000383ffff */
[----:B------:R-:W-:Y:S05]  /*123d0*/  EXIT ;  /* 0x000000000000794d */ /* 0x000fea0003800000 */
        .weak           $__internal_27_$__cuda_sm20_div_rn_f64_full
        .type           $__internal_27_$__cuda_sm20_div_rn_f64_full,@function
        .size           $__internal_27_$__cuda_sm20_div_rn_f64_full,($__internal_28_$__cuda_sm20_rcp_rn_f32_slowpath - $__internal_27_$__cuda_sm20_div_rn_f64_full)
$__internal_27_$__cuda_sm20_div_rn_f64_full:
        /* <DEDUP_REMOVED lines=67> */
.L_x_3404:
        /* <DEDUP_REMOVED lines=16> */
.L_x_3407:
[----:B------:R-:W-:Y:S02]  /*12910*/  LOP3.LUT R37, R25, 0x80000, RZ, 0xfc, !PT ;  /* 0x0008000019257812 */ /* 0x000fe400078efcff */
[----:B------:R-:W-:Y:S01]  /*12920*/  MOV R36, R24 ;  /* 0x0000001800247202 */ /* 0x000fe20000000f00 */
[----:B------:R-:W-:Y:S06]  /*12930*/  BRA `(.L_x_3405) ;  /* 0x0000000000087947 */ /* 0x000fec0003800000 */
.L_x_3406:
[----:B------:R-:W-:Y:S01]  /*12940*/  LOP3.LUT R37, R27, 0x80000, RZ, 0xfc, !PT ;  /* 0x000800001b257812 */ /* 0x000fe200078efcff */
[----:B------:R-:W-:-:S07]  /*12950*/  IMAD.MOV.U32 R36, RZ, RZ, R26 ;  /* 0x000000ffff247224 */ /* 0x000fce00078e001a */
.L_x_3405:
[----:B------:R-:W-:Y:S05]  /*12960*/  BSYNC.RECONVERGENT B3 ;  /* 0x0000000000037941 */ /* 0x000fea0003800200 */
.L_x_3403:
[----:B------:R-:W-:Y:S01]  /*12970*/  HFMA2 R25, -RZ, RZ, 0, 0 ;  /* 0x00000000ff197431 */ /* 0x000fe200000001ff */
[----:B------:R-:W-:-:S04]  /*12980*/  MOV R24, R46 ;  /* 0x0000002e00187202 */ /* 0x000fc80000000f00 */
[----:B------:R-:W-:Y:S05]  /*12990*/  RET.REL.NODEC R24 `(_ZN18transformer_engine45fused_topk_with_score_function_forward_kernelIffEEvPKT_iiibiifiPKT0_PS1_PbS7_) ;  /* 0xfffffed418987950 */ /* 0x000fea0003c3ffff */
        .weak           $__internal_28_$__cuda_sm20_rcp_rn_f32_slowpath
        .type           $__internal_28_$__cuda_sm20_rcp_rn_f32_slowpath,@function
        .size           $__internal_28_$__cuda_sm20_rcp_rn_f32_slowpath,($__internal_29_$__cuda_sm3x_div_rn_noftz_f32_slowpath - $__internal_28_$__cuda_sm20_rcp_rn_f32_slowpath)
$__internal_28_$__cuda_sm20_rcp_rn_f32_slowpath:
        /* <DEDUP_REMOVED lines=15> */
.L_x_3409:
        /* <DEDUP_REMOVED lines=33> */
.L_x_3411:
[----:B------:R0:W1:Y:S02]  /*12ca0*/  MUFU.RCP R29, R24 ;  /* 0x00000018001d7308 */ /* 0x0000640000001000 */
.L_x_3410:
[----:B------:R-:W-:Y:S05]  /*12cb0*/  BSYNC.RECONVERGENT B3 ;  /* 0x0000000000037941 */ /* 0x000fea0003800200 */
.L_x_3408:
[----:B0-----:R-:W-:Y:S01]  /*12cc0*/  IMAD.MOV.U32 R24, RZ, RZ, R28 ;  /* 0x000000ffff187224 */ /* 0x001fe200078e001c */
[----:B------:R-:W-:-:S04]  /*12cd0*/  MOV R25, 0x0 ;  /* 0x0000000000197802 */ /* 0x000fc80000000f00 */
[----:B-1----:R-:W-:Y:S05]  /*12ce0*/  RET.REL.NODEC R24 `(_ZN18transformer_engine45fused_topk_with_score_function_forward_kernelIffEEvPKT_iiibiifiPKT0_PS1_PbS7_) ;  /* 0xfffffed018c47950 */ /* 0x002fea0003c3ffff */
        .weak           $__internal_29_$__cuda_sm3x_div_rn_noftz_f32_slowpath
        .type           $__internal_29_$__cuda_sm3x_div_rn_noftz_f32_slowpath,@function
        .size           $__internal_29_$__cuda_sm3x_div_rn_noftz_f32_slowpath,(.L_x_3453 - $__internal_29_$__cuda_sm3x_div_rn_noftz_f32_slowpath)
$__internal_29_$__cuda_sm3x_div_rn_noftz_f32_slowpath:
        /* <DEDUP_REMOVED lines=35> */
.L_x_3413:
        /* <DEDUP_REMOVED lines=51> */
.L_x_3420:
[----:B------:R-:W-:-:S04]  /*13250*/  LOP3.LUT R24, R24, 0x80000000, RZ, 0xc0, !PT ;  /* 0x8000000018187812 */ /* 0x000fc800078ec0ff */
[----:B------:R-:W-:Y:S01]  /*13260*/  LOP3.LUT R24, R24, 0x7f800000, RZ, 0xfc, !PT ;  /* 0x7f80000018187812 */ /* 0x000fe200078efcff */
[----:B------:R-:W-:Y:S06]  /*13270*/  BRA `(.L_x_3421) ;  /* 0x0000000000047947 */ /* 0x000fec0003800000 */
.L_x_3419:
[----:B------:R-:W-:-:S07]  /*13280*/  LEA R24, R37, R24, 0x17 ;  /* 0x0000001825187211 */ /* 0x000fce00078eb8ff */
.L_x_3421:
[----:B------:R-:W-:Y:S05]  /*13290*/  BSYNC.RECONVERGENT B1 ;  /* 0x0000000000017941 */ /* 0x000fea0003800200 */
.L_x_3418:
[----:B------:R-:W-:Y:S05]  /*132a0*/  BRA `(.L_x_3422) ;  /* 0x0000000000207947 */ /* 0x000fea0003800000 */
.L_x_3417:
[----:B------:R-:W-:-:S04]  /*132b0*/  LOP3.LUT R24, R24, 0x80000000, R25, 0x48, !PT ;  /* 0x8000000018187812 */ /* 0x000fc800078e4819 */
[----:B------:R-:W-:Y:S01]  /*132c0*/  LOP3.LUT R24, R24, 0x7f800000, RZ, 0xfc, !PT ;  /* 0x7f80000018187812 */ /* 0x000fe200078efcff */
[----:B------:R-:W-:Y:S06]  /*132d0*/  BRA `(.L_x_3422) ;  /* 0x0000000000147947 */ /* 0x000fec0003800000 */
.L_x_3416:
[----:B------:R-:W-:Y:S01]  /*132e0*/  LOP3.LUT R24, R24, 0x80000000, R25, 0x48, !PT ;  /* 0x8000000018187812 */ /* 0x000fe200078e4819 */
[----:B------:R-:W-:Y:S06]  /*132f0*/  BRA `(.L_x_3422) ;  /* 0x00000000000c7947 */ /* 0x000fec0003800000 */
.L_x_3415:
[----:B------:R-:W0:Y:S01]  /*13300*/  MUFU.RSQ R24, -QNAN ;  /* 0xffc0000000187908 */ /* 0x000e220000001400 */
[----:B------:R-:W-:Y:S05]  /*13310*/  BRA `(.L_x_3422) ;  /* 0x0000000000047947 */ /* 0x000fea0003800000 */
.L_x_3414:
[----:B------:R-:W-:-:S07]  /*13320*/  FADD.FTZ R24, R25, R26 ;  /* 0x0000001a19187221 */ /* 0x000fce0000010000 */
.L_x_3422:
[----:B------:R-:W-:Y:S05]  /*13330*/  BSYNC.RECONVERGENT B0 ;  /* 0x0000000000007941 */ /* 0x000fea0003800200 */
.L_x_3412:
[----:B------:R-:W-:Y:S02]  /*13340*/  HFMA2 R25, -RZ, RZ, 0, 0 ;  /* 0x00000000ff197431 */ /* 0x000fe400000001ff */
[----:B0-----:R-:W-:Y:S01]  /*13350*/  IMAD.MOV.U32 R36, RZ, RZ, R24 ;  /* 0x000000ffff247224 */ /* 0x001fe200078e0018 */
[----:B------:R-:W-:-:S04]  /*13360*/  MOV R24, R29 ;  /* 0x0000001d00187202 */ /* 0x000fc80000000f00 */
[----:B------:R-:W-:Y:S05]  /*13370*/  RET.REL.NODEC R24 `(_ZN18transformer_engine45fused_topk_with_score_function_forward_kernelIffEEvPKT_iiibiifiPKT0_PS1_PbS7_) ;  /* 0xfffffecc18207950 */ /* 0x000fea0003c3ffff */
.L_x_3423:
        /* <DEDUP_REMOVED lines=16> */
.L_x_3453:


//--------------------- .nv.shared._ZN18transformer_engine46fused_topk_with_score_function_backward_kernelI13__nv_bfloat16EEvPKbPKT_S6_iiibfiPS4_ --------------------------
	.section	.nv.shared._ZN18transformer_engine46fused_topk_with_score_function_backward_kernelI13__nv_bfloat16EEvPKbPKT_S6_iiibfiPS4_,"aw",@nobits
	.sectionflags	@""
	.align	16
	.zero		1024


//--------------------- .nv.shared.reserved.0     --------------------------
	.section	.nv.shared.reserved.0,"aw",@nobits
	.weak		__nv_reservedSMEM_offset_0_alias
	.size		__nv_reservedSMEM_offset_0_alias, 0, 64
	.other		__nv_reservedSMEM_offset_0_alias,@"STO_CUDA_RESERVED_SHARED STV_DEFAULT"
__nv_reservedSMEM_offset_0_alias:
	.zero		0
	.zero		64


//--------------------- .nv.shared._ZN18transformer_engine46fused_topk_with_score_function_backward_kernelI6__halfEEvPKbPKT_S6_iiibfiPS4_ --------------------------
	.section	.nv.shared._ZN18transformer_engine46fused_topk_with_score_function_backward_kernelI6__halfEEvPKbPKT_S6_iiibfiPS4_,"aw",@nobits
	.sectionflags	@""
	.align	16
	.zero		1024


//--------------------- .nv.shared._ZN18transformer_engine46fused_topk_with_score_function_backward_kernelIfEEvPKbPKT_S5_iiibfiPS3_ --------------------------
	.section	.nv.shared._ZN18transformer_engine46fused_topk_with_score_function_backward_kernelIfEEvPKbPKT_S5_iiibfiPS3_,"aw",@nobits
	.sectionflags	@""
	.align	16
	.zero		1024


//--------------------- .nv.shared._ZN18transformer_engine45fused_topk_with_score_function_forward_kernelI13__nv_bfloat16S1_EEvPKT_iiibiifiPKT0_PS2_PbS8_ --------------------------
	.section	.nv.shared._ZN18transformer_engine45fused_topk_with_score_function_forward_kernelI13__nv_bfloat16S1_EEvPKT_iiibiifiPKT0_PS2_PbS8_,"aw",@nobits
	.sectionflags	@""
	.align	16
	.zero		1024


//--------------------- .nv.shared._ZN18transformer_engine45fused_topk_with_score_function_forward_kernelI13__nv_bfloat166__halfEEvPKT_iiibiifiPKT0_PS3_PbS9_ --------------------------
	.section	.nv.shared._ZN18transformer_engine45fused_topk_with_score_function_forward_kernelI13__nv_bfloat166__halfEEvPKT_iiibiifiPKT0_PS3_PbS9_,"aw",@nobits
	.sectionflags	@""
	.align	16
	.zero		1024


//--------------------- .nv.shared._ZN18transformer_engine45fused_topk_with_score_function_forward_kernelI13__nv_bfloat16fEEvPKT_iiibiifiPKT0_PS2_PbS8_ --------------------------
	.section	.nv.shared._ZN18transformer_engine45fused_topk_with_score_function_forward_kernelI13__nv_bfloat16fEEvPKT_iiibiifiPKT0_PS2_PbS8_,"aw",@nobits
	.sectionflags	@""
	.align	16
	.zero		1024


//--------------------- .nv.shared._ZN18transformer_engine45fused_topk_with_score_function_forward_kernelI6__half13__nv_bfloat16EEvPKT_iiibiifiPKT0_PS3_PbS9_ --------------------------
	.section	.nv.shared._ZN18transformer_engine45fused_topk_with_score_function_forward_kernelI6__half13__nv_bfloat16EEvPKT_iiibiifiPKT0_PS3_PbS9_,"aw",@nobits
	.sectionflags	@""
	.align	16
	.zero		1024


//--------------------- .nv.shared._ZN18transformer_engine45fused_topk_with_score_function_forward_kernelI6__halfS1_EEvPKT_iiibiifiPKT0_PS2_PbS8_ --------------------------
	.section	.nv.shared._ZN18transformer_engine45fused_topk_with_score_function_forward_kernelI6__halfS1_EEvPKT_iiibiifiPKT0_PS2_PbS8_,"aw",@nobits
	.sectionflags	@""
	.align	16
	.zero		1024


//--------------------- .nv.shared._ZN18transformer_engine45fused_topk_with_score_function_forward_kernelI6__halffEEvPKT_iiibiifiPKT0_PS2_PbS8_ --------------------------
	.section	.nv.shared._ZN18transformer_engine45fused_topk_with_score_function_forward_kernelI6__halffEEvPKT_iiibiifiPKT0_PS2_PbS8_,"aw",@nobits
	.sectionflags	@""
	.align	16
	.zero		1024


//--------------------- .nv.shared._ZN18transformer_engine45fused_topk_with_score_function_forward_kernelIf13__nv_bfloat16EEvPKT_iiibiifiPKT0_PS2_PbS8_ --------------------------
	.section	.nv.shared._ZN18transformer_engine45fused_topk_with_score_function_forward_kernelIf13__nv_bfloat16EEvPKT_iiibiifiPKT0_PS2_PbS8_,"aw",@nobits
	.sectionflags	@""
	.align	16
	.zero		1024


//--------------------- .nv.shared._ZN18transformer_engine45fused_topk_with_score_function_forward_kernelIf6__halfEEvPKT_iiibiifiPKT0_PS2_PbS8_ --------------------------
	.section	.nv.shared._ZN18transformer_engine45fused_topk_with_score_function_forward_kernelIf6__halfEEvPKT_iiibiifiPKT0_PS2_PbS8_,"aw",@nobits
	.sectionflags	@""
	.align	16
	.zero		1024


//--------------------- .nv.shared._ZN18transformer_engine45fused_topk_with_score_function_forward_kernelIffEEvPKT_iiibiifiPKT0_PS1_PbS7_ --------------------------
	.section	.nv.shared._ZN18transformer_engine45fused_topk_with_score_function_forward_kernelIffEEvPKT_iiibiifiPKT0_PS1_PbS7_,"aw",@nobits
	.sectionflags	@""
	.align	16
	.zero		1024


//--------------------- .nv.constant0._ZN18transformer_engine46fused_topk_with_score_function_backward_kernelI13__nv_bfloat16EEvPKbPKT_S6_iiibfiPS4_ --------------------------
	.section	.nv.constant0._ZN18transformer_engine46fused_topk_with_score_function_backward_kernelI13__nv_bfloat16EEvPKbPKT_S6_iiibfiPS4_,"a",@progbits
	.sectionflags	@""
	.align	4
.nv.constant0._ZN18transformer_engine46fused_topk_with_score_function_backward_kernelI13__nv_bfloat16EEvPKbPKT_S6_iiibfiPS4_:
	.zero		952


//--------------------- .nv.constant0._ZN18transformer_engine46fused_topk_with_score_function_backward_kernelI6__halfEEvPKbPKT_S6_iiibfiPS4_ --------------------------
	.section	.nv.constant0._ZN18transformer_engine46fused_topk_with_score_function_backward_kernelI6__halfEEvPKbPKT_S6_iiibfiPS4_,"a",@progbits
	.sectionflags	@""
	.align	4
.nv.constant0._ZN18transformer_engine46fused_topk_with_score_function_backward_kernelI6__halfEEvPKbPKT_S6_iiibfiPS4_:
	.zero		952


//--------------------- .nv.constant0._ZN18transformer_engine46fused_topk_with_score_function_backward_kernelIfEEvPKbPKT_S5_iiibfiPS3_ --------------------------
	.section	.nv.constant0._ZN18transformer_engine46fused_topk_with_score_function_backward_kernelIfEEvPKbPKT_S5_iiibfiPS3_,"a",@progbits
	.sectionflags	@""
	.align	4
.nv.constant0._ZN18transformer_engine46fused_topk_with_score_function_backward_kernelIfEEvPKbPKT_S5_iiibfiPS3_:
	.zero		952


//--------------------- .nv.constant0._ZN18transformer_engine45fused_topk_with_score_function_forward_kernelI13__nv_bfloat16S1_EEvPKT_iiibiifiPKT0_PS2_PbS8_ --------------------------
	.section	.nv.constant0._ZN18transformer_engine45fused_topk_with_score_function_forward_kernelI13__nv_bfloat16S1_EEvPKT_iiibiifiPKT0_PS2_PbS8_,"a",@progbits
	.sectionflags	@""
	.align	4
.nv.constant0._ZN18transformer_engine45fused_topk_with_score_function_forward_kernelI13__nv_bfloat16S1_EEvPKT_iiibiifiPKT0_PS2_PbS8_:
	.zero		968


//--------------------- .nv.constant0._ZN18transformer_engine45fused_topk_with_score_function_forward_kernelI13__nv_bfloat166__halfEEvPKT_iiibiifiPKT0_PS3_PbS9_ --------------------------
	.section	.nv.constant0._ZN18transformer_engine45fused_topk_with_score_function_forward_kernelI13__nv_bfloat166__halfEEvPKT_iiibiifiPKT0_PS3_PbS9_,"a",@progbits
	.sectionflags	@""
	.align	4
.nv.constant0._ZN18transformer_engine45fused_topk_with_score_function_forward_kernelI13__nv_bfloat166__halfEEvPKT_iiibiifiPKT0_PS3_PbS9_:
	.zero		968


//--------------------- .nv.constant0._ZN18transformer_engine45fused_topk_with_score_function_forward_kernelI13__nv_bfloat16fEEvPKT_iiibiifiPKT0_PS2_PbS8_ --------------------------
	.section	.nv.constant0._ZN18transformer_engine45fused_topk_with_score_function_forward_kernelI13__nv_bfloat16fEEvPKT_iiibiifiPKT0_PS2_PbS8_,"a",@progbits
	.sectionflags	@""
	.align	4
.nv.constant0._ZN18transformer_engine45fused_topk_with_score_function_forward_kernelI13__nv_bfloat16fEEvPKT_iiibiifiPKT0_PS2_PbS8_:
	.zero		968


//--------------------- .nv.constant0._ZN18transformer_engine45fused_topk_with_score_function_forward_kernelI6__half13__nv_bfloat16EEvPKT_iiibiifiPKT0_PS3_PbS9_ --------------------------
	.section	.nv.constant0._ZN18transformer_engine45fused_topk_with_score_function_forward_kernelI6__half13__nv_bfloat16EEvPKT_iiibiifiPKT0_PS3_PbS9_,"a",@progbits
	.sectionflags	@""
	.align	4
.nv.constant0._ZN18transformer_engine45fused_topk_with_score_function_forward_kernelI6__half13__nv_bfloat16EEvPKT_iiibiifiPKT0_PS3_PbS9_:
	.zero		968


//--------------------- .nv.constant0._ZN18transformer_engine45fused_topk_with_score_function_forward_kernelI6__halfS1_EEvPKT_iiibiifiPKT0_PS2_PbS8_ --------------------------
	.section	.nv.constant0._ZN18transformer_engine45fused_topk_with_score_function_forward_kernelI6__halfS1_EEvPKT_iiibiifiPKT0_PS2_PbS8_,"a",@progbits
	.sectionflags	@""
	.align	4
.nv.constant0._ZN18transformer_engine45fused_topk_with_score_function_forward_kernelI6__halfS1_EEvPKT_iiibiifiPKT0_PS2_PbS8_:
	.zero		968


//--------------------- .nv.constant0._ZN18transformer_engine45fused_topk_with_score_function_forward_kernelI6__halffEEvPKT_iiibiifiPKT0_PS2_PbS8_ --------------------------
	.section	.nv.constant0._ZN18transformer_engine45fused_topk_with_score_function_forward_kernelI6__halffEEvPKT_iiibiifiPKT0_PS2_PbS8_,"a",@progbits
	.sectionflags	@""
	.align	4
.nv.constant0._ZN18transformer_engine45fused_topk_with_score_function_forward_kernelI6__halffEEvPKT_iiibiifiPKT0_PS2_PbS8_:
	.zero		968


//--------------------- .nv.constant0._ZN18transformer_engine45fused_topk_with_score_function_forward_kernelIf13__nv_bfloat16EEvPKT_iiibiifiPKT0_PS2_PbS8_ --------------------------
	.section	.nv.constant0._ZN18transformer_engine45fused_topk_with_score_function_forward_kernelIf13__nv_bfloat16EEvPKT_iiibiifiPKT0_PS2_PbS8_,"a",@progbits
	.sectionflags	@""
	.align	4
.nv.constant0._ZN18transformer_engine45fused_topk_with_score_function_forward_kernelIf13__nv_bfloat16EEvPKT_iiibiifiPKT0_PS2_PbS8_:
	.zero		968


//--------------------- .nv.constant0._ZN18transformer_engine45fused_topk_with_score_function_forward_kernelIf6__halfEEvPKT_iiibiifiPKT0_PS2_PbS8_ --------------------------
	.section	.nv.constant0._ZN18transformer_engine45fused_topk_with_score_function_forward_kernelIf6__halfEEvPKT_iiibiifiPKT0_PS2_PbS8_,"a",@progbits
	.sectionflags	@""
	.align	4
.nv.constant0._ZN18transformer_engine45fused_topk_with_score_function_forward_kernelIf6__halfEEvPKT_iiibiifiPKT0_PS2_PbS8_:
	.zero		968


//--------------------- .nv.constant0._ZN18transformer_engine45fused_topk_with_score_function_forward_kernelIffEEvPKT_iiibiifiPKT0_PS1_PbS7_ --------------------------
	.section	.nv.constant0._ZN18transformer_engine45fused_topk_with_score_function_forward_kernelIffEEvPKT_iiibiifiPKT0_PS1_PbS7_,"a",@progbits
	.sectionflags	@""
	.align	4
.nv.constant0._ZN18transformer_engine45fused_topk_with_score_function_forward_kernelIffEEvPKT_iiibiifiPKT0_PS1_PbS7_:
	.zero		968


//--------------------- SYMBOLS --------------------------

	.type		.nv.reservedSmem.offset0,@object
	.size		.nv.reservedSmem.offset0,0x4
	.type		.nv.reservedSmem.cap,@object
	.size		.nv.reservedSmem.cap,0x4
